	.target	sm_90a

	.elftype	@"ET_EXEC"


//--------------------- .note.nv.tkinfo           --------------------------
	.section	.note.nv.tkinfo,"",@"SHT_NOTE"
	.sectionflags	@"SHF_NOTE_NV_TKINFO"
	.tkinfo
        /*0018*/ 	.word	0x00000002
        /*0030*/ 	.string	""
        /*0030*/ 	.string	"ptxas"
        /*0030*/ 	.string	"Cuda compilation tools, release 13.0, V13.0.88"
        /*0030*/ 	.string	"Build cuda_13.0.r13.0/compiler.36424714_0"
        /*0030*/ 	.string	"-arch sm_90a -m 64 "



//--------------------- .note.nv.cuinfo           --------------------------
	.section	.note.nv.cuinfo,"",@"SHT_NOTE"
	.sectionflags	@"SHF_NOTE_NV_CUINFO"
        /*0018*/ 	.short	0x0002
        /*001a*/ 	.short	0x005a
        /*001c*/ 	.short	0x0082
	.zero		2


//--------------------- .nv.info                  --------------------------
	.section	.nv.info,"",@"SHT_CUDA_INFO"
	.align	4


	//----- nvinfo : EIATTR_REGCOUNT
	.align		4
        /*0000*/ 	.byte	0x04, 0x2f
        /*0002*/ 	.short	(.L_12 - .L_11)
	.align		4
.L_11:
        /*0004*/ 	.word	index@(_ZN7cutlass13device_kernelINS_4gemm6kernel13GemmUniversalIN4cute5tupleIJiiiiEEENS1_10collective13CollectiveMmaINS1_37MainloopSm90TmaGmmaWarpSpecializedFP8ILi10ENS5_IJNS4_1CILi2EEENSA_ILi1EEESC_EEENS1_35KernelTmaWarpSpecializedCooperativeEEENS5_IJNSA_ILi512EEENSA_ILi192EEENSA_ILi32EEEEEENS_12float_e4m3_tENS5_IJlSC_lEEESK_SL_NS4_8TiledMMAINS4_8MMA_AtomIJNS4_4SM904GMMA31MMA_64x192x32_F32E4M3E4M3_SS_TNILNSP_7ScaleInE1ELSR_1EEEEEENS4_6LayoutISD_NS5_IJSC_NSA_ILi0EEESV_EEEEENS5_IJNS4_10UnderscoreESY_SY_EEEEENS4_13SM90_TMA_LOADENS4_14ComposedLayoutINS4_7SwizzleILi1ELi4ELi3EEENS4_18smem_ptr_flag_bitsILi8EEENSU_INS5_IJNSA_ILi8EEESI_EEENS5_IJSI_SC_EEEEEEEvNS4_8identityENS4_23SM90_TMA_LOAD_MULTICASTES1B_vS1C_EENS_8epilogue10collective6detail29Sm90TmaWarpSpecializedAdapterINS1G_15DefaultEpilogueISK_SL_SL_NS1F_6thread17LinearCombinationISK_Li1EffLNS1K_9ScaleType4KindE0ELNS_15FloatRoundStyleE2ESK_EENS1_15EpilogueDefaultEEEEEvvEEEEvNT_6ParamsE)
        /*0008*/ 	.word	0x000000a8


	//----- nvinfo : EIATTR_FRAME_SIZE
	.align		4
.L_12:
        /*000c*/ 	.byte	0x04, 0x11
        /*000e*/ 	.short	(.L_14 - .L_13)
	.align		4
.L_13:
        /*0010*/ 	.word	index@(_ZN7cutlass13device_kernelINS_4gemm6kernel13GemmUniversalIN4cute5tupleIJiiiiEEENS1_10collective13CollectiveMmaINS1_37MainloopSm90TmaGmmaWarpSpecializedFP8ILi10ENS5_IJNS4_1CILi2EEENSA_ILi1EEESC_EEENS1_35KernelTmaWarpSpecializedCooperativeEEENS5_IJNSA_ILi512EEENSA_ILi192EEENSA_ILi32EEEEEENS_12float_e4m3_tENS5_IJlSC_lEEESK_SL_NS4_8TiledMMAINS4_8MMA_AtomIJNS4_4SM904GMMA31MMA_64x192x32_F32E4M3E4M3_SS_TNILNSP_7ScaleInE1ELSR_1EEEEEENS4_6LayoutISD_NS5_IJSC_NSA_ILi0EEESV_EEEEENS5_IJNS4_10UnderscoreESY_SY_EEEEENS4_13SM90_TMA_LOADENS4_14ComposedLayoutINS4_7SwizzleILi1ELi4ELi3EEENS4_18smem_ptr_flag_bitsILi8EEENSU_INS5_IJNSA_ILi8EEESI_EEENS5_IJSI_SC_EEEEEEEvNS4_8identityENS4_23SM90_TMA_LOAD_MULTICASTES1B_vS1C_EENS_8epilogue10collective6detail29Sm90TmaWarpSpecializedAdapterINS1G_15DefaultEpilogueISK_SL_SL_NS1F_6thread17LinearCombinationISK_Li1EffLNS1K_9ScaleType4KindE0ELNS_15FloatRoundStyleE2ESK_EENS1_15EpilogueDefaultEEEEEvvEEEEvNT_6ParamsE)
        /*0014*/ 	.word	0x00000b78


	//----- nvinfo : EIATTR_MIN_STACK_SIZE
	.align		4
.L_14:
        /*0018*/ 	.byte	0x04, 0x12
        /*001a*/ 	.short	(.L_16 - .L_15)
	.align		4
.L_15:
        /*001c*/ 	.word	index@(_ZN7cutlass13device_kernelINS_4gemm6kernel13GemmUniversalIN4cute5tupleIJiiiiEEENS1_10collective13CollectiveMmaINS1_37MainloopSm90TmaGmmaWarpSpecializedFP8ILi10ENS5_IJNS4_1CILi2EEENSA_ILi1EEESC_EEENS1_35KernelTmaWarpSpecializedCooperativeEEENS5_IJNSA_ILi512EEENSA_ILi192EEENSA_ILi32EEEEEENS_12float_e4m3_tENS5_IJlSC_lEEESK_SL_NS4_8TiledMMAINS4_8MMA_AtomIJNS4_4SM904GMMA31MMA_64x192x32_F32E4M3E4M3_SS_TNILNSP_7ScaleInE1ELSR_1EEEEEENS4_6LayoutISD_NS5_IJSC_NSA_ILi0EEESV_EEEEENS5_IJNS4_10UnderscoreESY_SY_EEEEENS4_13SM90_TMA_LOADENS4_14ComposedLayoutINS4_7SwizzleILi1ELi4ELi3EEENS4_18smem_ptr_flag_bitsILi8EEENSU_INS5_IJNSA_ILi8EEESI_EEENS5_IJSI_SC_EEEEEEEvNS4_8identityENS4_23SM90_TMA_LOAD_MULTICASTES1B_vS1C_EENS_8epilogue10collective6detail29Sm90TmaWarpSpecializedAdapterINS1G_15DefaultEpilogueISK_SL_SL_NS1F_6thread17LinearCombinationISK_Li1EffLNS1K_9ScaleType4KindE0ELNS_15FloatRoundStyleE2ESK_EENS1_15EpilogueDefaultEEEEEvvEEEEvNT_6ParamsE)
        /*0020*/ 	.word	0x00000b78
.L_16:


//--------------------- .nv.compat                --------------------------
	.section	.nv.compat,"",@"SHT_CUDA_COMPAT_INFO"
	.align	4
        /*0000*/ 	.byte	0x02, 0x09, 0x01, 0x00, 0x02, 0x02, 0x04, 0x00, 0x02, 0x05, 0x05, 0x00, 0x03, 0x07, 0x01, 0x01
        /*0010*/ 	.byte	0x02, 0x03, 0x01, 0x00, 0x02, 0x06, 0x01, 0x00, 0x04, 0x0b, 0x08, 0x00, 0x00, 0x00, 0x00, 0x00
        /*0020*/ 	.byte	0x00, 0x00, 0x00, 0x00


//--------------------- .nv.info._ZN7cutlass13device_kernelINS_4gemm6kernel13GemmUniversalIN4cute5tupleIJiiiiEEENS1_10collective13CollectiveMmaINS1_37MainloopSm90TmaGmmaWarpSpecializedFP8ILi10ENS5_IJNS4_1CILi2EEENSA_ILi1EEESC_EEENS1_35KernelTmaWarpSpecializedCooperativeEEENS5_IJNSA_ILi512EEENSA_ILi192EEENSA_ILi32EEEEEENS_12float_e4m3_tENS5_IJlSC_lEEESK_SL_NS4_8TiledMMAINS4_8MMA_AtomIJNS4_4SM904GMMA31MMA_64x192x32_F32E4M3E4M3_SS_TNILNSP_7ScaleInE1ELSR_1EEEEEENS4_6LayoutISD_NS5_IJSC_NSA_ILi0EEESV_EEEEENS5_IJNS4_10UnderscoreESY_SY_EEEEENS4_13SM90_TMA_LOADENS4_14ComposedLayoutINS4_7SwizzleILi1ELi4ELi3EEENS4_18smem_ptr_flag_bitsILi8EEENSU_INS5_IJNSA_ILi8EEESI_EEENS5_IJSI_SC_EEEEEEEvNS4_8identityENS4_23SM90_TMA_LOAD_MULTICASTES1B_vS1C_EENS_8epilogue10collective6detail29Sm90TmaWarpSpecializedAdapterINS1G_15DefaultEpilogueISK_SL_SL_NS1F_6thread17LinearCombinationISK_Li1EffLNS1K_9ScaleType4KindE0ELNS_15FloatRoundStyleE2ESK_EENS1_15EpilogueDefaultEEEEEvvEEEEvNT_6ParamsE --------------------------
	.section	.nv.info._ZN7cutlass13device_kernelINS_4gemm6kernel13GemmUniversalIN4cute5tupleIJiiiiEEENS1_10collective13CollectiveMmaINS1_37MainloopSm90TmaGmmaWarpSpecializedFP8ILi10ENS5_IJNS4_1CILi2EEENSA_ILi1EEESC_EEENS1_35KernelTmaWarpSpecializedCooperativeEEENS5_IJNSA_ILi512EEENSA_ILi192EEENSA_ILi32EEEEEENS_12float_e4m3_tENS5_IJlSC_lEEESK_SL_NS4_8TiledMMAINS4_8MMA_AtomIJNS4_4SM904GMMA31MMA_64x192x32_F32E4M3E4M3_SS_TNILNSP_7ScaleInE1ELSR_1EEEEEENS4_6LayoutISD_NS5_IJSC_NSA_ILi0EEESV_EEEEENS5_IJNS4_10UnderscoreESY_SY_EEEEENS4_13SM90_TMA_LOADENS4_14ComposedLayoutINS4_7SwizzleILi1ELi4ELi3EEENS4_18smem_ptr_flag_bitsILi8EEENSU_INS5_IJNSA_ILi8EEESI_EEENS5_IJSI_SC_EEEEEEEvNS4_8identityENS4_23SM90_TMA_LOAD_MULTICASTES1B_vS1C_EENS_8epilogue10collective6detail29Sm90TmaWarpSpecializedAdapterINS1G_15DefaultEpilogueISK_SL_SL_NS1F_6thread17LinearCombinationISK_Li1EffLNS1K_9ScaleType4KindE0ELNS_15FloatRoundStyleE2ESK_EENS1_15EpilogueDefaultEEEEEvvEEEEvNT_6ParamsE,"",@"SHT_CUDA_INFO"
	.sectionflags	@""
	.align	4


	//----- nvinfo : EIATTR_CUDA_API_VERSION
	.align		4
        /*0000*/ 	.byte	0x04, 0x37
        /*0002*/ 	.short	(.L_18 - .L_17)
.L_17:
        /*0004*/ 	.word	0x00000082


	//----- nvinfo : EIATTR_KPARAM_INFO
	.align		4
.L_18:
        /*0008*/ 	.byte	0x04, 0x17
        /*000a*/ 	.short	(.L_20 - .L_19)
.L_19:
        /*000c*/ 	.word	0x00000000
        /*0010*/ 	.short	0x0000
        /*0012*/ 	.short	0x0070
        /*0014*/ 	.byte	0x00, 0xf0, 0x01, 0x10


	//----- nvinfo : EIATTR_SPARSE_MMA_MASK
	.align		4
.L_20:
        /*0018*/ 	.byte	0x03, 0x50
        /*001a*/ 	.short	0x0000


	//----- nvinfo : EIATTR_MAXREG_COUNT
	.align		4
        /*001c*/ 	.byte	0x03, 0x1b
        /*001e*/ 	.short	0x00a8


	//----- nvinfo : EIATTR_NUM_BARRIERS
	.align		4
        /*0020*/ 	.byte	0x02, 0x4c
        /*0022*/ 	.byte	0x01
	.zero		1


	//----- nvinfo : EIATTR_ANNOTATIONS
	.align		4
        /*0024*/ 	.byte	0x04, 0x55
        /*0026*/ 	.short	(.L_22 - .L_21)


	//   ....[0]....
.L_21:
        /*0028*/ 	.word	0x00000001
        /*002c*/ 	.byte	0x20, 0x08, 0x00, 0x00, 0x01, 0x00, 0x00, 0x00, 0xf0, 0x08, 0x00, 0x00, 0x01, 0x00, 0x00, 0x00
        /* <DEDUP_REMOVED lines=2331> */
        /*91ec*/ 	.byte	0x20, 0x38, 0x04, 0x00, 0x01, 0x00, 0x00, 0x00, 0x70, 0x38, 0x04, 0x00


	//----- nvinfo : EIATTR_MERCURY_ISA_VERSION
	.align		4
.L_22:
        /*91f8*/ 	.byte	0x03, 0x5f
        /*91fa*/ 	.short	0x0101


	//----- nvinfo : EIATTR_INT_WARP_WIDE_INSTR_OFFSETS
	.align		4
        /*91fc*/ 	.byte	0x04, 0x31
        /*91fe*/ 	.short	(.L_24 - .L_23)


	//   ....[0]....
.L_23:
        /*9200*/ 	.word	0x00000640


	//   ....[1]....
        /*9204*/ 	.word	0x00000660


	//   ....[2]....
        /*9208*/ 	.word	0x000007c0


	//   ....[3]....
        /*920c*/ 	.word	0x00010f10


	//----- nvinfo : EIATTR_COOP_GROUP_MASK_REGIDS
	.align		4
.L_24:
        /*9210*/ 	.byte	0x04, 0x29
        /*9212*/ 	.short	(.L_26 - .L_25)


	//   ....[0]....
.L_25:
        /*9214*/ 	.word	0xffffffff


	//   ....[1]....
        /*9218*/ 	.word	0xffffffff


	//   ....[2]....
        /*921c*/ 	.word	0xffffffff


	//   ....[3]....
        /*9220*/ 	.word	0xffffffff


	//   ....[4]....
        /*9224*/ 	.word	0xffffffff


	//   ....[5]....
        /*9228*/ 	.word	0xffffffff


	//----- nvinfo : EIATTR_COOP_GROUP_INSTR_OFFSETS
	.align		4
.L_26:
        /*922c*/ 	.byte	0x04, 0x28
        /*922e*/ 	.short	(.L_28 - .L_27)


	//   ....[0]....
.L_27:
        /*9230*/ 	.word	0x00000070


	//   ....[1]....
        /*9234*/ 	.word	0x00000080


	//   ....[2]....
        /*9238*/ 	.word	0x000001a0


	//   ....[3]....
        /*923c*/ 	.word	0x000004b0


	//   ....[4]....
        /*9240*/ 	.word	0x00000930


	//   ....[5]....
        /*9244*/ 	.word	0x00003b30


	//----- nvinfo : EIATTR_REG_RECONFIG
	.align		4
.L_28:
        /*9248*/ 	.byte	0x01, 0x54
	.zero		2


	//----- nvinfo : EIATTR_MBARRIER_INSTR_OFFSETS
	.align		4
        /*924c*/ 	.byte	0x04, 0x39
        /*924e*/ 	.short	(.L_30 - .L_29)


	//   ....[0]....
.L_29:
        /*9250*/ 	.word	0x00000340
        /*9254*/ 	.word	0x000000ff
        /*9258*/ 	.word	0x00000000
        /*925c*/ 	.short	0x0100
        /*925e*/ 	.byte	0x09
	.zero		1


	//   ....[1]....
        /*9260*/ 	.word	0x00000350
        /*9264*/ 	.word	0x000000ff
        /*9268*/ 	.word	0x00000050
        /*926c*/ 	.short	0x0100
        /*926e*/ 	.byte	0x09
	.zero		1


	//   ....[2]....
        /*9270*/ 	.word	0x00000360
        /*9274*/ 	.word	0x000000ff
        /*9278*/ 	.word	0x00000008
        /*927c*/ 	.short	0x0100
        /*927e*/ 	.byte	0x09
	.zero		1


	//   ....[3]....
        /*9280*/ 	.word	0x00000370
        /*9284*/ 	.word	0x000000ff
        /*9288*/ 	.word	0x00000058
        /*928c*/ 	.short	0x0100
        /*928e*/ 	.byte	0x09
	.zero		1


	//   ....[4]....
        /*9290*/ 	.word	0x00000380
        /*9294*/ 	.word	0x000000ff
        /*9298*/ 	.word	0x00000010
        /*929c*/ 	.short	0x0100
        /*929e*/ 	.byte	0x09
	.zero		1


	//   ....[5]....
        /*92a0*/ 	.word	0x00000390
        /*92a4*/ 	.word	0x000000ff
        /*92a8*/ 	.word	0x00000060
        /*92ac*/ 	.short	0x0100
        /*92ae*/ 	.byte	0x09
	.zero		1


	//   ....[6]....
        /*92b0*/ 	.word	0x000003a0
        /*92b4*/ 	.word	0x000000ff
        /*92b8*/ 	.word	0x00000018
        /*92bc*/ 	.short	0x0100
        /*92be*/ 	.byte	0x09
	.zero		1


	//   ....[7]....
        /*92c0*/ 	.word	0x000003b0
        /*92c4*/ 	.word	0x000000ff
        /*92c8*/ 	.word	0x00000068
        /*92cc*/ 	.short	0x0100
        /*92ce*/ 	.byte	0x09
	.zero		1


	//   ....[8]....
        /*92d0*/ 	.word	0x000003c0
        /*92d4*/ 	.word	0x000000ff
        /*92d8*/ 	.word	0x00000020
        /*92dc*/ 	.short	0x0100
        /*92de*/ 	.byte	0x09
	.zero		1


	//   ....[9]....
        /*92e0*/ 	.word	0x000003d0
        /*92e4*/ 	.word	0x000000ff
        /*92e8*/ 	.word	0x00000070
        /*92ec*/ 	.short	0x0100
        /*92ee*/ 	.byte	0x09
	.zero		1


	//   ....[10]....
        /*92f0*/ 	.word	0x000003e0
        /*92f4*/ 	.word	0x000000ff
        /*92f8*/ 	.word	0x00000028
        /*92fc*/ 	.short	0x0100
        /*92fe*/ 	.byte	0x09
	.zero		1


	//   ....[11]....
        /*9300*/ 	.word	0x000003f0
        /*9304*/ 	.word	0x000000ff
        /*9308*/ 	.word	0x00000078
        /*930c*/ 	.short	0x0100
        /*930e*/ 	.byte	0x09
	.zero		1


	//   ....[12]....
        /*9310*/ 	.word	0x00000400
        /*9314*/ 	.word	0x000000ff
        /*9318*/ 	.word	0x00000030
        /*931c*/ 	.short	0x0100
        /*931e*/ 	.byte	0x09
	.zero		1


	//   ....[13]....
        /*9320*/ 	.word	0x00000410
        /*9324*/ 	.word	0x000000ff
        /*9328*/ 	.word	0x00000080
        /*932c*/ 	.short	0x0100
        /*932e*/ 	.byte	0x09
	.zero		1


	//   ....[14]....
        /*9330*/ 	.word	0x00000420
        /*9334*/ 	.word	0x000000ff
        /*9338*/ 	.word	0x00000038
        /*933c*/ 	.short	0x0100
        /*933e*/ 	.byte	0x09
	.zero		1


	//   ....[15]....
        /*9340*/ 	.word	0x00000430
        /*9344*/ 	.word	0x000000ff
        /*9348*/ 	.word	0x00000088
        /*934c*/ 	.short	0x0100
        /*934e*/ 	.byte	0x09
	.zero		1


	//   ....[16]....
        /*9350*/ 	.word	0x00000440
        /*9354*/ 	.word	0x000000ff
        /*9358*/ 	.word	0x00000040
        /*935c*/ 	.short	0x0100
        /*935e*/ 	.byte	0x09
	.zero		1


	//   ....[17]....
        /*9360*/ 	.word	0x00000450
        /*9364*/ 	.word	0x000000ff
        /*9368*/ 	.word	0x00000090
        /*936c*/ 	.short	0x0100
        /*936e*/ 	.byte	0x09
	.zero		1


	//   ....[18]....
        /*9370*/ 	.word	0x00000460
        /*9374*/ 	.word	0x000000ff
        /*9378*/ 	.word	0x00000048
        /*937c*/ 	.short	0x0100
        /*937e*/ 	.byte	0x09
	.zero		1


	//   ....[19]....
        /*9380*/ 	.word	0x00000470
        /*9384*/ 	.word	0x000000ff
        /*9388*/ 	.word	0x00000098
        /*938c*/ 	.short	0x0100
        /*938e*/ 	.byte	0x09
	.zero		1


	//   ....[20]....
        /*9390*/ 	.word	0x00000850
        /*9394*/ 	.word	0x000000ff
        /*9398*/ 	.word	0x000000b0
        /*939c*/ 	.short	0x0100
        /*939e*/ 	.byte	0x06
	.zero		1


	//   ....[21]....
        /*93a0*/ 	.word	0x000008d0
        /*93a4*/ 	.word	0x000000ff
        /*93a8*/ 	.word	0x000000b8
        /*93ac*/ 	.short	0x0100
        /*93ae*/ 	.byte	0x06
	.zero		1


	//   ....[22]....
        /*93b0*/ 	.word	0x00003f20
        /*93b4*/ 	.word	0x000000ff
        /*93b8*/ 	.word	0x00000000
        /*93bc*/ 	.short	0x010a
        /*93be*/ 	.byte	0x07
	.zero		1


	//   ....[23]....
        /*93c0*/ 	.word	0x00003f80
        /*93c4*/ 	.word	0x000000ff
        /*93c8*/ 	.word	0x00000000
        /*93cc*/ 	.short	0x010a
        /*93ce*/ 	.byte	0x07
	.zero		1


	//   ....[24]....
        /*93d0*/ 	.word	0x00009d60
        /*93d4*/ 	.word	0x000000ff
        /*93d8*/ 	.word	0x00000000
        /*93dc*/ 	.short	0x010a
        /*93de*/ 	.byte	0x09
	.zero		1


	//   ....[25]....
        /*93e0*/ 	.word	0x00009da0
        /*93e4*/ 	.word	0x000000ff
        /*93e8*/ 	.word	0x00000000
        /*93ec*/ 	.short	0x010a
        /*93ee*/ 	.byte	0x09
	.zero		1


	//   ....[26]....
        /*93f0*/ 	.word	0x00010f80
        /*93f4*/ 	.word	0x00000004
        /*93f8*/ 	.word	0x00000000
        /*93fc*/ 	.short	0x0101
        /*93fe*/ 	.byte	0x3f
	.zero		1


	//   ....[27]....
        /*9400*/ 	.word	0x00016860
        /*9404*/ 	.word	0x00000002
        /*9408*/ 	.word	0x00000000
        /*940c*/ 	.short	0x0101
        /*940e*/ 	.byte	0x3f
	.zero		1


	//   ....[28]....
        /*9410*/ 	.word	0x000426f0
        /*9414*/ 	.word	0x0000000f
        /*9418*/ 	.word	0x00000050
        /*941c*/ 	.short	0x010a
        /*941e*/ 	.byte	0x3f
	.zero		1


	//   ....[29]....
        /*9420*/ 	.word	0x00042a80
        /*9424*/ 	.word	0x00000002
        /*9428*/ 	.word	0x000000b8
        /*942c*/ 	.short	0x0101
        /*942e*/ 	.byte	0x3f
	.zero		1


	//   ....[30]....
        /*9430*/ 	.word	0x00043250
        /*9434*/ 	.word	0x00000003
        /*9438*/ 	.word	0x00000000
        /*943c*/ 	.short	0x010a
        /*943e*/ 	.byte	0x3f
	.zero		1


	//   ....[31]....
        /*9440*/ 	.word	0x000432e0
        /*9444*/ 	.word	0x00000003
        /*9448*/ 	.word	0x00000000
        /*944c*/ 	.short	0x010a
        /*944e*/ 	.byte	0x3f
	.zero		1


	//   ....[32]....
        /*9450*/ 	.word	0x00043370
        /*9454*/ 	.word	0x00000003
        /*9458*/ 	.word	0x00000000
        /*945c*/ 	.short	0x010a
        /*945e*/ 	.byte	0x3f
	.zero		1


	//   ....[33]....
        /*9460*/ 	.word	0x00043400
        /*9464*/ 	.word	0x00000003
        /*9468*/ 	.word	0x00000000
        /*946c*/ 	.short	0x010a
        /*946e*/ 	.byte	0x3f
	.zero		1


	//   ....[34]....
        /*9470*/ 	.word	0x00043490
        /*9474*/ 	.word	0x00000003
        /*9478*/ 	.word	0x00000000
        /*947c*/ 	.short	0x010a
        /*947e*/ 	.byte	0x3f
	.zero		1


	//   ....[35]....
        /*9480*/ 	.word	0x00043520
        /*9484*/ 	.word	0x00000003
        /*9488*/ 	.word	0x00000000
        /*948c*/ 	.short	0x010a
        /*948e*/ 	.byte	0x3f
	.zero		1


	//   ....[36]....
        /*9490*/ 	.word	0x000435b0
        /*9494*/ 	.word	0x00000003
        /*9498*/ 	.word	0x00000000
        /*949c*/ 	.short	0x010a
        /*949e*/ 	.byte	0x3f
	.zero		1


	//   ....[37]....
        /*94a0*/ 	.word	0x00043640
        /*94a4*/ 	.word	0x00000003
        /*94a8*/ 	.word	0x00000000
        /*94ac*/ 	.short	0x010a
        /*94ae*/ 	.byte	0x3f
	.zero		1


	//   ....[38]....
        /*94b0*/ 	.word	0x000436d0
        /*94b4*/ 	.word	0x00000003
        /*94b8*/ 	.word	0x00000000
        /*94bc*/ 	.short	0x010a
        /*94be*/ 	.byte	0x3f
	.zero		1


	//   ....[39]....
        /*94c0*/ 	.word	0x00043760
        /*94c4*/ 	.word	0x00000003
        /*94c8*/ 	.word	0x00000000
        /*94cc*/ 	.short	0x010a
        /*94ce*/ 	.byte	0x3f
	.zero		1


	//   ....[40]....
        /*94d0*/ 	.word	0x000437d0
        /*94d4*/ 	.word	0x00000003
        /*94d8*/ 	.word	0x00000000
        /*94dc*/ 	.short	0x010a
        /*94de*/ 	.byte	0x3f
	.zero		1


	//   ....[41]....
        /*94e0*/ 	.word	0x00043840
        /*94e4*/ 	.word	0x00000000
        /*94e8*/ 	.word	0x00000000
        /*94ec*/ 	.short	0x010a
        /*94ee*/ 	.byte	0x3f
	.zero		1


	//   ....[42]....
        /*94f0*/ 	.word	0x00043920
        /*94f4*/ 	.word	0x0000000f
        /*94f8*/ 	.word	0x00000050
        /*94fc*/ 	.short	0x010a
        /*94fe*/ 	.byte	0x3f
	.zero		1


	//   ....[43]....
        /*9500*/ 	.word	0x000439f0
        /*9504*/ 	.word	0x00000003
        /*9508*/ 	.word	0x00000000
        /*950c*/ 	.short	0x010a
        /*950e*/ 	.byte	0x3f
	.zero		1


	//   ....[44]....
        /*9510*/ 	.word	0x00043a40
        /*9514*/ 	.word	0x00000003
        /*9518*/ 	.word	0x00000000
        /*951c*/ 	.short	0x010a
        /*951e*/ 	.byte	0x3f
	.zero		1


	//   ....[45]....
        /*9520*/ 	.word	0x00043a90
        /*9524*/ 	.word	0x00000003
        /*9528*/ 	.word	0x00000000
        /*952c*/ 	.short	0x010a
        /*952e*/ 	.byte	0x3f
	.zero		1


	//   ....[46]....
        /*9530*/ 	.word	0x00043ae0
        /*9534*/ 	.word	0x00000003
        /*9538*/ 	.word	0x00000000
        /*953c*/ 	.short	0x010a
        /*953e*/ 	.byte	0x3f
	.zero		1


	//   ....[47]....
        /*9540*/ 	.word	0x00043b30
        /*9544*/ 	.word	0x00000003
        /*9548*/ 	.word	0x00000000
        /*954c*/ 	.short	0x010a
        /*954e*/ 	.byte	0x3f
	.zero		1


	//   ....[48]....
        /*9550*/ 	.word	0x00043b80
        /*9554*/ 	.word	0x00000003
        /*9558*/ 	.word	0x00000000
        /*955c*/ 	.short	0x010a
        /*955e*/ 	.byte	0x3f
	.zero		1


	//   ....[49]....
        /*9560*/ 	.word	0x00043bd0
        /*9564*/ 	.word	0x00000003
        /*9568*/ 	.word	0x00000000
        /*956c*/ 	.short	0x010a
        /*956e*/ 	.byte	0x3f
	.zero		1


	//   ....[50]....
        /*9570*/ 	.word	0x00043c20
        /*9574*/ 	.word	0x00000003
        /*9578*/ 	.word	0x00000000
        /*957c*/ 	.short	0x010a
        /*957e*/ 	.byte	0x3f
	.zero		1


	//   ....[51]....
        /*9580*/ 	.word	0x00043c70
        /*9584*/ 	.word	0x00000003
        /*9588*/ 	.word	0x00000000
        /*958c*/ 	.short	0x010a
        /*958e*/ 	.byte	0x3f
	.zero		1


	//----- nvinfo : EIATTR_NUM_MBARRIERS
	.align		4
.L_30:
        /*9590*/ 	.byte	0x03, 0x38
        /*9592*/ 	.short	0x0016


	//----- nvinfo : EIATTR_EXIT_INSTR_OFFSETS
	.align		4
        /*9594*/ 	.byte	0x04, 0x1c
        /*9596*/ 	.short	(.L_32 - .L_31)


	//   ....[0]....
.L_31:
        /*9598*/ 	.word	0x00000ae0


	//   ....[1]....
        /*959c*/ 	.word	0x00001380


	//   ....[2]....
        /*95a0*/ 	.word	0x00041de0


	//   ....[3]....
        /*95a4*/ 	.word	0x000423a0


	//   ....[4]....
        /*95a8*/ 	.word	0x000437b0


	//----- nvinfo : EIATTR_MAX_THREADS
	.align		4
.L_32:
        /*95ac*/ 	.byte	0x04, 0x05
        /*95ae*/ 	.short	(.L_34 - .L_33)
.L_33:
        /*95b0*/ 	.word	0x00000180
        /*95b4*/ 	.word	0x00000001
        /*95b8*/ 	.word	0x00000001


	//----- nvinfo : EIATTR_CRS_STACK_SIZE
	.align		4
.L_34:
        /*95bc*/ 	.byte	0x04, 0x1e
        /*95be*/ 	.short	(.L_36 - .L_35)
.L_35:
        /*95c0*/ 	.word	0x00000000


	//----- nvinfo : EIATTR_CBANK_PARAM_SIZE
	.align		4
.L_36:
        /*95c4*/ 	.byte	0x03, 0x19
        /*95c6*/ 	.short	0x0470


	//----- nvinfo : EIATTR_PARAM_CBANK
	.align		4
        /*95c8*/ 	.byte	0x04, 0x0a
        /*95ca*/ 	.short	(.L_38 - .L_37)
	.align		4
.L_37:
        /*95cc*/ 	.word	index@(.nv.constant0._ZN7cutlass13device_kernelINS_4gemm6kernel13GemmUniversalIN4cute5tupleIJiiiiEEENS1_10collective13CollectiveMmaINS1_37MainloopSm90TmaGmmaWarpSpecializedFP8ILi10ENS5_IJNS4_1CILi2EEENSA_ILi1EEESC_EEENS1_35KernelTmaWarpSpecializedCooperativeEEENS5_IJNSA_ILi512EEENSA_ILi192EEENSA_ILi32EEEEEENS_12float_e4m3_tENS5_IJlSC_lEEESK_SL_NS4_8TiledMMAINS4_8MMA_AtomIJNS4_4SM904GMMA31MMA_64x192x32_F32E4M3E4M3_SS_TNILNSP_7ScaleInE1ELSR_1EEEEEENS4_6LayoutISD_NS5_IJSC_NSA_ILi0EEESV_EEEEENS5_IJNS4_10UnderscoreESY_SY_EEEEENS4_13SM90_TMA_LOADENS4_14ComposedLayoutINS4_7SwizzleILi1ELi4ELi3EEENS4_18smem_ptr_flag_bitsILi8EEENSU_INS5_IJNSA_ILi8EEESI_EEENS5_IJSI_SC_EEEEEEEvNS4_8identityENS4_23SM90_TMA_LOAD_MULTICASTES1B_vS1C_EENS_8epilogue10collective6detail29Sm90TmaWarpSpecializedAdapterINS1G_15DefaultEpilogueISK_SL_SL_NS1F_6thread17LinearCombinationISK_Li1EffLNS1K_9ScaleType4KindE0ELNS_15FloatRoundStyleE2ESK_EENS1_15EpilogueDefaultEEEEEvvEEEEvNT_6ParamsE)
        /*95d0*/ 	.short	0x0210
        /*95d2*/ 	.short	0x0470


	//----- nvinfo : EIATTR_SW_WAR
	.align		4
.L_38:
        /*95d4*/ 	.byte	0x04, 0x36
        /*95d6*/ 	.short	(.L_40 - .L_39)
.L_39:
        /*95d8*/ 	.word	0x00000008
.L_40:


//--------------------- .nv.callgraph             --------------------------
	.section	.nv.callgraph,"",@"SHT_CUDA_CALLGRAPH"
	.align	4
	.sectionentsize	8
	.align		4
        /*0000*/ 	.word	0x00000000
	.align		4
        /*0004*/ 	.word	0xffffffff
	.align		4
        /*0008*/ 	.word	0x00000000
	.align		4
        /*000c*/ 	.word	0xfffffffe
	.align		4
        /*0010*/ 	.word	0x00000000
	.align		4
        /*0014*/ 	.word	0xfffffffd
	.align		4
        /*0018*/ 	.word	0x00000000
	.align		4
        /*001c*/ 	.word	0xfffffffc


//--------------------- .nv.constant4             --------------------------
	.section	.nv.constant4,"a",@progbits
	.align	8
	.align		8
.nv.constant4:
        /*0000*/ 	.dword	_ZN40_INTERNAL_65ade075_4_k_cu_7f0f97ac_137434cuda3std3__45__cpo5beginE
	.align		8
        /*0008*/ 	.dword	_ZN40_INTERNAL_65ade075_4_k_cu_7f0f97ac_137434cuda3std3__45__cpo3endE
	.align		8
        /*0010*/ 	.dword	_ZN40_INTERNAL_65ade075_4_k_cu_7f0f97ac_137434cuda3std3__45__cpo6cbeginE
	.align		8
        /*0018*/ 	.dword	_ZN40_INTERNAL_65ade075_4_k_cu_7f0f97ac_137434cuda3std3__45__cpo4cendE
	.align		8
        /*0020*/ 	.dword	_ZN40_INTERNAL_65ade075_4_k_cu_7f0f97ac_137434cuda3std3__442_GLOBAL__N__65ade075_4_k_cu_7f0f97ac_137436ignoreE
	.align		8
        /*0028*/ 	.dword	_ZN40_INTERNAL_65ade075_4_k_cu_7f0f97ac_137434cuda3std3__419piecewise_constructE
	.align		8
        /*0030*/ 	.dword	_ZN40_INTERNAL_65ade075_4_k_cu_7f0f97ac_137434cuda3std3__48in_placeE
	.align		8
        /*0038*/ 	.dword	_ZN40_INTERNAL_65ade075_4_k_cu_7f0f97ac_137434cuda3std6ranges3__45__cpo4swapE
	.align		8
        /*0040*/ 	.dword	_ZN40_INTERNAL_65ade075_4_k_cu_7f0f97ac_137434cuda3std6ranges3__45__cpo9iter_moveE
	.align		8
        /*0048*/ 	.dword	_ZN40_INTERNAL_65ade075_4_k_cu_7f0f97ac_137434cute7productE
	.align		8
        /*0050*/ 	.dword	_ZN40_INTERNAL_65ade075_4_k_cu_7f0f97ac_137434cute1_E


//--------------------- .text._ZN7cutlass13device_kernelINS_4gemm6kernel13GemmUniversalIN4cute5tupleIJiiiiEEENS1_10collective13CollectiveMmaINS1_37MainloopSm90TmaGmmaWarpSpecializedFP8ILi10ENS5_IJNS4_1CILi2EEENSA_ILi1EEESC_EEENS1_35KernelTmaWarpSpecializedCooperativeEEENS5_IJNSA_ILi512EEENSA_ILi192EEENSA_ILi32EEEEEENS_12float_e4m3_tENS5_IJlSC_lEEESK_SL_NS4_8TiledMMAINS4_8MMA_AtomIJNS4_4SM904GMMA31MMA_64x192x32_F32E4M3E4M3_SS_TNILNSP_7ScaleInE1ELSR_1EEEEEENS4_6LayoutISD_NS5_IJSC_NSA_ILi0EEESV_EEEEENS5_IJNS4_10UnderscoreESY_SY_EEEEENS4_13SM90_TMA_LOADENS4_14ComposedLayoutINS4_7SwizzleILi1ELi4ELi3EEENS4_18smem_ptr_flag_bitsILi8EEENSU_INS5_IJNSA_ILi8EEESI_EEENS5_IJSI_SC_EEEEEEEvNS4_8identityENS4_23SM90_TMA_LOAD_MULTICASTES1B_vS1C_EENS_8epilogue10collective6detail29Sm90TmaWarpSpecializedAdapterINS1G_15DefaultEpilogueISK_SL_SL_NS1F_6thread17LinearCombinationISK_Li1EffLNS1K_9ScaleType4KindE0ELNS_15FloatRoundStyleE2ESK_EENS1_15EpilogueDefaultEEEEEvvEEEEvNT_6ParamsE --------------------------
	.section	.text._ZN7cutlass13device_kernelINS_4gemm6kernel13GemmUniversalIN4cute5tupleIJiiiiEEENS1_10collective13CollectiveMmaINS1_37MainloopSm90TmaGmmaWarpSpecializedFP8ILi10ENS5_IJNS4_1CILi2EEENSA_ILi1EEESC_EEENS1_35KernelTmaWarpSpecializedCooperativeEEENS5_IJNSA_ILi512EEENSA_ILi192EEENSA_ILi32EEEEEENS_12float_e4m3_tENS5_IJlSC_lEEESK_SL_NS4_8TiledMMAINS4_8MMA_AtomIJNS4_4SM904GMMA31MMA_64x192x32_F32E4M3E4M3_SS_TNILNSP_7ScaleInE1ELSR_1EEEEEENS4_6LayoutISD_NS5_IJSC_NSA_ILi0EEESV_EEEEENS5_IJNS4_10UnderscoreESY_SY_EEEEENS4_13SM90_TMA_LOADENS4_14ComposedLayoutINS4_7SwizzleILi1ELi4ELi3EEENS4_18smem_ptr_flag_bitsILi8EEENSU_INS5_IJNSA_ILi8EEESI_EEENS5_IJSI_SC_EEEEEEEvNS4_8identityENS4_23SM90_TMA_LOAD_MULTICASTES1B_vS1C_EENS_8epilogue10collective6detail29Sm90TmaWarpSpecializedAdapterINS1G_15DefaultEpilogueISK_SL_SL_NS1F_6thread17LinearCombinationISK_Li1EffLNS1K_9ScaleType4KindE0ELNS_15FloatRoundStyleE2ESK_EENS1_15EpilogueDefaultEEEEEvvEEEEvNT_6ParamsE,"ax",@progbits
	.align	128
.text._ZN7cutlass13device_kernelINS_4gemm6kernel13GemmUniversalIN4cute5tupleIJiiiiEEENS1_10collective13CollectiveMmaINS1_37MainloopSm90TmaGmmaWarpSpecializedFP8ILi10ENS5_IJNS4_1CILi2EEENSA_ILi1EEESC_EEENS1_35KernelTmaWarpSpecializedCooperativeEEENS5_IJNSA_ILi512EEENSA_ILi192EEENSA_ILi32EEEEEENS_12float_e4m3_tENS5_IJlSC_lEEESK_SL_NS4_8TiledMMAINS4_8MMA_AtomIJNS4_4SM904GMMA31MMA_64x192x32_F32E4M3E4M3_SS_TNILNSP_7ScaleInE1ELSR_1EEEEEENS4_6LayoutISD_NS5_IJSC_NSA_ILi0EEESV_EEEEENS5_IJNS4_10UnderscoreESY_SY_EEEEENS4_13SM90_TMA_LOADENS4_14ComposedLayoutINS4_7SwizzleILi1ELi4ELi3EEENS4_18smem_ptr_flag_bitsILi8EEENSU_INS5_IJNSA_ILi8EEESI_EEENS5_IJSI_SC_EEEEEEEvNS4_8identityENS4_23SM90_TMA_LOAD_MULTICASTES1B_vS1C_EENS_8epilogue10collective6detail29Sm90TmaWarpSpecializedAdapterINS1G_15DefaultEpilogueISK_SL_SL_NS1F_6thread17LinearCombinationISK_Li1EffLNS1K_9ScaleType4KindE0ELNS_15FloatRoundStyleE2ESK_EENS1_15EpilogueDefaultEEEEEvvEEEEvNT_6ParamsE:
        .type           _ZN7cutlass13device_kernelINS_4gemm6kernel13GemmUniversalIN4cute5tupleIJiiiiEEENS1_10collective13CollectiveMmaINS1_37MainloopSm90TmaGmmaWarpSpecializedFP8ILi10ENS5_IJNS4_1CILi2EEENSA_ILi1EEESC_EEENS1_35KernelTmaWarpSpecializedCooperativeEEENS5_IJNSA_ILi512EEENSA_ILi192EEENSA_ILi32EEEEEENS_12float_e4m3_tENS5_IJlSC_lEEESK_SL_NS4_8TiledMMAINS4_8MMA_AtomIJNS4_4SM904GMMA31MMA_64x192x32_F32E4M3E4M3_SS_TNILNSP_7ScaleInE1ELSR_1EEEEEENS4_6LayoutISD_NS5_IJSC_NSA_ILi0EEESV_EEEEENS5_IJNS4_10UnderscoreESY_SY_EEEEENS4_13SM90_TMA_LOADENS4_14ComposedLayoutINS4_7SwizzleILi1ELi4ELi3EEENS4_18smem_ptr_flag_bitsILi8EEENSU_INS5_IJNSA_ILi8EEESI_EEENS5_IJSI_SC_EEEEEEEvNS4_8identityENS4_23SM90_TMA_LOAD_MULTICASTES1B_vS1C_EENS_8epilogue10collective6detail29Sm90TmaWarpSpecializedAdapterINS1G_15DefaultEpilogueISK_SL_SL_NS1F_6thread17LinearCombinationISK_Li1EffLNS1K_9ScaleType4KindE0ELNS_15FloatRoundStyleE2ESK_EENS1_15EpilogueDefaultEEEEEvvEEEEvNT_6ParamsE,@function
        .size           _ZN7cutlass13device_kernelINS_4gemm6kernel13GemmUniversalIN4cute5tupleIJiiiiEEENS1_10collective13CollectiveMmaINS1_37MainloopSm90TmaGmmaWarpSpecializedFP8ILi10ENS5_IJNS4_1CILi2EEENSA_ILi1EEESC_EEENS1_35KernelTmaWarpSpecializedCooperativeEEENS5_IJNSA_ILi512EEENSA_ILi192EEENSA_ILi32EEEEEENS_12float_e4m3_tENS5_IJlSC_lEEESK_SL_NS4_8TiledMMAINS4_8MMA_AtomIJNS4_4SM904GMMA31MMA_64x192x32_F32E4M3E4M3_SS_TNILNSP_7ScaleInE1ELSR_1EEEEEENS4_6LayoutISD_NS5_IJSC_NSA_ILi0EEESV_EEEEENS5_IJNS4_10UnderscoreESY_SY_EEEEENS4_13SM90_TMA_LOADENS4_14ComposedLayoutINS4_7SwizzleILi1ELi4ELi3EEENS4_18smem_ptr_flag_bitsILi8EEENSU_INS5_IJNSA_ILi8EEESI_EEENS5_IJSI_SC_EEEEEEEvNS4_8identityENS4_23SM90_TMA_LOAD_MULTICASTES1B_vS1C_EENS_8epilogue10collective6detail29Sm90TmaWarpSpecializedAdapterINS1G_15DefaultEpilogueISK_SL_SL_NS1F_6thread17LinearCombinationISK_Li1EffLNS1K_9ScaleType4KindE0ELNS_15FloatRoundStyleE2ESK_EENS1_15EpilogueDefaultEEEEEvvEEEEvNT_6ParamsE,(.L_x_187 - _ZN7cutlass13device_kernelINS_4gemm6kernel13GemmUniversalIN4cute5tupleIJiiiiEEENS1_10collective13CollectiveMmaINS1_37MainloopSm90TmaGmmaWarpSpecializedFP8ILi10ENS5_IJNS4_1CILi2EEENSA_ILi1EEESC_EEENS1_35KernelTmaWarpSpecializedCooperativeEEENS5_IJNSA_ILi512EEENSA_ILi192EEENSA_ILi32EEEEEENS_12float_e4m3_tENS5_IJlSC_lEEESK_SL_NS4_8TiledMMAINS4_8MMA_AtomIJNS4_4SM904GMMA31MMA_64x192x32_F32E4M3E4M3_SS_TNILNSP_7ScaleInE1ELSR_1EEEEEENS4_6LayoutISD_NS5_IJSC_NSA_ILi0EEESV_EEEEENS5_IJNS4_10UnderscoreESY_SY_EEEEENS4_13SM90_TMA_LOADENS4_14ComposedLayoutINS4_7SwizzleILi1ELi4ELi3EEENS4_18smem_ptr_flag_bitsILi8EEENSU_INS5_IJNSA_ILi8EEESI_EEENS5_IJSI_SC_EEEEEEEvNS4_8identityENS4_23SM90_TMA_LOAD_MULTICASTES1B_vS1C_EENS_8epilogue10collective6detail29Sm90TmaWarpSpecializedAdapterINS1G_15DefaultEpilogueISK_SL_SL_NS1F_6thread17LinearCombinationISK_Li1EffLNS1K_9ScaleType4KindE0ELNS_15FloatRoundStyleE2ESK_EENS1_15EpilogueDefaultEEEEEvvEEEEvNT_6ParamsE)
        .other          _ZN7cutlass13device_kernelINS_4gemm6kernel13GemmUniversalIN4cute5tupleIJiiiiEEENS1_10collective13CollectiveMmaINS1_37MainloopSm90TmaGmmaWarpSpecializedFP8ILi10ENS5_IJNS4_1CILi2EEENSA_ILi1EEESC_EEENS1_35KernelTmaWarpSpecializedCooperativeEEENS5_IJNSA_ILi512EEENSA_ILi192EEENSA_ILi32EEEEEENS_12float_e4m3_tENS5_IJlSC_lEEESK_SL_NS4_8TiledMMAINS4_8MMA_AtomIJNS4_4SM904GMMA31MMA_64x192x32_F32E4M3E4M3_SS_TNILNSP_7ScaleInE1ELSR_1EEEEEENS4_6LayoutISD_NS5_IJSC_NSA_ILi0EEESV_EEEEENS5_IJNS4_10UnderscoreESY_SY_EEEEENS4_13SM90_TMA_LOADENS4_14ComposedLayoutINS4_7SwizzleILi1ELi4ELi3EEENS4_18smem_ptr_flag_bitsILi8EEENSU_INS5_IJNSA_ILi8EEESI_EEENS5_IJSI_SC_EEEEEEEvNS4_8identityENS4_23SM90_TMA_LOAD_MULTICASTES1B_vS1C_EENS_8epilogue10collective6detail29Sm90TmaWarpSpecializedAdapterINS1G_15DefaultEpilogueISK_SL_SL_NS1F_6thread17LinearCombinationISK_Li1EffLNS1K_9ScaleType4KindE0ELNS_15FloatRoundStyleE2ESK_EENS1_15EpilogueDefaultEEEEEvvEEEEvNT_6ParamsE,@"STO_CUDA_ENTRY STV_DEFAULT"
_ZN7cutlass13device_kernelINS_4gemm6kernel13GemmUniversalIN4cute5tupleIJiiiiEEENS1_10collective13CollectiveMmaINS1_37MainloopSm90TmaGmmaWarpSpecializedFP8ILi10ENS5_IJNS4_1CILi2EEENSA_ILi1EEESC_EEENS1_35KernelTmaWarpSpecializedCooperativeEEENS5_IJNSA_ILi512EEENSA_ILi192EEENSA_ILi32EEEEEENS_12float_e4m3_tENS5_IJlSC_lEEESK_SL_NS4_8TiledMMAINS4_8MMA_AtomIJNS4_4SM904GMMA31MMA_64x192x32_F32E4M3E4M3_SS_TNILNSP_7ScaleInE1ELSR_1EEEEEENS4_6LayoutISD_NS5_IJSC_NSA_ILi0EEESV_EEEEENS5_IJNS4_10UnderscoreESY_SY_EEEEENS4_13SM90_TMA_LOADENS4_14ComposedLayoutINS4_7SwizzleILi1ELi4ELi3EEENS4_18smem_ptr_flag_bitsILi8EEENSU_INS5_IJNSA_ILi8EEESI_EEENS5_IJSI_SC_EEEEEEEvNS4_8identityENS4_23SM90_TMA_LOAD_MULTICASTES1B_vS1C_EENS_8epilogue10collective6detail29Sm90TmaWarpSpecializedAdapterINS1G_15DefaultEpilogueISK_SL_SL_NS1F_6thread17LinearCombinationISK_Li1EffLNS1K_9ScaleType4KindE0ELNS_15FloatRoundStyleE2ESK_EENS1_15EpilogueDefaultEEEEEvvEEEEvNT_6ParamsE:
[----:B------:R-:W0:Y:S02]  /*0000*/  LDC R1, c[0x0][0x28] ;  /* 0x00000a00ff017b82 */ /* 0x000e240000000800 */
[----:B0-----:R-:W-:Y:S01]  /*0010*/  VIADD R1, R1, 0xfffff488 ;  /* 0xfffff48801017836 */ /* 0x001fe20000000000 */
[----:B------:R-:W0:Y:S01]  /*0020*/  S2R R4, SR_TID.X ;  /* 0x0000000000047919 */ /* 0x000e220000002100 */
[----:B------:R-:W-:Y:S01]  /*0030*/  ELECT P0, URZ, PT ;  /* 0x00000000003f782f */ /* 0x000fe20003800000 */
[----:B------:R-:W-:Y:S01]  /*0040*/  BSSY B0, `(.L_x_0) ;  /* 0x0000015000007945 */ /* 0x000fe20003800000 */
[--C-:B0-----:R-:W-:Y:S02]  /*0050*/  SHF.R.U32.HI R0, RZ, 0x5, R4.reuse ;  /* 0x00000005ff007819 */ /* 0x101fe40000011604 */
[----:B------:R-:W-:-:S03]  /*0060*/  SHF.R.U32.HI R2, RZ, 0x7, R4 ;  /* 0x00000007ff027819 */ /* 0x000fc60000011604 */
[----:B------:R-:W0:Y:S04]  /*0070*/  SHFL.IDX PT, R3, R0, RZ, 0x1f ;  /* 0x00001fff00037589 */ /* 0x000e2800000e0000 */
[----:B------:R-:W1:Y:S01]  /*0080*/  SHFL.IDX PT, R2, R2, RZ, 0x1f ;  /* 0x00001fff02027589 */ /* 0x000e6200000e0000 */
[----:B0-----:R-:W-:Y:S02]  /*0090*/  R2UR UR4, R3 ;  /* 0x00000000030472ca */ /* 0x001fe400000e0000 */
[----:B-1----:R-:W-:-:S11]  /*00a0*/  R2UR UR6, R2 ;  /* 0x00000000020672ca */ /* 0x002fd600000e0000 */
[----:B------:R-:W-:Y:S02]  /*00b0*/  USHF.R.S32.HI UR5, URZ, 0x1f, UR4 ;  /* 0x0000001f3f057899 */ /* 0x000fe40008011404 */
[----:B------:R-:W-:Y:S02]  /*00c0*/  ISETP.NE.OR P0, PT, RZ, UR4, !P0 ;  /* 0x00000004ff007c0c */ /* 0x000fe4000c705670 */
[----:B------:R-:W-:-:S04]  /*00d0*/  ULEA.HI UR5, UR5, UR4, URZ, 0x2 ;  /* 0x0000000405057291 */ /* 0x000fc8000f8f103f */
[----:B------:R-:W-:-:S04]  /*00e0*/  ULOP3.LUT UR5, UR5, 0xfffffffc, URZ, 0xc0, !UPT ;  /* 0xfffffffc05057892 */ /* 0x000fc8000f8ec03f */
[----:B------:R-:W-:-:S03]  /*00f0*/  UIADD3 UR8, UR4, -UR5, URZ ;  /* 0x8000000504087290 */ /* 0x000fc6000fffe03f */
[----:B------:R-:W-:Y:S09]  /*0100*/  @P0 BRA `(.L_x_1) ;  /* 0x0000000000200947 */ /* 0x000ff20003800000 */
[----:B------:R-:W-:Y:S02]  /*0110*/  ULDC.64 UR4, c[0x0][0x198] ;  /* 0x0000660000047ab9 */ /* 0x000fe40000000a00 */
[----:B------:R-:W-:Y:S02]  /*0120*/  UIADD3 UR10, UP0, UR4, 0xf0, URZ ;  /* 0x000000f0040a7890 */ /* 0x000fe4000ff1e03f */
[----:B------:R-:W-:Y:S02]  /*0130*/  UIADD3 UR4, UP1, UR4, 0x1f0, URZ ;  /* 0x000001f004047890 */ /* 0x000fe4000ff3e03f */
[----:B------:R-:W-:Y:S02]  /*0140*/  UIADD3.X UR11, URZ, UR5, URZ, UP0, !UPT ;  /* 0x000000053f0b7290 */ /* 0x000fe400087fe43f */
[----:B------:R-:W-:-:S07]  /*0150*/  UIADD3.X UR5, URZ, UR5, URZ, UP1, !UPT ;  /* 0x000000053f057290 */ /* 0x000fce0008ffe43f */
[----:B------:R0:W-:Y:S02]  /*0160*/  UTMACCTL.PF [UR10] ;  /* 0x000000000a0079b9 */ /* 0x0001e40008040000 */
[----:B------:R0:W-:Y:S02]  /*0170*/  UTMACCTL.PF [UR4] ;  /* 0x00000000040079b9 */ /* 0x0001e40008040000 */
[----:B0-----:R-:W-:Y:S01]  /*0180*/  NOP ;  /* 0x0000000000007918 */ /* 0x001fe20000000000 */
.L_x_1:
[----:B------:R-:W-:Y:S05]  /*0190*/  BSYNC B0 ;  /* 0x0000000000007941 */ /* 0x000fea0003800000 */
.L_x_0:
[----:B------:R-:W0:Y:S01]  /*01a0*/  SHFL.IDX PT, R3, R0, RZ, 0x1f ;  /* 0x00001fff00037589 */ /* 0x000e2200000e0000 */
[----:B------:R-:W-:Y:S01]  /*01b0*/  UISETP.NE.AND UP0, UPT, UR8, 0x3, UPT ;  /* 0x000000030800788c */ /* 0x000fe2000bf05270 */
[----:B------:R-:W-:Y:S01]  /*01c0*/  ISETP.NE.AND P1, PT, RZ, UR6, PT ;  /* 0x00000006ff007c0c */ /* 0x000fe2000bf25270 */
[----:B------:R-:W-:Y:S02]  /*01d0*/  UIADD3 UR10, UR6, -0x1, URZ ;  /* 0xffffffff060a7890 */ /* 0x000fe4000fffe03f */
[----:B------:R-:W-:Y:S02]  /*01e0*/  UISETP.EQ.OR UP0, UPT, UR8, URZ, !UP0 ;  /* 0x0000003f0800728c */ /* 0x000fe4000c702670 */
[----:B------:R-:W-:Y:S02]  /*01f0*/  UISETP.GE.U32.AND UP1, UPT, UR10, 0x2, UPT ;  /* 0x000000020a00788c */ /* 0x000fe4000bf26070 */
[----:B------:R-:W-:-:S04]  /*0200*/  UISETP.EQ.AND UP0, UPT, UR6, URZ, UP0 ;  /* 0x0000003f0600728c */ /* 0x000fc80008702270 */
[----:B------:R-:W-:-:S04]  /*0210*/  USEL UR13, URZ, 0x1, !UP0 ;  /* 0x000000013f0d7887 */ /* 0x000fc8000c000000 */
[----:B------:R-:W-:Y:S01]  /*0220*/  USEL UR13, UR13, 0x2, UP1 ;  /* 0x000000020d0d7887 */ /* 0x000fe20008800000 */
[----:B0-----:R-:W-:-:S13]  /*0230*/  ISETP.NE.AND P0, PT, R3, RZ, PT ;  /* 0x000000ff0300720c */ /* 0x001fda0003f05270 */
[----:B------:R-:W-:Y:S05]  /*0240*/  @P0 BRA `(.L_x_2) ;  /* 0x0000000000940947 */ /* 0x000fea0003800000 */
[----:B------:R-:W-:Y:S01]  /*0250*/  ELECT P0, URZ, PT ;  /* 0x00000000003f782f */ /* 0x000fe20003800000 */
[----:B------:R-:W-:-:S12]  /*0260*/  BSSY B0, `(.L_x_2) ;  /* 0x0000023000007945 */ /* 0x000fd80003800000 */
[----:B------:R-:W-:Y:S05]  /*0270*/  @!P0 BRA `(.L_x_3) ;  /* 0x0000000000848947 */ /* 0x000fea0003800000 */
[----:B------:R-:W0:Y:S01]  /*0280*/  S2UR UR9, SR_CgaCtaId ;  /* 0x00000000000979c3 */ /* 0x000e220000008800 */
[----:B------:R-:W-:Y:S01]  /*0290*/  UMOV UR4, 0x400 ;  /* 0x0000040000047882 */ /* 0x000fe20000000000 */
[----:B------:R-:W-:Y:S01]  /*02a0*/  UMOV UR5, 0x1 ;  /* 0x0000000100057882 */ /* 0x000fe20000000000 */
[----:B------:R-:W-:Y:S02]  /*02b0*/  UMOV UR6, 0x4 ;  /* 0x0000000400067882 */ /* 0x000fe40000000000 */
[----:B------:R-:W-:-:S04]  /*02c0*/  UIADD3 UR6, -UR6, 0x100000, URZ ;  /* 0x0010000006067890 */ /* 0x000fc8000fffe13f */
[----:B------:R-:W-:Y:S02]  /*02d0*/  USHF.L.U32 UR7, UR6, 0xb, URZ ;  /* 0x0000000b06077899 */ /* 0x000fe4000800063f */
[----:B------:R-:W-:Y:S02]  /*02e0*/  USHF.L.U32 UR6, UR6, 0x1, URZ ;  /* 0x0000000106067899 */ /* 0x000fe4000800063f */
[----:B0-----:R-:W-:Y:S02]  /*02f0*/  ULEA UR9, UR9, UR4, 0x18 ;  /* 0x0000000409097291 */ /* 0x001fe4000f8ec03f */
[----:B------:R-:W-:-:S04]  /*0300*/  UIADD3 UR4, -UR5, 0x100000, URZ ;  /* 0x0010000005047890 */ /* 0x000fc8000fffe13f */
[----:B------:R-:W-:Y:S02]  /*0310*/  USHF.L.U32 UR5, UR4, 0xb, URZ ;  /* 0x0000000b04057899 */ /* 0x000fe4000800063f */
[----:B------:R-:W-:Y:S01]  /*0320*/  USHF.L.U32 UR4, UR4, 0x1, URZ ;  /* 0x0000000104047899 */ /* 0x000fe2000800063f */
[----:B------:R-:W0:Y:S11]  /*0330*/  FENCE.VIEW.ASYNC.S ;  /* 0x00000000000073c6 */ /* 0x000e360000000000 */
[----:B0-----:R0:W1:Y:S01]  /*0340*/  SYNCS.EXCH.64 URZ, [UR9], UR4 ;  /* 0x00000004093f75b2 */ /* 0x0010620008000100 */
[----:B------:R0:W2:Y:S01]  /*0350*/  SYNCS.EXCH.64 URZ, [UR9+0x50], UR6 ;  /* 0x00005006093f75b2 */ /* 0x0000a20008000100 */
[----:B------:R0:W3:Y:S01]  /*0360*/  SYNCS.EXCH.64 URZ, [UR9+0x8], UR4 ;  /* 0x00000804093f75b2 */ /* 0x0000e20008000100 */
[----:B------:R0:W4:Y:S01]  /*0370*/  SYNCS.EXCH.64 URZ, [UR9+0x58], UR6 ;  /* 0x00005806093f75b2 */ /* 0x0001220008000100 */
[----:B------:R0:W0:Y:S01]  /*0380*/  SYNCS.EXCH.64 URZ, [UR9+0x10], UR4 ;  /* 0x00001004093f75b2 */ /* 0x0000220008000100 */
        /* <DEDUP_REMOVED lines=15> */
[----:B------:R-:W-:Y:S01]  /*0480*/  NOP ;  /* 0x0000000000007918 */ /* 0x000fe20000000000 */
.L_x_3:
[----:B0-----:R-:W-:Y:S05]  /*0490*/  BSYNC B0 ;  /* 0x0000000000007941 */ /* 0x001fea0003800000 */
.L_x_2:
[----:B------:R-:W-:Y:S01]  /*04a0*/  SHF.R.S32.HI R2, RZ, 0x1f, R4 ;  /* 0x0000001fff027819 */ /* 0x000fe20000011404 */
[----:B------:R-:W0:Y:S01]  /*04b0*/  SHFL.IDX PT, R0, R0, RZ, 0x1f ;  /* 0x00001fff00007589 */ /* 0x000e2200000e0000 */
[----:B------:R-:W5:Y:S01]  /*04c0*/  S2UR UR9, SR_CTAID.X ;  /* 0x00000000000979c3 */ /* 0x000f620000002500 */
[----:B------:R-:W-:Y:S02]  /*04d0*/  ELECT P0, URZ, PT ;  /* 0x00000000003f782f */ /* 0x000fe40003800000 */
[----:B------:R-:W-:Y:S01]  /*04e0*/  LEA.HI R2, R2, R4, RZ, 0x7 ;  /* 0x0000000402027211 */ /* 0x000fe200078f38ff */
[----:B------:R-:W-:Y:S01]  /*04f0*/  ULDC UR4, c[0x0][0x150] ;  /* 0x0000540000047ab9 */ /* 0x000fe20000000800 */
[----:B------:R-:W-:Y:S01]  /*0500*/  SHF.R.S32.HI R6, RZ, 0x1f, R3 ;  /* 0x0000001fff067819 */ /* 0x000fe20000011403 */
[----:B------:R-:W-:Y:S01]  /*0510*/  NOP ;  /* 0x0000000000007918 */ /* 0x000fe20000000000 */
[----:B------:R-:W-:Y:S01]  /*0520*/  LOP3.LUT R2, R2, 0xffffff80, RZ, 0xc0, !PT ;  /* 0xffffff8002027812 */ /* 0x000fe200078ec0ff */
[----:B------:R-:W-:Y:S01]  /*0530*/  NOP ;  /* 0x0000000000007918 */ /* 0x000fe20000000000 */
[----:B------:R-:W-:Y:S01]  /*0540*/  LEA.HI R6, R6, R3, RZ, 0x2 ;  /* 0x0000000306067211 */ /* 0x000fe200078f10ff */
[----:B------:R-:W1:Y:S02]  /*0550*/  LDC R8, c[0x0][0x144] ;  /* 0x00005100ff087b82 */ /* 0x000e640000000800 */
[----:B------:R-:W-:Y:S01]  /*0560*/  IMAD.IADD R4, R4, 0x1, -R2 ;  /* 0x0000000104047824 */ /* 0x000fe200078e0a02 */
[----:B------:R-:W-:Y:S01]  /*0570*/  LOP3.LUT R6, R6, 0x3ffffffc, RZ, 0xc0, !PT ;  /* 0x3ffffffc06067812 */ /* 0x000fe200078ec0ff */
[----:B------:R-:W2:Y:S03]  /*0580*/  S2R R2, SR_CTAID.Y ;  /* 0x0000000000027919 */ /* 0x000ea60000002600 */
[----:B------:R-:W-:Y:S01]  /*0590*/  SHF.R.S32.HI R5, RZ, 0x1f, R4 ;  /* 0x0000001fff057819 */ /* 0x000fe20000011404 */
[----:B------:R-:W-:Y:S01]  /*05a0*/  IMAD.IADD R6, R3, 0x1, -R6 ;  /* 0x0000000103067824 */ /* 0x000fe200078e0a06 */
[----:B------:R-:W3:Y:S02]  /*05b0*/  LDC R15, c[0x0][0x148] ;  /* 0x00005200ff0f7b82 */ /* 0x000ee40000000800 */
[----:B------:R-:W-:-:S02]  /*05c0*/  LEA.HI R5, R5, R4, RZ, 0x3 ;  /* 0x0000000405057211 */ /* 0x000fc400078f18ff */
[----:B0-----:R-:W-:Y:S02]  /*05d0*/  ISETP.NE.OR P0, PT, R0, RZ, !P0 ;  /* 0x000000ff0000720c */ /* 0x001fe40004705670 */
[--C-:B------:R-:W-:Y:S02]  /*05e0*/  SHF.R.S32.HI R0, RZ, 0x3, R5.reuse ;  /* 0x00000003ff007819 */ /* 0x100fe40000011405 */
[----:B------:R-:W-:Y:S02]  /*05f0*/  SHF.R.S32.HI R5, RZ, 0x1f, R5 ;  /* 0x0000001fff057819 */ /* 0x000fe40000011405 */
[----:B-----5:R-:W-:Y:S02]  /*0600*/  I2FP.F32.U32 R7, UR9 ;  /* 0x0000000900077c45 */ /* 0x020fe40008201000 */
[----:B------:R-:W-:-:S03]  /*0610*/  LEA.HI R5, R5, R0, RZ, 0x2 ;  /* 0x0000000005057211 */ /* 0x000fc600078f10ff */
[----:B------:R-:W-:Y:S01]  /*0620*/  FMUL R7, R7, UR4 ;  /* 0x0000000407077c20 */ /* 0x000fe20008400000 */
[----:B------:R-:W-:Y:S01]  /*0630*/  LOP3.LUT R5, R5, 0xfffffffc, RZ, 0xc0, !PT ;  /* 0xfffffffc05057812 */ /* 0x000fe200078ec0ff */
[----:B------:R-:W-:Y:S01]  /*0640*/  VOTEU.ALL UP0, P0 ;  /* 0x00000000003f7886 */ /* 0x000fe20000000000 */
[----:B------:R-:W-:Y:S01]  /*0650*/  ULDC UR4, c[0x0][0x154] ;  /* 0x0000550000047ab9 */ /* 0x000fe20000000800 */
[----:B------:R-:W-:Y:S02]  /*0660*/  VOTEU.ALL UP1, P0 ;  /* 0x00000000003f7886 */ /* 0x000fe40000020000 */
[----:B------:R-:W0:Y:S01]  /*0670*/  F2I.U32.TRUNC.NTZ R7, R7 ;  /* 0x0000000700077305 */ /* 0x000e22000020f000 */
[----:B------:R-:W-:Y:S01]  /*0680*/  IMAD.IADD R5, R0, 0x1, -R5 ;  /* 0x0000000100057824 */ /* 0x000fe200078e0a05 */
[----:B------:R-:W5:Y:S01]  /*0690*/  @!UP0 S2UR UR7, SR_CgaCtaId ;  /* 0x00000000000789c3 */ /* 0x000f620000008800 */
[----:B------:R-:W-:Y:S02]  /*06a0*/  @!UP0 UMOV UR6, 0x400 ;  /* 0x0000040000068882 */ /* 0x000fe40000000000 */
[----:B------:R-:W-:Y:S01]  /*06b0*/  IMAD R5, R6, 0x4, R5 ;  /* 0x0000000406057824 */ /* 0x000fe200078e0205 */
[----:B--2---:R-:W-:-:S04]  /*06c0*/  I2FP.F32.U32 R6, R2 ;  /* 0x0000000200067245 */ /* 0x004fc80000201000 */
[----:B------:R-:W-:Y:S01]  /*06d0*/  LEA.HI R0, R5, R5, RZ, 0x1 ;  /* 0x0000000505007211 */ /* 0x000fe200078f08ff */
[----:B------:R-:W-:Y:S01]  /*06e0*/  FMUL R6, R6, UR4 ;  /* 0x0000000406067c20 */ /* 0x000fe20008400000 */
[----:B------:R-:W-:Y:S02]  /*06f0*/  UMOV UR4, 0x20 ;  /* 0x0000002000047882 */ /* 0x000fe40000000000 */
[----:B------:R-:W-:Y:S01]  /*0700*/  LOP3.LUT R0, R0, 0xfffffffe, RZ, 0xc0, !PT ;  /* 0xfffffffe00007812 */ /* 0x000fe200078ec0ff */
[----:B0-----:R-:W-:Y:S01]  /*0710*/  IMAD.MOV R13, RZ, RZ, -R7 ;  /* 0x000000ffff0d7224 */ /* 0x001fe200078e0a07 */
[----:B------:R-:W-:-:S04]  /*0720*/  @!UP0 UIADD3 UR4, -UR4, 0x100000, URZ ;  /* 0x0010000004048890 */ /* 0x000fc8000fffe13f */
[----:B------:R-:W-:Y:S02]  /*0730*/  @!UP0 USHF.L.U32 UR5, UR4, 0xb, URZ ;  /* 0x0000000b04058899 */ /* 0x000fe4000800063f */
[----:B------:R-:W-:Y:S01]  /*0740*/  @!UP0 USHF.L.U32 UR4, UR4, 0x1, URZ ;  /* 0x0000000104048899 */ /* 0x000fe2000800063f */
[----:B------:R-:W0:Y:S01]  /*0750*/  F2I.U32.TRUNC.NTZ R6, R6 ;  /* 0x0000000600067305 */ /* 0x000e22000020f000 */
[----:B------:R-:W2:Y:S01]  /*0760*/  LDC R7, c[0x0][0x140] ;  /* 0x00005000ff077b82 */ /* 0x000ea20000000800 */
[----:B-1----:R-:W-:Y:S02]  /*0770*/  IMAD R13, R8, R13, UR9 ;  /* 0x00000009080d7e24 */ /* 0x002fe4000f8e020d */
[----:B------:R-:W-:-:S05]  /*0780*/  IMAD.IADD R0, R5, 0x1, -R0 ;  /* 0x0000000105007824 */ /* 0x000fca00078e0a00 */
[----:B------:R-:W-:Y:S01]  /*0790*/  ISETP.NE.AND P2, PT, R0, R13, PT ;  /* 0x0000000d0000720c */ /* 0x000fe20003f45270 */
[C---:B------:R-:W-:Y:S01]  /*07a0*/  IMAD.SHL.U32 R0, R5.reuse, 0x4, RZ ;  /* 0x0000000405007824 */ /* 0x040fe200078e00ff */
[----:B-----5:R-:W-:Y:S01]  /*07b0*/  @!UP0 ULEA UR6, UR7, UR6, 0x18 ;  /* 0x0000000607068291 */ /* 0x020fe2000f8ec03f */
[----:B------:R-:W-:Y:S01]  /*07c0*/  VOTEU.ALL UP0, P0 ;  /* 0x00000000003f7886 */ /* 0x000fe20000000000 */
[----:B------:R-:W-:Y:S01]  /*07d0*/  LOP3.LUT P0, RZ, R4, 0x7, RZ, 0xc0, !PT ;  /* 0x0000000704ff7812 */ /* 0x000fe2000780c0ff */
[----:B0-----:R-:W-:Y:S01]  /*07e0*/  IMAD.MOV R12, RZ, RZ, -R6 ;  /* 0x000000ffff0c7224 */ /* 0x001fe200078e0a06 */
[----:B------:R-:W-:-:S03]  /*07f0*/  LOP3.LUT R9, R5, 0xc, R0, 0x78, !PT ;  /* 0x0000000c05097812 */ /* 0x000fc600078e7800 */
[----:B---3--:R-:W-:Y:S01]  /*0800*/  IMAD R5, R15, R12, R2 ;  /* 0x0000000c0f057224 */ /* 0x008fe200078e0202 */
[C---:B------:R-:W-:Y:S01]  /*0810*/  ISETP.LT.U32.AND P0, PT, R9.reuse, 0x2, !P0 ;  /* 0x000000020900780c */ /* 0x040fe20004701070 */
[----:B------:R0:W-:Y:S02]  /*0820*/  STL [R1+0x864], R9 ;  /* 0x0008640901007387 */ /* 0x0001e40000100800 */
[----:B------:R-:W-:Y:S02]  /*0830*/  @P2 LEA.HI R0, R9, R9, RZ, 0x1 ;  /* 0x0000000909002211 */ /* 0x000fe400078f08ff */
[----:B------:R-:W1:Y:S02]  /*0840*/  FENCE.VIEW.ASYNC.S ;  /* 0x00000000000073c6 */ /* 0x000e640000000000 */
[----:B-1----:R0:W1:Y:S01]  /*0850*/  @!UP0 SYNCS.EXCH.64 URZ, [UR6+0xb0], UR4 ;  /* 0x0000b004063f85b2 */ /* 0x0020620008000100 */
[----:B--2---:R-:W-:Y:S02]  /*0860*/  ISETP.EQ.U32.AND P4, PT, R7, 0x1, PT ;  /* 0x000000010700780c */ /* 0x004fe40003f82070 */
[----:B------:R-:W-:-:S04]  /*0870*/  @P2 SHF.R.S32.HI R0, RZ, 0x1, R0 ;  /* 0x00000001ff002819 */ /* 0x000fc80000011400 */
[----:B------:R-:W-:Y:S01]  /*0880*/  @P2 ISETP.NE.AND P3, PT, R0, R5, PT ;  /* 0x000000050000220c */ /* 0x000fe20003f65270 */
[----:B------:R-:W-:Y:S01]  /*0890*/  IMAD.MOV.U32 R0, RZ, RZ, 0x1 ;  /* 0x00000001ff007424 */ /* 0x000fe200078e00ff */
[----:B------:R-:W-:Y:S02]  /*08a0*/  SEL R5, RZ, 0x1, !P0 ;  /* 0x00000001ff057807 */ /* 0x000fe40004000000 */
[----:B------:R-:W-:-:S04]  /*08b0*/  @P2 SEL R0, RZ, 0x1, P3 ;  /* 0x00000001ff002807 */ /* 0x000fc80001800000 */
[----:B------:R-:W-:Y:S01]  /*08c0*/  LOP3.LUT R0, R0, R5, RZ, 0xc0, !PT ;  /* 0x0000000500007212 */ /* 0x000fe200078ec0ff */
[----:B------:R0:W2:Y:S01]  /*08d0*/  @!UP1 SYNCS.EXCH.64 URZ, [UR6+0xb8], UR4 ;  /* 0x0000b804063f95b2 */ /* 0x0000a20008000100 */
[----:B------:R-:W-:-:S03]  /*08e0*/  NOP ;  /* 0x0000000000007918 */ /* 0x000fc60000000000 */
[----:B------:R0:W-:Y:S01]  /*08f0*/  STL [R1+0x85c], R0 ;  /* 0x00085c0001007387 */ /* 0x0001e20000100800 */
[----:B-1----:R-:W-:Y:S05]  /*0900*/  @!P4 BRA `(.L_x_4) ;  /* 0x000000000008c947 */ /* 0x002fea0003800000 */
[----:B--2-4-:R-:W-:Y:S01]  /*0910*/  UCGABAR_ARV ;  /* 0x00000000000079c7 */ /* 0x014fe20008000000 */
[----:B------:R-:W-:Y:S05]  /*0920*/  BRA `(.L_x_5) ;  /* 0x0000000000047947 */ /* 0x000fea0003800000 */
.L_x_4:
[----:B--2-4-:R-:W-:Y:S01]  /*0930*/  NOP ;  /* 0x0000000000007918 */ /* 0x014fe20000000000 */
.L_x_5:
[----:B------:R-:W1:Y:S01]  /*0940*/  LDC R4, c[0x0][0x65c] ;  /* 0x00019700ff047b82 */ /* 0x000e620000000800 */
[----:B------:R-:W-:Y:S01]  /*0950*/  IMAD.MOV.U32 R5, RZ, RZ, RZ ;  /* 0x000000ffff057224 */ /* 0x000fe200078e00ff */
[----:B0-----:R-:W-:Y:S02]  /*0960*/  LOP3.LUT R0, R0, 0xfffff7ff, RZ, 0xc0, !PT ;  /* 0xfffff7ff00007812 */ /* 0x001fe400078ec0ff */
[----:B-1----:R-:W-:Y:S01]  /*0970*/  ISETP.NE.AND P2, PT, R4, 0x1, PT ;  /* 0x000000010400780c */ /* 0x002fe20003f45270 */
[----:B------:R-:W-:-:S12]  /*0980*/  IMAD.U32 R4, RZ, RZ, UR9 ;  /* 0x00000009ff047e24 */ /* 0x000fd8000f8e00ff */
[----:B------:R-:W0:Y:S01]  /*0990*/  @P2 LDC R7, c[0x0][0x10] ;  /* 0x00000400ff072b82 */ /* 0x000e220000000800 */
[----:B------:R-:W-:Y:S01]  /*09a0*/  @P2 IMAD.MOV.U32 R3, RZ, RZ, RZ ;  /* 0x000000ffff032224 */ /* 0x000fe200078e00ff */
[----:B------:R-:W-:Y:S01]  /*09b0*/  @P2 LOP3.LUT R0, R0, 0x800, RZ, 0xfc, !PT ;  /* 0x0000080000002812 */ /* 0x000fe200078efcff */
[----:B------:R-:W-:-:S05]  /*09c0*/  @P2 IMAD.MOV.U32 R11, RZ, RZ, RZ ;  /* 0x000000ffff0b2224 */ /* 0x000fca00078e00ff */
[----:B------:R-:W1:Y:S01]  /*09d0*/  @!P2 LDC R9, c[0x0][0xc] ;  /* 0x00000300ff09ab82 */ /* 0x000e620000000800 */
[----:B0-----:R-:W-:-:S04]  /*09e0*/  @P2 IMAD.WIDE.U32 R6, R7, UR9, R2 ;  /* 0x0000000907062c25 */ /* 0x001fc8000f8e0002 */
[----:B------:R-:W-:Y:S02]  /*09f0*/  @P2 IMAD.MOV.U32 R10, RZ, RZ, R6 ;  /* 0x000000ffff0a2224 */ /* 0x000fe400078e0006 */
[----:B------:R-:W-:Y:S02]  /*0a00*/  @P2 IMAD.IADD R17, R7, 0x1, R11 ;  /* 0x0000000107112824 */ /* 0x000fe400078e020b */
[----:B-1----:R-:W-:-:S04]  /*0a10*/  @!P2 IMAD.WIDE.U32 R4, R2, R9, R4 ;  /* 0x000000090204a225 */ /* 0x002fc800078e0004 */
[----:B------:R-:W-:Y:S02]  /*0a20*/  @!P2 IMAD.MOV.U32 R10, RZ, RZ, R4 ;  /* 0x000000ffff0aa224 */ /* 0x000fe400078e0004 */
[----:B------:R-:W-:-:S03]  /*0a30*/  @!P2 IMAD.MOV.U32 R17, RZ, RZ, R5 ;  /* 0x000000ffff11a224 */ /* 0x000fc600078e0005 */
[----:B------:R0:W-:Y:S04]  /*0a40*/  STL [R1+0x870], R10 ;  /* 0x0008700a01007387 */ /* 0x0001e80000100800 */
[----:B------:R0:W-:Y:S01]  /*0a50*/  STL [R1+0x86c], R17 ;  /* 0x00086c1101007387 */ /* 0x0001e20000100800 */
[----:B------:R-:W-:Y:S05]  /*0a60*/  @!P4 BRA `(.L_x_6) ;  /* 0x00000000000cc947 */ /* 0x000fea0003800000 */
[----:B------:R-:W-:Y:S01]  /*0a70*/  UCGABAR_WAIT ;  /* 0x0000000000007dc7 */ /* 0x000fe20008000000 */
[----:B------:R-:W-:Y:S01]  /*0a80*/  CCTL.IVALL ;  /* 0x00000000ff00798f */ /* 0x000fe20002000000 */
[----:B------:R-:W-:Y:S05]  /*0a90*/  BRA `(.L_x_7) ;  /* 0x0000000000047947 */ /* 0x000fea0003800000 */
.L_x_6:
[----:B------:R-:W-:Y:S06]  /*0aa0*/  BAR.SYNC.DEFER_BLOCKING 0x0 ;  /* 0x0000000000007b1d */ /* 0x000fec0000010000 */
.L_x_7:
[----:B------:R-:W-:Y:S05]  /*0ab0*/  @!P1 BRA `(.L_x_8) ;  /* 0x0000041000cc9947 */ /* 0x000fea0003800000 */
[----:B------:R-:W-:-:S06]  /*0ac0*/  UISETP.GT.U32.AND UP0, UPT, UR10, 0x1, UPT ;  /* 0x000000010a00788c */ /* 0x000fcc000bf04070 */
[----:B------:R-:W-:-:S13]  /*0ad0*/  PLOP3.LUT P0, PT, PT, PT, UP0, 0x80, 0x0 ;  /* 0x000000000000781c */ /* 0x000fda0003f0f008 */
[----:B------:R-:W-:Y:S05]  /*0ae0*/  @P0 EXIT ;  /* 0x000000000000094d */ /* 0x000fea0003800000 */
[----:B------:R-:W-:Y:S01]  /*0af0*/  IMAD.MOV.U32 R6, RZ, RZ, -0x1 ;  /* 0xffffffffff067424 */ /* 0x000fe200078e00ff */
[----:B------:R-:W-:Y:S01]  /*0b00*/  ULDC.64 UR4, c[0x0][0x650] ;  /* 0x0001940000047ab9 */ /* 0x000fe20000000a00 */
[----:B------:R-:W-:Y:S01]  /*0b10*/  IMAD.MOV.U32 R5, RZ, RZ, -0x1 ;  /* 0xffffffffff057424 */ /* 0x000fe200078e00ff */
[----:B------:R-:W-:Y:S01]  /*0b20*/  ISETP.GE.U32.AND P0, PT, R10, UR4, PT ;  /* 0x000000040a007c0c */ /* 0x000fe2000bf06070 */
[----:B------:R-:W-:Y:S01]  /*0b30*/  UMOV UR12, 0xffffffff ;  /* 0xffffffff000c7882 */ /* 0x000fe20000000000 */
[----:B------:R1:W-:Y:S01]  /*0b40*/  STL [R1+0x860], R6 ;  /* 0x0008600601007387 */ /* 0x0003e20000100800 */
[----:B------:R-:W-:Y:S02]  /*0b50*/  PRMT R4, RZ, 0x7610, R4 ;  /* 0x00007610ff047816 */ /* 0x000fe40000000004 */
[----:B------:R-:W-:Y:S01]  /*0b60*/  ISETP.GE.U32.AND.EX P0, PT, R17, UR5, PT, P0 ;  /* 0x0000000511007c0c */ /* 0x000fe2000bf06100 */
[----:B------:R1:W-:-:S12]  /*0b70*/  STL [R1+0x868], R5 ;  /* 0x0008680501007387 */ /* 0x0003d80000100800 */
[----:B-1----:R-:W-:Y:S05]  /*0b80*/  @P0 BRA `(.L_x_9) ;  /* 0x00000004003c0947 */ /* 0x002fea0003800000 */
[----:B------:R-:W-:Y:S01]  /*0b90*/  ULDC.64 UR14, c[0x0][0x628] ;  /* 0x00018a00000e7ab9 */ /* 0x000fe20000000a00 */
[----:B------:R-:W1:Y:S01]  /*0ba0*/  LDC.64 R8, c[0x0][0x620] ;  /* 0x00018800ff087b82 */ /* 0x000e620000000a00 */
[----:B------:R-:W-:Y:S01]  /*0bb0*/  ISETP.NE.U32.AND P0, PT, RZ, UR14, PT ;  /* 0x0000000eff007c0c */ /* 0x000fe2000bf05070 */
[----:B------:R-:W-:Y:S01]  /*0bc0*/  ULDC UR11, c[0x0][0x630] ;  /* 0x00018c00000b7ab9 */ /* 0x000fe20000000800 */
[----:B------:R-:W-:Y:S02]  /*0bd0*/  R2UR UR4, R10 ;  /* 0x000000000a0472ca */ /* 0x000fe400000e0000 */
[----:B------:R-:W-:Y:S02]  /*0be0*/  ISETP.NE.AND.EX P0, PT, RZ, UR15, PT, P0 ;  /* 0x0000000fff007c0c */ /* 0x000fe4000bf05300 */
[----:B------:R-:W-:-:S11]  /*0bf0*/  R2UR UR5, R17 ;  /* 0x00000000110572ca */ /* 0x000fd600000e0000 */
[----:B------:R-:W-:Y:S05]  /*0c00*/  @!P0 BRA `(.L_x_10) ;  /* 0x0000000000308947 */ /* 0x000fea0003800000 */
[----:B------:R-:W-:Y:S01]  /*0c10*/  R2UR UR4, R10 ;  /* 0x000000000a0472ca */ /* 0x000fe200000e0000 */
[----:B------:R-:W-:Y:S01]  /*0c20*/  ULDC UR8, c[0x0][0x634] ;  /* 0x00018d0000087ab9 */ /* 0x000fe20000000800 */
[----:B------:R-:W-:-:S11]  /*0c30*/  R2UR UR10, R17 ;  /* 0x00000000110a72ca */ /* 0x000fd600000e0000 */
[----:B------:R-:W-:-:S04]  /*0c40*/  UIADD3 UR8, UP0, UR4, UR8, URZ ;  /* 0x0000000804087290 */ /* 0x000fc8000ff1e03f */
[----:B------:R-:W-:-:S04]  /*0c50*/  UIADD3.X UR10, URZ, UR10, URZ, UP0, !UPT ;  /* 0x0000000a3f0a7290 */ /* 0x000fc800087fe43f */
[----:B------:R-:W-:-:S04]  /*0c60*/  UIMAD.WIDE.U32 UR4, UR10, UR14, URZ ;  /* 0x0000000e0a0472a5 */ /* 0x000fc8000f8e003f */
[----:B------:R-:W-:Y:S02]  /*0c70*/  UIMAD.WIDE.U32 UR6, UP0, UR8, UR15, UR4 ;  /* 0x0000000f080672a5 */ /* 0x000fe4000f800004 */
[----:B------:R-:W-:Y:S02]  /*0c80*/  UIMAD.WIDE.U32 UR4, UR8, UR14, URZ ;  /* 0x0000000e080472a5 */ /* 0x000fe4000f8e003f */
[----:B------:R-:W-:Y:S02]  /*0c90*/  UIADD3.X UR9, URZ, URZ, URZ, UP0, !UPT ;  /* 0x0000003f3f097290 */ /* 0x000fe400087fe43f */
[----:B------:R-:W-:Y:S01]  /*0ca0*/  UIADD3 URZ, UP0, UR5, UR6, URZ ;  /* 0x00000006053f7290 */ /* 0x000fe2000ff1e03f */
[----:B------:R-:W-:-:S03]  /*0cb0*/  UMOV UR8, UR7 ;  /* 0x0000000700087c82 */ /* 0x000fc60008000000 */
[----:B------:R-:W-:-:S12]  /*0cc0*/  UIMAD.WIDE.U32.X UR4, UR10, UR15, UR8, UP0 ;  /* 0x0000000f0a0472a5 */ /* 0x000fd800080e0408 */
.L_x_10:
[----:B------:R-:W-:Y:S01]  /*0cd0*/  USHF.R.U64 UR12, UR4, UR11, UR5 ;  /* 0x0000000b040c7299 */ /* 0x000fe20008001205 */
[----:B------:R-:W2:Y:S01]  /*0ce0*/  LDC.64 R22, c[0x0][0x640] ;  /* 0x00019000ff167b82 */ /* 0x000ea20000000a00 */
[----:B------:R-:W-:Y:S01]  /*0cf0*/  USHF.R.U32.HI UR4, URZ, UR11, UR5 ;  /* 0x0000000b3f047299 */ /* 0x000fe20008011605 */
[----:B------:R-:W-:-:S03]  /*0d00*/  IMAD.MOV.U32 R4, RZ, RZ, R10 ;  /* 0x000000ffff047224 */ /* 0x000fc600078e000a */
[----:B------:R-:W-:-:S03]  /*0d10*/  IADD3 R3, P0, RZ, -UR12, RZ ;  /* 0x8000000cff037c10 */ /* 0x000fc6000ff1e0ff */
[----:B------:R-:W0:Y:S02]  /*0d20*/  LDC R14, c[0x0][0x618] ;  /* 0x00018600ff0e7b82 */ /* 0x000e240000000800 */
[----:B------:R-:W-:-:S04]  /*0d30*/  IMAD.X R5, RZ, RZ, ~UR4, P0 ;  /* 0x80000004ff057e24 */ /* 0x000fc800080e06ff */
[-C--:B-1----:R-:W-:Y:S02]  /*0d40*/  IMAD R6, R5, R8.reuse, RZ ;  /* 0x0000000805067224 */ /* 0x082fe400078e02ff */
[----:B------:R-:W1:Y:S01]  /*0d50*/  LDC R16, c[0x0][0x608] ;  /* 0x00018200ff107b82 */ /* 0x000e620000000800 */
[----:B------:R-:W-:Y:S02]  /*0d60*/  IMAD.MOV.U32 R5, RZ, RZ, R17 ;  /* 0x000000ffff057224 */ /* 0x000fe400078e0011 */
[----:B------:R-:W-:-:S05]  /*0d70*/  IMAD.WIDE.U32 R4, R3, R8, R4 ;  /* 0x0000000803047225 */ /* 0x000fca00078e0004 */
[----:B------:R-:W3:Y:S01]  /*0d80*/  LDC R20, c[0x0][0x658] ;  /* 0x00019600ff147b82 */ /* 0x000ee20000000800 */
[----:B------:R-:W-:Y:S01]  /*0d90*/  IMAD R3, R3, R9, R6 ;  /* 0x0000000903037224 */ /* 0x000fe200078e0206 */
[----:B--2---:R-:W-:-:S03]  /*0da0*/  ISETP.NE.U32.AND P0, PT, R22, RZ, PT ;  /* 0x000000ff1600720c */ /* 0x004fc60003f05070 */
[----:B------:R-:W-:Y:S01]  /*0db0*/  IMAD.IADD R3, R5, 0x1, R3 ;  /* 0x0000000105037824 */ /* 0x000fe200078e0203 */
[----:B------:R-:W-:Y:S01]  /*0dc0*/  ISETP.NE.AND.EX P0, PT, R23, RZ, PT, P0 ;  /* 0x000000ff1700720c */ /* 0x000fe20003f05300 */
[----:B------:R-:W-:Y:S01]  /*0dd0*/  IMAD.MOV.U32 R5, RZ, RZ, -0x1 ;  /* 0xffffffffff057424 */ /* 0x000fe200078e00ff */
[----:B------:R-:W2:Y:S02]  /*0de0*/  LDC R18, c[0x0][0x600] ;  /* 0x00018000ff127b82 */ /* 0x000ea40000000800 */
[-CC-:B0-----:R-:W-:Y:S02]  /*0df0*/  SHF.R.U64 R10, R4, R14.reuse, R3.reuse ;  /* 0x0000000e040a7219 */ /* 0x181fe40000001203 */
[----:B------:R-:W-:Y:S01]  /*0e00*/  SHF.R.U32.HI R3, RZ, R14, R3 ;  /* 0x0000000eff037219 */ /* 0x000fe20000011603 */
[----:B------:R-:W-:Y:S02]  /*0e10*/  IMAD R14, R15, R12, R2 ;  /* 0x0000000c0f0e7224 */ /* 0x000fe400078e0202 */
[----:B------:R-:W-:Y:S01]  /*0e20*/  IMAD.MOV.U32 R15, RZ, RZ, 0x1 ;  /* 0x00000001ff0f7424 */ /* 0x000fe200078e00ff */
[----:B------:R-:W0:Y:S01]  /*0e30*/  LDC R11, c[0x0][0x648] ;  /* 0x00019200ff0b7b82 */ /* 0x000e220000000800 */
[----:B-1----:R-:W-:-:S02]  /*0e40*/  SHF.R.U64 R21, R10, R16, R3 ;  /* 0x000000100a157219 */ /* 0x002fc40000001203 */
[----:B------:R-:W-:-:S05]  /*0e50*/  SHF.R.U32.HI R3, RZ, R16, R3 ;  /* 0x00000010ff037219 */ /* 0x000fca0000011603 */
[----:B------:R-:W1:Y:S01]  /*0e60*/  LDC R17, c[0x0][0x638] ;  /* 0x00018e00ff117b82 */ /* 0x000e620000000800 */
[-C--:B---3--:R-:W-:Y:S02]  /*0e70*/  SHF.L.U32 R2, R5, R20.reuse, RZ ;  /* 0x0000001405027219 */ /* 0x088fe400000006ff */
[--C-:B------:R-:W-:Y:S02]  /*0e80*/  SHF.R.U64 R12, R21, R20, R3.reuse ;  /* 0x00000014150c7219 */ /* 0x100fe40000001203 */
[----:B------:R-:W-:Y:S02]  /*0e90*/  LOP3.LUT R8, RZ, R2, RZ, 0x33, !PT ;  /* 0x00000002ff087212 */ /* 0x000fe400078e33ff */
[----:B------:R-:W-:Y:S01]  /*0ea0*/  SHF.R.U32.HI R3, RZ, R20, R3 ;  /* 0x00000014ff037219 */ /* 0x000fe20000011603 */
[----:B------:R-:W3:Y:S01]  /*0eb0*/  LDC R19, c[0x0][0x610] ;  /* 0x00018400ff137b82 */ /* 0x000ee20000000800 */
[----:B------:R-:W-:Y:S01]  /*0ec0*/  IMAD.MOV.U32 R2, RZ, RZ, R12 ;  /* 0x000000ffff027224 */ /* 0x000fe200078e000c */
[----:B------:R-:W-:Y:S06]  /*0ed0*/  @!P0 BRA `(.L_x_11) ;  /* 0x0000000000288947 */ /* 0x000fec0003800000 */
[----:B------:R-:W4:Y:S02]  /*0ee0*/  LDC R7, c[0x0][0x64c] ;  /* 0x00019300ff077b82 */ /* 0x000f240000000800 */
[----:B----4-:R-:W-:-:S05]  /*0ef0*/  IADD3 R7, P0, R12, R7, RZ ;  /* 0x000000070c077210 */ /* 0x010fca0007f1e0ff */
[----:B------:R-:W-:-:S04]  /*0f00*/  IMAD.X R9, RZ, RZ, R3, P0 ;  /* 0x000000ffff097224 */ /* 0x000fc800000e0603 */
[----:B------:R-:W-:-:S04]  /*0f10*/  IMAD.WIDE.U32 R2, R9, R22, RZ ;  /* 0x0000001609027225 */ /* 0x000fc800078e00ff */
[----:B------:R-:W-:-:S04]  /*0f20*/  IMAD.WIDE.U32 R4, P0, R7, R23, R2 ;  /* 0x0000001707047225 */ /* 0x000fc80007800002 */
[----:B------:R-:W-:-:S04]  /*0f30*/  IMAD.WIDE.U32 R2, R7, R22, RZ ;  /* 0x0000001607027225 */ /* 0x000fc800078e00ff */
[----:B------:R-:W-:Y:S01]  /*0f40*/  IMAD.X R7, RZ, RZ, RZ, P0 ;  /* 0x000000ffff077224 */ /* 0x000fe200000e06ff */
[----:B------:R-:W-:Y:S01]  /*0f50*/  IADD3 RZ, P0, R3, R4, RZ ;  /* 0x0000000403ff7210 */ /* 0x000fe20007f1e0ff */
[----:B------:R-:W-:-:S04]  /*0f60*/  IMAD.MOV.U32 R6, RZ, RZ, R5 ;  /* 0x000000ffff067224 */ /* 0x000fc800078e0005 */
[----:B------:R-:W-:-:S08]  /*0f70*/  IMAD.WIDE.U32.X R2, R9, R23, R6, P0 ;  /* 0x0000001709027225 */ /* 0x000fd000000e0406 */
.L_x_11:
[----:B0-----:R-:W-:Y:S01]  /*0f80*/  SHF.R.U64 R4, R2, R11, R3 ;  /* 0x0000000b02047219 */ /* 0x001fe20000001203 */
[----:B--2---:R-:W-:Y:S01]  /*0f90*/  VIADD R5, R18, 0xffffffff ;  /* 0xffffffff12057836 */ /* 0x004fe20000000000 */
[----:B------:R-:W-:Y:S02]  /*0fa0*/  SHF.L.U32 R3, R15, R20, RZ ;  /* 0x000000140f037219 */ /* 0x000fe400000006ff */
[----:B------:R-:W-:Y:S01]  /*0fb0*/  LOP3.LUT R8, R21, R8, RZ, 0xc0, !PT ;  /* 0x0000000815087212 */ /* 0x000fe200078ec0ff */
[----:B------:R-:W-:Y:S01]  /*0fc0*/  IMAD.MOV R6, RZ, RZ, -R4 ;  /* 0x000000ffff067224 */ /* 0x000fe200078e0a04 */
[----:B------:R-:W-:Y:S02]  /*0fd0*/  SEL R2, R13, R14, !P2 ;  /* 0x0000000e0d027207 */ /* 0x000fe40005000000 */
[----:B------:R-:W-:Y:S01]  /*0fe0*/  LOP3.LUT R5, R10, R5, RZ, 0xc0, !PT ;  /* 0x000000050a057212 */ /* 0x000fe200078ec0ff */
[----:B------:R-:W-:Y:S02]  /*0ff0*/  IMAD R7, R3, R4, R8 ;  /* 0x0000000403077224 */ /* 0x000fe400078e0208 */
[----:B-1----:R-:W-:-:S02]  /*1000*/  IMAD R3, R6, R17, R12 ;  /* 0x0000001106037224 */ /* 0x002fc400078e020c */
[----:B---3--:R-:W-:Y:S02]  /*1010*/  IMAD R2, R7, R19, R2 ;  /* 0x0000001307027224 */ /* 0x008fe400078e0202 */
[----:B------:R-:W-:Y:S02]  /*1020*/  IMAD R3, R3, R18, R5 ;  /* 0x0000001203037224 */ /* 0x000fe400078e0205 */
[----:B------:R-:W-:-:S03]  /*1030*/  IMAD.MOV.U32 R4, RZ, RZ, 0x1 ;  /* 0x00000001ff047424 */ /* 0x000fc600078e00ff */
[----:B------:R-:W-:Y:S02]  /*1040*/  SEL R5, R3, R2, !P2 ;  /* 0x0000000203057207 */ /* 0x000fe40005000000 */
[----:B------:R-:W-:-:S03]  /*1050*/  SEL R2, R2, R3, !P2 ;  /* 0x0000000302027207 */ /* 0x000fc60005000000 */
[----:B------:R1:W-:Y:S04]  /*1060*/  STL [R1+0x868], R5 ;  /* 0x0008680501007387 */ /* 0x0003e80000100800 */
[----:B------:R1:W-:Y:S02]  /*1070*/  STL [R1+0x860], R2 ;  /* 0x0008600201007387 */ /* 0x0003e40000100800 */
.L_x_9:
[----:B------:R-:W-:-:S08]  /*1080*/  NOP ;  /* 0x0000000000007918 */ /* 0x000fd00000000000 */
[----:B------:R-:W2:Y:S02]  /*1090*/  USETMAXREG.TRY_ALLOC.CTAPOOL UP0, 0xf0 ;  /* 0x000000f0000079c8 */ /* 0x000ea40008000600 */
[----:B--2---:R-:W-:-:S13]  /*10a0*/  PLOP3.LUT P0, PT, PT, PT, UP0, 0x80, 0x0 ;  /* 0x000000000000781c */ /* 0x004fda0003f0f008 */
[----:B------:R-:W-:Y:S05]  /*10b0*/  @!P0 BRA `(.L_x_9) ;  /* 0xfffffffc00f08947 */ /* 0x000fea000383ffff */
[----:B------:R-:W-:Y:S01]  /*10c0*/  ULDC.64 UR4, c[0x0][0x598] ;  /* 0x0001660000047ab9 */ /* 0x000fe20000000a00 */
[----:B------:R-:W-:Y:S01]  /*10d0*/  ULDC.64 UR20, c[0x0][0x208] ;  /* 0x0000820000147ab9 */ /* 0x000fe20000000a00 */
[----:B------:R-:W-:-:S04]  /*10e0*/  ISETP.NE.U32.AND P0, PT, RZ, UR4, PT ;  /* 0x00000004ff007c0c */ /* 0x000fc8000bf05070 */
[----:B------:R-:W-:-:S13]  /*10f0*/  ISETP.NE.AND.EX P0, PT, RZ, UR5, PT, P0 ;  /* 0x00000005ff007c0c */ /* 0x000fda000bf05300 */
[----:B------:R-:W-:Y:S05]  /*1100*/  @!P0 BRA `(.L_x_12) ;  /* 0x0000000000208947 */ /* 0x000fea0003800000 */
[----:B-1----:R-:W1:Y:S02]  /*1110*/  LDC.64 R2, c[0x0][0x598] ;  /* 0x00016600ff027b82 */ /* 0x002e640000000a00 */
[----:B-1----:R-:W2:Y:S02]  /*1120*/  LDG.E.64 R2, desc[UR20][R2.64] ;  /* 0x0000001402027981 */ /* 0x002ea4000c1e1b00 */
[----:B--2---:R-:W-:-:S04]  /*1130*/  ISETP.NE.U32.AND P0, PT, R2, RZ, PT ;  /* 0x000000ff0200720c */ /* 0x004fc80003f05070 */
[----:B------:R-:W-:-:S13]  /*1140*/  ISETP.NE.AND.EX P0, PT, R3, RZ, PT, P0 ;  /* 0x000000ff0300720c */ /* 0x000fda0003f05300 */
[----:B------:R-:W-:Y:S05]  /*1150*/  @!P0 BRA `(.L_x_12) ;  /* 0x00000000000c8947 */ /* 0x000fea0003800000 */
[----:B------:R-:W2:Y:S02]  /*1160*/  LD.E R2, desc[UR20][R2.64] ;  /* 0x0000001402027980 */ /* 0x000ea4000c101900 */
[----:B--2---:R-:W-:Y:S01]  /*1170*/  R2UR UR23, R2 ;  /* 0x00000000021772ca */ /* 0x004fe200000e0000 */
[----:B------:R-:W-:-:S14]  /*1180*/  BRA `(.L_x_13) ;  /* 0x0000000000247947 */ /* 0x000fdc0003800000 */
.L_x_12:
[----:B------:R-:W-:Y:S02]  /*1190*/  ULDC.64 UR4, c[0x0][0x588] ;  /* 0x0001620000047ab9 */ /* 0x000fe40000000a00 */
[----:B------:R-:W-:-:S04]  /*11a0*/  ISETP.NE.U32.AND P0, PT, RZ, UR4, PT ;  /* 0x00000004ff007c0c */ /* 0x000fc8000bf05070 */
[----:B------:R-:W-:-:S13]  /*11b0*/  ISETP.NE.AND.EX P0, PT, RZ, UR5, PT, P0 ;  /* 0x00000005ff007c0c */ /* 0x000fda000bf05300 */
[----:B------:R-:W-:Y:S05]  /*11c0*/  @!P0 BRA `(.L_x_14) ;  /* 0x0000000000108947 */ /* 0x000fea0003800000 */
[----:B-1----:R-:W1:Y:S02]  /*11d0*/  LDC.64 R2, c[0x0][0x588] ;  /* 0x00016200ff027b82 */ /* 0x002e640000000a00 */
[----:B-1----:R-:W2:Y:S02]  /*11e0*/  LDG.E R2, desc[UR20][R2.64] ;  /* 0x0000001402027981 */ /* 0x002ea4000c1e1900 */
[----:B--2---:R-:W-:Y:S01]  /*11f0*/  R2UR UR23, R2 ;  /* 0x00000000021772ca */ /* 0x004fe200000e0000 */
[----:B------:R-:W-:-:S14]  /*1200*/  BRA `(.L_x_13) ;  /* 0x0000000000047947 */ /* 0x000fdc0003800000 */
.L_x_14:
[----:B------:R-:W-:-:S05]  /*1210*/  ULDC UR23, c[0x0][0x580] ;  /* 0x0001600000177ab9 */ /* 0x000fca0000000800 */
.L_x_13:
[----:B------:R-:W-:Y:S02]  /*1220*/  ULDC.64 UR4, c[0x0][0x5a0] ;  /* 0x0001680000047ab9 */ /* 0x000fe40000000a00 */
        /* <DEDUP_REMOVED lines=11> */
.L_x_15:
        /* <DEDUP_REMOVED lines=8> */
.L_x_17:
[----:B------:R-:W-:-:S05]  /*1360*/  ULDC UR24, c[0x0][0x584] ;  /* 0x0001610000187ab9 */ /* 0x000fca0000000800 */
.L_x_16:
[----:B------:R-:W-:-:S13]  /*1370*/  LOP3.LUT P0, RZ, R4, 0xff, RZ, 0xc0, !PT ;  /* 0x000000ff04ff7812 */ /* 0x000fda000780c0ff */
[----:B------:R-:W-:Y:S05]  /*1380*/  @!P0 EXIT ;  /* 0x000000000000894d */ /* 0x000fea0003800000 */
[----:B------:R-:W-:Y:S01]  /*1390*/  ULDC UR4, c[0x0][0x28c] ;  /* 0x0000a30000047ab9 */ /* 0x000fe20000000800 */
[----:B------:R-:W-:Y:S01]  /*13a0*/  ULDC.64 UR6, c[0x0][0x5c8] ;  /* 0x0001720000067ab9 */ /* 0x000fe20000000a00 */
[----:B------:R-:W-:Y:S02]  /*13b0*/  UIADD3 UR4, UR4, 0x1f, URZ ;  /* 0x0000001f04047890 */ /* 0x000fe4000fffe03f */
[----:B------:R-:W-:Y:S02]  /*13c0*/  USHF.L.U64.HI UR25, UR6, 0x7, UR7 ;  /* 0x0000000706197899 */ /* 0x000fe40008010207 */
[----:B------:R-:W-:Y:S02]  /*13d0*/  USHF.R.S32.HI UR5, URZ, 0x1f, UR4 ;  /* 0x0000001f3f057899 */ /* 0x000fe40008011404 */
[----:B------:R-:W-:Y:S02]  /*13e0*/  USHF.L.U32 UR26, UR6, 0x7, URZ ;  /* 0x00000007061a7899 */ /* 0x000fe4000800063f */
[----:B------:R-:W-:-:S02]  /*13f0*/  ULEA.HI UR5, UR5, UR4, URZ, 0x5 ;  /* 0x0000000405057291 */ /* 0x000fc4000f8f283f */
[----:B------:R-:W-:Y:S02]  /*1400*/  USHF.L.U64.HI UR27, UR6, 0x3, UR7 ;  /* 0x00000003061b7899 */ /* 0x000fe40008010207 */
[----:B------:R-:W-:Y:S02]  /*1410*/  USHF.R.S32.HI UR16, URZ, 0x5, UR5 ;  /* 0x000000053f107899 */ /* 0x000fe40008011405 */
[----:B------:R-:W-:Y:S02]  /*1420*/  USHF.L.U32 UR28, UR6, 0x3, URZ ;  /* 0x00000003061c7899 */ /* 0x000fe4000800063f */
[----:B------:R-:W-:Y:S02]  /*1430*/  USHF.L.U64.HI UR14, UR6, 0x8, UR7 ;  /* 0x00000008060e7899 */ /* 0x000fe40008010207 */
[----:B------:R-:W-:Y:S02]  /*1440*/  USHF.L.U32 UR15, UR6, 0x8, URZ ;  /* 0x00000008060f7899 */ /* 0x000fe4000800063f */
[----:B------:R-:W-:Y:S01]  /*1450*/  ULOP3.LUT UR29, UR13, 0x1, URZ, 0xfc, !UPT ;  /* 0x000000010d1d7892 */ /* 0x000fe2000f8efc3f */
[----:B------:R-:W-:Y:S01]  /*1460*/  UMOV UR4, URZ ;  /* 0x0000003f00047c82 */ /* 0x000fe20008000000 */
[----:B------:R-:W-:-:S10]  /*1470*/  UMOV UR5, URZ ;  /* 0x0000003f00057c82 */ /* 0x000fd40008000000 */
.L_x_140:
[----:B------:R-:W-:Y:S01]  /*1480*/  STL [R1+0x858], RZ ;  /* 0x000858ff01007387 */ /* 0x000fe20000100800 */
[----:B--2---:R-:W2:Y:S01]  /*1490*/  S2UR UR11, SR_CgaCtaId ;  /* 0x00000000000b79c3 */ /* 0x004ea20000008800 */
[----:B------:R-:W-:Y:S01]  /*14a0*/  UMOV UR17, 0x400 ;  /* 0x0000040000117882 */ /* 0x000fe20000000000 */
[----:B------:R-:W-:Y:S01]  /*14b0*/  UMOV UR6, URZ ;  /* 0x0000003f00067c82 */ /* 0x000fe20008000000 */
[----:B------:R-:W-:Y:S01]  /*14c0*/  STL [R1+0x854], RZ ;  /* 0x000854ff01007387 */ /* 0x000fe20000100800 */
[----:B------:R-:W-:Y:S01]  /*14d0*/  UMOV UR7, URZ ;  /* 0x0000003f00077c82 */ /* 0x000fe20008000000 */
[----:B------:R-:W-:Y:S01]  /*14e0*/  UMOV UR8, URZ ;  /* 0x0000003f00087c82 */ /* 0x000fe20008000000 */
[----:B------:R-:W-:Y:S01]  /*14f0*/  UMOV UR19, UR5 ;  /* 0x0000000500137c82 */ /* 0x000fe20008000000 */
[----:B------:R-:W-:Y:S01]  /*1500*/  STL [R1+0x850], RZ ;  /* 0x000850ff01007387 */ /* 0x000fe20000100800 */
[----:B------:R-:W3:Y:S01]  /*1510*/  LDC R3, c[0x0][0x28c] ;  /* 0x0000a300ff037b82 */ /* 0x000ee20000000800 */
[----:B------:R-:W-:-:S02]  /*1520*/  CS2R R236, SRZ ;  /* 0x0000000000ec7805 */ /* 0x000fc4000001ff00 */
[----:B------:R-:W-:Y:S01]  /*1530*/  CS2R R234, SRZ ;  /* 0x0000000000ea7805 */ /* 0x000fe2000001ff00 */
[----:B------:R-:W-:Y:S01]  /*1540*/  STL [R1+0x84c], RZ ;  /* 0x00084cff01007387 */ /* 0x000fe20000100800 */
[----:B------:R-:W-:Y:S02]  /*1550*/  CS2R R232, SRZ ;  /* 0x0000000000e87805 */ /* 0x000fe4000001ff00 */
[----:B------:R-:W-:Y:S02]  /*1560*/  CS2R R230, SRZ ;  /* 0x0000000000e67805 */ /* 0x000fe4000001ff00 */
[----:B------:R-:W-:Y:S01]  /*1570*/  CS2R R228, SRZ ;  /* 0x0000000000e47805 */ /* 0x000fe2000001ff00 */
[----:B------:R-:W-:Y:S01]  /*1580*/  STL [R1+0x848], RZ ;  /* 0x000848ff01007387 */ /* 0x000fe20000100800 */
[----:B------:R-:W-:Y:S02]  /*1590*/  CS2R R226, SRZ ;  /* 0x0000000000e27805 */ /* 0x000fe4000001ff00 */
[----:B------:R-:W-:-:S02]  /*15a0*/  CS2R R224, SRZ ;  /* 0x0000000000e07805 */ /* 0x000fc4000001ff00 */
[----:B------:R-:W-:Y:S01]  /*15b0*/  CS2R R222, SRZ ;  /* 0x0000000000de7805 */ /* 0x000fe2000001ff00 */
[----:B------:R-:W-:Y:S01]  /*15c0*/  STL [R1+0x844], RZ ;  /* 0x000844ff01007387 */ /* 0x000fe20000100800 */
[----:B------:R-:W-:Y:S02]  /*15d0*/  CS2R R220, SRZ ;  /* 0x0000000000dc7805 */ /* 0x000fe4000001ff00 */
[----:B------:R-:W-:Y:S02]  /*15e0*/  CS2R R218, SRZ ;  /* 0x0000000000da7805 */ /* 0x000fe4000001ff00 */
[----:B------:R-:W-:Y:S01]  /*15f0*/  CS2R R216, SRZ ;  /* 0x0000000000d87805 */ /* 0x000fe2000001ff00 */
[----:B------:R-:W-:Y:S01]  /*1600*/  STL [R1+0x840], RZ ;  /* 0x000840ff01007387 */ /* 0x000fe20000100800 */
[----:B--2---:R-:W-:Y:S01]  /*1610*/  ULEA UR17, UR11, UR17, 0x18 ;  /* 0x000000110b117291 */ /* 0x004fe2000f8ec03f */
[----:B------:R-:W-:Y:S02]  /*1620*/  CS2R R22, SRZ ;  /* 0x0000000000167805 */ /* 0x000fe4000001ff00 */
[----:B------:R-:W-:Y:S01]  /*1630*/  CS2R R20, SRZ ;  /* 0x0000000000147805 */ /* 0x000fe2000001ff00 */
[----:B------:R-:W-:Y:S01]  /*1640*/  STL [R1+0x83c], RZ ;  /* 0x00083cff01007387 */ /* 0x000fe20000100800 */
[----:B------:R-:W-:-:S02]  /*1650*/  CS2R R18, SRZ ;  /* 0x0000000000127805 */ /* 0x000fc4000001ff00 */
[----:B0-----:R-:W-:Y:S02]  /*1660*/  CS2R R16, SRZ ;  /* 0x0000000000107805 */ /* 0x001fe4000001ff00 */
[----:B------:R-:W-:Y:S01]  /*1670*/  CS2R R14, SRZ ;  /* 0x00000000000e7805 */ /* 0x000fe2000001ff00 */
[----:B------:R-:W-:Y:S01]  /*1680*/  STL [R1+0x838], RZ ;  /* 0x000838ff01007387 */ /* 0x000fe20000100800 */
[----:B---3--:R-:W-:Y:S02]  /*1690*/  ISETP.GE.AND P0, PT, R3, 0x1, PT ;  /* 0x000000010300780c */ /* 0x008fe40003f06270 */
[----:B------:R-:W-:Y:S02]  /*16a0*/  CS2R R12, SRZ ;  /* 0x00000000000c7805 */ /* 0x000fe4000001ff00 */
[----:B------:R-:W-:Y:S01]  /*16b0*/  CS2R R10, SRZ ;  /* 0x00000000000a7805 */ /* 0x000fe2000001ff00 */
[----:B------:R-:W-:Y:S01]  /*16c0*/  STL [R1+0x834], RZ ;  /* 0x000834ff01007387 */ /* 0x000fe20000100800 */
[----:B------:R-:W-:-:S02]  /*16d0*/  CS2R R8, SRZ ;  /* 0x0000000000087805 */ /* 0x000fc4000001ff00 */
[----:B-1----:R-:W-:Y:S01]  /*16e0*/  CS2R R6, SRZ ;  /* 0x0000000000067805 */ /* 0x002fe2000001ff00 */
[----:B-1----:R-:W-:Y:S01]  /*16f0*/  IMAD.MOV.U32 R5, RZ, RZ, RZ ;  /* 0x000000ffff057224 */ /* 0x002fe200078e00ff */
        /* <DEDUP_REMOVED lines=128> */
[----:B------:R-:W-:Y:S04]  /*1f00*/  STL [R1+0x7b0], RZ ;  /* 0x0007b0ff01007387 */ /* 0x000fe80000100800 */
        /* <DEDUP_REMOVED lines=396> */
[----:B------:R-:W-:Y:S04]  /*37d0*/  STL [R1], RZ ;  /* 0x000000ff01007387 */ /* 0x000fe80000100800 */
[----:B------:R-:W-:Y:S04]  /*37e0*/  STL [R1+0x4], RZ ;  /* 0x000004ff01007387 */ /* 0x000fe80000100800 */
[----:B------:R-:W-:Y:S04]  /*37f0*/  STL [R1+0x8], RZ ;  /* 0x000008ff01007387 */ /* 0x000fe80000100800 */
[----:B------:R-:W-:Y:S04]  /*3800*/  STL [R1+0xc], RZ ;  /* 0x00000cff01007387 */ /* 0x000fe80000100800 */
[----:B------:R-:W-:Y:S04]  /*3810*/  STL [R1+0x10], RZ ;  /* 0x000010ff01007387 */ /* 0x000fe80000100800 */
[----:B------:R-:W-:Y:S04]  /*3820*/  STL [R1+0x14], RZ ;  /* 0x000014ff01007387 */ /* 0x000fe80000100800 */
[----:B------:R-:W-:Y:S04]  /*3830*/  STL [R1+0x18], RZ ;  /* 0x000018ff01007387 */ /* 0x000fe80000100800 */
[----:B------:R-:W-:Y:S04]  /*3840*/  STL [R1+0x1c], RZ ;  /* 0x00001cff01007387 */ /* 0x000fe80000100800 */
[----:B------:R-:W-:Y:S01]  /*3850*/  STL [R1+0x20], RZ ;  /* 0x000020ff01007387 */ /* 0x000fe20000100800 */
[----:B------:R-:W0:Y:S03]  /*3860*/  S2R R2, SR_TID.X ;  /* 0x0000000000027919 */ /* 0x000e260000002100 */
        /* <DEDUP_REMOVED lines=8> */
[----:B0-----:R-:W-:-:S03]  /*38f0*/  LOP3.LUT R2, R2, 0x80, RZ, 0xc0, !PT ;  /* 0x0000008002027812 */ /* 0x001fc600078ec0ff */
[----:B------:R-:W-:Y:S01]  /*3900*/  STL [R1+0x44], RZ ;  /* 0x000044ff01007387 */ /* 0x000fe20000100800 */
[----:B------:R-:W-:-:S03]  /*3910*/  SHF.R.U32.HI R2, RZ, 0x7, R2 ;  /* 0x00000007ff027819 */ /* 0x000fc60000011602 */
        /* <DEDUP_REMOVED lines=33> */
[----:B------:R-:W0:Y:S04]  /*3b30*/  SHFL.IDX PT, R2, R2, RZ, 0x1f ;  /* 0x00001fff02027589 */ /* 0x000e2800000e0000 */
[----:B------:R1:W-:Y:S04]  /*3b40*/  STL [R1+0xcc], RZ ;  /* 0x0000ccff01007387 */ /* 0x0003e80000100800 */
[----:B------:R1:W-:Y:S04]  /*3b50*/  STL [R1+0xd0], RZ ;  /* 0x0000d0ff01007387 */ /* 0x0003e80000100800 */
[----:B------:R1:W-:Y:S04]  /*3b60*/  STL [R1+0xd4], RZ ;  /* 0x0000d4ff01007387 */ /* 0x0003e80000100800 */
[----:B------:R1:W-:Y:S04]  /*3b70*/  STL [R1+0xd8], RZ ;  /* 0x0000d8ff01007387 */ /* 0x0003e80000100800 */
[----:B------:R1:W-:Y:S04]  /*3b80*/  STL [R1+0xdc], RZ ;  /* 0x0000dcff01007387 */ /* 0x0003e80000100800 */
[----:B------:R1:W-:Y:S01]  /*3b90*/  STL [R1+0xe0], RZ ;  /* 0x0000e0ff01007387 */ /* 0x0003e20000100800 */
[----:B0-----:R-:W-:Y:S01]  /*3ba0*/  R2UR UR9, R2 ;  /* 0x00000000020972ca */ /* 0x001fe200000e0000 */
[----:B------:R-:W-:-:S02]  /*3bb0*/  IMAD.U32 R2, RZ, RZ, UR4 ;  /* 0x00000004ff027e24 */ /* 0x000fc4000f8e00ff */
[----:B------:R1:W-:Y:S04]  /*3bc0*/  STL [R1+0xe4], RZ ;  /* 0x0000e4ff01007387 */ /* 0x0003e80000100800 */
[----:B------:R1:W-:Y:S04]  /*3bd0*/  STL [R1+0xe8], RZ ;  /* 0x0000e8ff01007387 */ /* 0x0003e80000100800 */
[----:B------:R1:W-:Y:S02]  /*3be0*/  STL [R1+0xec], RZ ;  /* 0x0000ecff01007387 */ /* 0x0003e40000100800 */
[----:B------:R-:W-:-:S02]  /*3bf0*/  ULEA.HI UR10, UR9, UR9, URZ, 0x1 ;  /* 0x00000009090a7291 */ /* 0x000fc4000f8f083f */
[----:B------:R1:W-:Y:S02]  /*3c00*/  STL [R1+0xf0], RZ ;  /* 0x0000f0ff01007387 */ /* 0x0003e40000100800 */
[----:B------:R-:W-:Y:S02]  /*3c10*/  ULOP3.LUT UR10, UR10, 0x1ffffe, URZ, 0xc0, !UPT ;  /* 0x001ffffe0a0a7892 */ /* 0x000fe4000f8ec03f */
[----:B------:R1:W-:Y:S02]  /*3c20*/  STL [R1+0xf4], RZ ;  /* 0x0000f4ff01007387 */ /* 0x0003e40000100800 */
[----:B------:R-:W-:Y:S02]  /*3c30*/  UIADD3 UR10, UR9, -UR10, URZ ;  /* 0x8000000a090a7290 */ /* 0x000fe4000fffe03f */
[----:B------:R1:W-:Y:S02]  /*3c40*/  STL [R1+0xf8], RZ ;  /* 0x0000f8ff01007387 */ /* 0x0003e40000100800 */
[----:B------:R-:W-:-:S02]  /*3c50*/  ULEA UR10, UR10, UR17, 0xb ;  /* 0x000000110a0a7291 */ /* 0x000fc4000f8e583f */
[----:B------:R1:W-:Y:S02]  /*3c60*/  STL [R1+0xfc], RZ ;  /* 0x0000fcff01007387 */ /* 0x0003e40000100800 */
[----:B------:R-:W-:Y:S02]  /*3c70*/  UIADD3 UR10, UR10, 0x180, URZ ;  /* 0x000001800a0a7890 */ /* 0x000fe4000fffe03f */
[----:B------:R1:W-:Y:S02]  /*3c80*/  STL [R1+0x100], RZ ;  /* 0x000100ff01007387 */ /* 0x0003e40000100800 */
[----:B------:R-:W-:Y:S02]  /*3c90*/  USHF.R.U32.HI UR10, URZ, 0x4, UR10 ;  /* 0x000000043f0a7899 */ /* 0x000fe4000801160a */
[----:B------:R1:W-:Y:S02]  /*3ca0*/  STL [R1+0x104], RZ ;  /* 0x000104ff01007387 */ /* 0x0003e40000100800 */
[----:B------:R-:W-:-:S02]  /*3cb0*/  ULOP3.LUT UR18, UR10, 0x3fff, URZ, 0xc0, !UPT ;  /* 0x00003fff0a127892 */ /* 0x000fc4000f8ec03f */
[----:B------:R1:W-:Y:S04]  /*3cc0*/  STL [R1+0x108], RZ ;  /* 0x000108ff01007387 */ /* 0x0003e80000100800 */
        /* <DEDUP_REMOVED lines=28> */
[----:B------:R1:W-:Y:S01]  /*3e90*/  STL [R1+0x17c], RZ ;  /* 0x00017cff01007387 */ /* 0x0003e20000100800 */
[----:B-----5:R-:W-:Y:S05]  /*3ea0*/  @!P0 BRA `(.L_x_18) ;  /* 0x0000005c00648947 */ /* 0x020fea0003800000 */
[----:B------:R-:W-:-:S06]  /*3eb0*/  UISETP.NE.AND UP0, UPT, UR29, 0x3, UPT ;  /* 0x000000031d00788c */ /* 0x000fcc000bf05270 */
[----:B------:R-:W-:-:S13]  /*3ec0*/  PLOP3.LUT P1, PT, PT, PT, UP0, 0x80, 0x0 ;  /* 0x000000000000781c */ /* 0x000fda0003f2f008 */
[----:B------:R-:W-:Y:S05]  /*3ed0*/  @!P1 BRA `(.L_x_19) ;  /* 0x0000000000049947 */ /* 0x000fea0003800000 */
[----:B------:R-:W-:Y:S01]  /*3ee0*/  BPT.TRAP 0x1 ;  /* 0x000000040000795c */ /* 0x000fe20000300000 */
.L_x_19:
[----:B------:R-:W-:Y:S01]  /*3ef0*/  ULEA UR7, UR5, UR17, 0x3 ;  /* 0x0000001105077291 */ /* 0x000fe2000f8e183f */
[----:B------:R-:W-:-:S05]  /*3f00*/  IMAD.U32 R2, RZ, RZ, UR4 ;  /* 0x00000004ff027e24 */ /* 0x000fca000f8e00ff */
[----:B------:R-:W-:-:S04]  /*3f10*/  SHF.L.U32 R2, R2, 0x1f, RZ ;  /* 0x0000001f02027819 */ /* 0x000fc800000006ff */
[----:B------:R0:W2:Y:S01]  /*3f20*/  SYNCS.PHASECHK.TRANS64.TRYWAIT P0, [UR7], R2 ;  /* 0x00000002ff0075a7 */ /* 0x0000a20008000147 */
[----:B------:R-:W-:Y:S05]  /*3f30*/  @!P1 BRA `(.L_x_20) ;  /* 0x0000000000049947 */ /* 0x000fea0003800000 */
[----:B------:R-:W-:Y:S01]  /*3f40*/  BPT.TRAP 0x1 ;  /* 0x000000040000795c */ /* 0x000fe20000300000 */
.L_x_20:
[----:B------:R3:W-:Y:S01]  /*3f50*/  STL [R1+0x858], RZ ;  /* 0x000858ff01007387 */ /* 0x0007e20000100800 */
[----:B------:R-:W-:Y:S01]  /*3f60*/  UMOV UR6, 0x1 ;  /* 0x0000000100067882 */ /* 0x000fe20000000000 */
[----:B--2---:R-:W-:Y:S05]  /*3f70*/  @P0 BRA `(.L_x_21) ;  /* 0x0000000000080947 */ /* 0x004fea0003800000 */
[----:B------:R-:W2:Y:S02]  /*3f80*/  SYNCS.PHASECHK.TRANS64.TRYWAIT P0, [UR7], R2 ;  /* 0x00000002ff0075a7 */ /* 0x000ea40008000147 */
[----:B--2---:R-:W-:Y:S05]  /*3f90*/  @!P0 BRA `(.L_x_22) ;  /* 0x000003f800088947 */ /* 0x004fea0003800000 */
.L_x_21:
[----:B------:R-:W-:Y:S01]  /*3fa0*/  STL [R1+0x854], RZ ;  /* 0x000854ff01007387 */ /* 0x000fe20000100800 */
[----:B------:R-:W-:Y:S01]  /*3fb0*/  UIADD3 UR7, UR17, 0x28180, URZ ;  /* 0x0002818011077890 */ /* 0x000fe2000fffe03f */
[----:B------:R-:W-:Y:S01]  /*3fc0*/  WARPGROUP.ARRIVE ;  /* 0x00000000000079c5 */ /* 0x000fe20000000000 */
[----:B------:R-:W-:Y:S01]  /*3fd0*/  ULOP3.LUT UR8, UR18, 0x10000, URZ, 0xfc, !UPT ;  /* 0x0001000012087892 */ /* 0x000fe2000f8efc3f */
[----:B------:R-:W-:Y:S01]  /*3fe0*/  STL [R1+0x850], RZ ;  /* 0x000850ff01007387 */ /* 0x000fe20000100800 */
[----:B------:R-:W-:Y:S01]  /*3ff0*/  USHF.R.U32.HI UR7, URZ, 0x4, UR7 ;  /* 0x000000043f077899 */ /* 0x000fe20008011607 */
[----:B------:R-:W-:Y:S01]  /*4000*/  CS2R R236, SRZ ;  /* 0x0000000000ec7805 */ /* 0x000fe2000001ff00 */
[----:B------:R-:W-:Y:S01]  /*4010*/  UMOV UR9, 0xc0000010 ;  /* 0xc000001000097882 */ /* 0x000fe20000000000 */
[----:B------:R-:W-:Y:S01]  /*4020*/  STL [R1+0x84c], RZ ;  /* 0x00084cff01007387 */ /* 0x000fe20000100800 */
[----:B------:R-:W-:Y:S01]  /*4030*/  ULOP3.LUT UR7, UR7, 0x3fff, URZ, 0xc0, !UPT ;  /* 0x00003fff07077892 */ /* 0x000fe2000f8ec03f */
[----:B------:R-:W-:Y:S01]  /*4040*/  CS2R R234, SRZ ;  /* 0x0000000000ea7805 */ /* 0x000fe2000001ff00 */
[----:B------:R-:W-:Y:S01]  /*4050*/  UMOV UR11, 0xc0000010 ;  /* 0xc0000010000b7882 */ /* 0x000fe20000000000 */
[----:B------:R-:W-:Y:S01]  /*4060*/  STL [R1+0x848], RZ ;  /* 0x000848ff01007387 */ /* 0x000fe20000100800 */
[----:B------:R-:W-:Y:S01]  /*4070*/  ULOP3.LUT UR10, UR7, 0x10000, URZ, 0xfc, !UPT ;  /* 0x00010000070a7892 */ /* 0x000fe2000f8efc3f */
[----:B------:R-:W-:Y:S01]  /*4080*/  CS2R R232, SRZ ;  /* 0x0000000000e87805 */ /* 0x000fe2000001ff00 */
[----:B------:R-:W-:Y:S01]  /*4090*/  ULEA UR7, UR5, UR8, 0xa ;  /* 0x0000000805077291 */ /* 0x000fe2000f8e503f */
[----:B------:R-:W-:Y:S01]  /*40a0*/  STL [R1+0x844], RZ ;  /* 0x000844ff01007387 */ /* 0x000fe20000100800 */
[----:B------:R-:W-:Y:S01]  /*40b0*/  UIMAD UR10, UR5, 0x180, UR10 ;  /* 0x00000180050a78a4 */ /* 0x000fe2000f8e020a */
[----:B------:R-:W-:-:S02]  /*40c0*/  CS2R R230, SRZ ;  /* 0x0000000000e67805 */ /* 0x000fc4000001ff00 */
[----:B------:R-:W-:Y:S01]  /*40d0*/  CS2R R228, SRZ ;  /* 0x0000000000e47805 */ /* 0x000fe2000001ff00 */
[----:B------:R-:W-:Y:S01]  /*40e0*/  STL [R1+0x840], RZ ;  /* 0x000840ff01007387 */ /* 0x000fe20000100800 */
[----:B------:R-:W-:Y:S01]  /*40f0*/  CS2R R226, SRZ ;  /* 0x0000000000e27805 */ /* 0x000fe2000001ff00 */
[----:B------:R-:W-:Y:S01]  /*4100*/  UMOV UR8, UR7 ;  /* 0x0000000700087c82 */ /* 0x000fe20008000000 */
[----:B------:R-:W-:Y:S01]  /*4110*/  CS2R R224, SRZ ;  /* 0x0000000000e07805 */ /* 0x000fe2000001ff00 */
[----:B------:R-:W-:Y:S01]  /*4120*/  STL [R1+0x83c], RZ ;  /* 0x00083cff01007387 */ /* 0x000fe20000100800 */
[----:B------:R-:W-:Y:S01]  /*4130*/  CS2R R222, SRZ ;  /* 0x0000000000de7805 */ /* 0x000fe2000001ff00 */
[----:B------:R-:W-:Y:S01]  /*4140*/  QGMMA.64x192x32.F32.E4M3.E4M3 R24, gdesc[UR8], RZ, !UPT, gsb0 ;  /* 0x02e00000081879f3 */ /* 0x000fe2000c0008ff */
[----:B------:R-:W-:Y:S01]  /*4150*/  UIADD3 UR8, UR7, 0x100, URZ ;  /* 0x0000010007087890 */ /* 0x000fe2000fffe03f */
[----:B------:R-:W-:Y:S01]  /*4160*/  STL [R1+0x838], RZ ;  /* 0x000838ff01007387 */ /* 0x000fe20000100800 */
[----:B------:R-:W-:Y:S01]  /*4170*/  UMOV UR9, 0xc0000010 ;  /* 0xc000001000097882 */ /* 0x000fe20000000000 */
[----:B------:R-:W-:-:S02]  /*4180*/  CS2R R220, SRZ ;  /* 0x0000000000dc7805 */ /* 0x000fc4000001ff00 */
[----:B------:R-:W-:Y:S01]  /*4190*/  CS2R R218, SRZ ;  /* 0x0000000000da7805 */ /* 0x000fe2000001ff00 */
[----:B------:R-:W-:Y:S01]  /*41a0*/  STL [R1+0x834], RZ ;  /* 0x000834ff01007387 */ /* 0x000fe20000100800 */
[----:B------:R-:W-:Y:S02]  /*41b0*/  CS2R R216, SRZ ;  /* 0x0000000000d87805 */ /* 0x000fe4000001ff00 */
[----:B------:R-:W-:Y:S01]  /*41c0*/  CS2R R6, SRZ ;  /* 0x0000000000067805 */ /* 0x000fe2000001ff00 */
[----:B------:R-:W-:Y:S01]  /*41d0*/  IMAD.MOV.U32 R5, RZ, RZ, RZ ;  /* 0x000000ffff057224 */ /* 0x000fe200078e00ff */
        /* <DEDUP_REMOVED lines=48> */
[----:B------:R-:W-:-:S03]  /*44e0*/  WARPGROUP.DEPBAR.LE gsb0, 0x0 ;  /* 0x00008000000079c5 */ /* 0x000fc60000010000 */
        /* <DEDUP_REMOVED lines=175> */
[----:B------:R-:W-:Y:S04]  /*4fe0*/  STL.64 [R1+0x180], R24 ;  /* 0x0001801801007387 */ /* 0x000fe80000100a00 */
        /* <DEDUP_REMOVED lines=38> */
[----:B------:R4:W-:Y:S04]  /*5250*/  STL.64 [R1+0x2b8], R102 ;  /* 0x0002b86601007387 */ /* 0x0009e80000100a00 */
[----:B------:R-:W-:Y:S04]  /*5260*/  STL.64 [R1+0x2c0], R104 ;  /* 0x0002c06801007387 */ /* 0x000fe80000100a00 */
[----:B------:R-:W-:Y:S01]  /*5270*/  STL.64 [R1+0x2c8], R106 ;  /* 0x0002c86a01007387 */ /* 0x000fe20000100a00 */
[----:B----4-:R-:W-:-:S03]  /*5280*/  WARPGROUP.ARRIVE ;  /* 0x00000000000079c5 */ /* 0x010fc60000000000 */
[----:B------:R-:W-:Y:S04]  /*5290*/  STL.64 [R1+0x2d0], R108 ;  /* 0x0002d06c01007387 */ /* 0x000fe80000100a00 */
[----:B------:R-:W-:Y:S01]  /*52a0*/  STL.64 [R1+0x2d8], R110 ;  /* 0x0002d86e01007387 */ /* 0x000fe20000100a00 */
[----:B------:R-:W-:Y:S01]  /*52b0*/  QGMMA.64x192x32.F32.E4M3.E4M3 R8, gdesc[UR8], RZ, !UPT, gsb0 ;  /* 0x02e00000080879f3 */ /* 0x000fe2000c0008ff */
[----:B------:R-:W-:Y:S01]  /*52c0*/  UIADD3 UR8, UR7, 0x200, URZ ;  /* 0x0000020007087890 */ /* 0x000fe2000fffe03f */
[----:B------:R-:W-:Y:S01]  /*52d0*/  UMOV UR9, 0xc0000010 ;  /* 0xc000001000097882 */ /* 0x000fe20000000000 */
[----:B------:R-:W-:Y:S04]  /*52e0*/  STL.64 [R1+0x2e0], R112 ;  /* 0x0002e07001007387 */ /* 0x000fe80000100a00 */
[----:B------:R-:W-:Y:S04]  /*52f0*/  STL.64 [R1+0x2e8], R114 ;  /* 0x0002e87201007387 */ /* 0x000fe80000100a00 */
[----:B------:R-:W-:Y:S04]  /*5300*/  STL.64 [R1+0x2f0], R116 ;  /* 0x0002f07401007387 */ /* 0x000fe80000100a00 */
[----:B------:R-:W-:Y:S04]  /*5310*/  STL.64 [R1+0x2f8], R118 ;  /* 0x0002f87601007387 */ /* 0x000fe80000100a00 */
        /* <DEDUP_REMOVED lines=15> */
[----:B------:R-:W-:-:S02]  /*5410*/  WARPGROUP.DEPBAR.LE gsb0, 0x0 ;  /* 0x00008000000079c5 */ /* 0x000fc40000010000 */
[----:B------:R-:W-:Y:S01]  /*5420*/  WARPGROUP.ARRIVE ;  /* 0x00000000000079c5 */ /* 0x000fe20000000000 */
[----:B------:R4:W-:Y:S01]  /*5430*/  STL.64 [R1], R8 ;  /* 0x0000000801007387 */ /* 0x0009e20000100a00 */
[----:B------:R-:W-:Y:S02]  /*5440*/  IMAD.MOV.U32 R4, RZ, RZ, R101 ;  /* 0x000000ffff047224 */ /* 0x000fe400078e0065 */
[----:B--2---:R-:W-:Y:S01]  /*5450*/  IMAD.MOV.U32 R3, RZ, RZ, R102 ;  /* 0x000000ffff037224 */ /* 0x004fe200078e0066 */
[----:B------:R2:W-:Y:S01]  /*5460*/  STL.64 [R1+0x8], R10 ;  /* 0x0000080a01007387 */ /* 0x0005e20000100a00 */
[----:B------:R-:W-:Y:S01]  /*5470*/  QGMMA.64x192x32.F32.E4M3.E4M3 R120, gdesc[UR8], RZ, !UPT, gsb0 ;  /* 0x02e00000087879f3 */ /* 0x000fe2000c0008ff */
[----:B------:R-:W-:Y:S01]  /*5480*/  UIADD3 UR8, UR7, 0x300, URZ ;  /* 0x0000030007087890 */ /* 0x000fe2000fffe03f */
[----:B0-----:R-:W-:Y:S01]  /*5490*/  IMAD.MOV.U32 R2, RZ, RZ, R103 ;  /* 0x000000ffff027224 */ /* 0x001fe200078e0067 */
[----:B------:R0:W-:Y:S01]  /*54a0*/  STL.64 [R1+0x10], R12 ;  /* 0x0000100c01007387 */ /* 0x0001e20000100a00 */
[----:B------:R-:W-:Y:S01]  /*54b0*/  UMOV UR9, 0xc0000010 ;  /* 0xc000001000097882 */ /* 0x000fe20000000000 */
[----:B------:R-:W-:-:S02]  /*54c0*/  ULDC UR7, c[0x0][0x50c] ;  /* 0x0001430000077ab9 */ /* 0x000fc40000000800 */
[----:B------:R5:W-:Y:S01]  /*54d0*/  STL.64 [R1+0x18], R14 ;  /* 0x0000180e01007387 */ /* 0x000be20000100a00 */
[----:B------:R-:W-:Y:S01]  /*54e0*/  UISETP.NE.AND UP0, UPT, UR7, 0x1, UPT ;  /* 0x000000010700788c */ /* 0x000fe2000bf05270 */
[----:B----4-:R-:W-:Y:S02]  /*54f0*/  CS2R R8, SRZ ;  /* 0x0000000000087805 */ /* 0x010fe4000001ff00 */
[----:B------:R4:W-:Y:S01]  /*5500*/  STL.64 [R1+0x20], R16 ;  /* 0x0000201001007387 */ /* 0x0009e20000100a00 */
[----:B------:R-:W-:Y:S01]  /*5510*/  USEL UR7, URZ, 0x1, UP0 ;  /* 0x000000013f077887 */ /* 0x000fe20008000000 */
[----:B--2---:R-:W-:Y:S02]  /*5520*/  CS2R R10, SRZ ;  /* 0x00000000000a7805 */ /* 0x004fe4000001ff00 */
[----:B------:R2:W-:Y:S01]  /*5530*/  STL.64 [R1+0x28], R18 ;  /* 0x0000281201007387 */ /* 0x0005e20000100a00 */
[----:B0-----:R-:W-:Y:S02]  /*5540*/  CS2R R12, SRZ ;  /* 0x00000000000c7805 */ /* 0x001fe4000001ff00 */
[----:B------:R-:W-:Y:S01]  /*5550*/  ISETP.NE.AND P0, PT, RZ, UR7, PT ;  /* 0x00000007ff007c0c */ /* 0x000fe2000bf05270 */
[----:B------:R0:W-:Y:S01]  /*5560*/  STL.64 [R1+0x30], R20 ;  /* 0x0000301401007387 */ /* 0x0001e20000100a00 */
[----:B-----5:R-:W-:-:S03]  /*5570*/  CS2R R14, SRZ ;  /* 0x00000000000e7805 */ /* 0x020fc6000001ff00 */
[----:B------:R5:W-:Y:S01]  /*5580*/  STL.64 [R1+0x38], R22 ;  /* 0x0000381601007387 */ /* 0x000be20000100a00 */
[----:B----4-:R-:W-:-:S03]  /*5590*/  CS2R R16, SRZ ;  /* 0x0000000000107805 */ /* 0x010fc6000001ff00 */
[----:B------:R-:W-:Y:S01]  /*55a0*/  STL.64 [R1+0x40], R24 ;  /* 0x0000401801007387 */ /* 0x000fe20000100a00 */
[----:B--2---:R-:W-:-:S03]  /*55b0*/  CS2R R18, SRZ ;  /* 0x0000000000127805 */ /* 0x004fc6000001ff00 */
[----:B------:R-:W-:Y:S01]  /*55c0*/  STL.64 [R1+0x48], R26 ;  /* 0x0000481a01007387 */ /* 0x000fe20000100a00 */
[----:B0-----:R-:W-:-:S03]  /*55d0*/  CS2R R20, SRZ ;  /* 0x0000000000147805 */ /* 0x001fc6000001ff00 */
[----:B------:R-:W-:Y:S01]  /*55e0*/  STL.64 [R1+0x50], R28 ;  /* 0x0000501c01007387 */ /* 0x000fe20000100a00 */
[----:B-----5:R-:W-:-:S03]  /*55f0*/  CS2R R22, SRZ ;  /* 0x0000000000167805 */ /* 0x020fc6000001ff00 */
        /* <DEDUP_REMOVED lines=37> */
[----:B------:R2:W-:Y:S04]  /*5850*/  STL [R1+0x478], RZ ;  /* 0x000478ff01007387 */ /* 0x0005e80000100800 */
[----:B------:R2:W-:Y:S04]  /*5860*/  STL [R1+0x474], RZ ;  /* 0x000474ff01007387 */ /* 0x0005e80000100800 */
[----:B------:R2:W-:Y:S01]  /*5870*/  STL [R1+0x470], RZ ;  /* 0x000470ff01007387 */ /* 0x0005e20000100800 */
[----:B------:R-:W-:-:S02]  /*5880*/  WARPGROUP.DEPBAR.LE gsb0, 0x0 ;  /* 0x00008000000079c5 */ /* 0x000fc40000010000 */
[----:B0-----:R-:W-:Y:S01]  /*5890*/  WARPGROUP.ARRIVE ;  /* 0x00000000000079c5 */ /* 0x001fe20000000000 */
[----:B------:R2:W-:Y:S04]  /*58a0*/  STL [R1+0x46c], RZ ;  /* 0x00046cff01007387 */ /* 0x0005e80000100800 */
[----:B------:R2:W-:Y:S01]  /*58b0*/  STL [R1+0x468], RZ ;  /* 0x000468ff01007387 */ /* 0x0005e20000100800 */
[----:B------:R-:W-:Y:S03]  /*58c0*/  QGMMA.64x192x32.F32.E4M3.E4M3 R24, gdesc[UR8], RZ, !UPT, gsb0 ;  /* 0x02e00000081879f3 */ /* 0x000fe6000c0008ff */
        /* <DEDUP_REMOVED lines=49> */
[----:B------:R-:W-:-:S03]  /*5be0*/  WARPGROUP.DEPBAR.LE gsb0, 0x0 ;  /* 0x00008000000079c5 */ /* 0x000fc60000010000 */
        /* <DEDUP_REMOVED lines=41> */
[----:B------:R-:W-:Y:S05]  /*5e80*/  @!P0 BRA `(.L_x_23) ;  /* 0x0000003c00508947 */ /* 0x000fea0003800000 */
[----:B------:R-:W4:Y:S04]  /*5e90*/  LDL R5, [R1+0x180] ;  /* 0x0001800001057983 */ /* 0x000f280000100800 */
[----:B------:R-:W3:Y:S04]  /*5ea0*/  LDL R6, [R1+0x184] ;  /* 0x0001840001067983 */ /* 0x000ee80000100800 */
[----:B------:R-:W2:Y:S04]  /*5eb0*/  LDL R7, [R1+0x188] ;  /* 0x0001880001077983 */ /* 0x000ea80000100800 */
        /* <DEDUP_REMOVED lines=36> */
[----:B------:R0:W-:Y:S04]  /*6100*/  STL [R1+0x8f4], R90 ;  /* 0x0008f45a01007387 */ /* 0x0001e80000100800 */
[----:B0-----:R-:W2:Y:S04]  /*6110*/  LDL R90, [R1+0x284] ;  /* 0x00028400015a7983 */ /* 0x001ea80000100800 */
[----:B------:R0:W-:Y:S04]  /*6120*/  STL [R1+0x8f0], R91 ;  /* 0x0008f05b01007387 */ /* 0x0001e80000100800 */
[----:B0-----:R-:W4:Y:S04]  /*6130*/  LDL R91, [R1+0x280] ;  /* 0x00028000015b7983 */ /* 0x001f280000100800 */
[----:B------:R0:W-:Y:S04]  /*6140*/  STL [R1+0x8ec], R92 ;  /* 0x0008ec5c01007387 */ /* 0x0001e80000100800 */
[----:B0-----:R-:W3:Y:S04]  /*6150*/  LDL R92, [R1+0x27c] ;  /* 0x00027c00015c7983 */ /* 0x001ee80000100800 */
[----:B------:R0:W-:Y:S04]  /*6160*/  STL [R1+0x8e8], R93 ;  /* 0x0008e85d01007387 */ /* 0x0001e80000100800 */
[----:B0-----:R-:W2:Y:S04]  /*6170*/  LDL R93, [R1+0x278] ;  /* 0x00027800015d7983 */ /* 0x001ea80000100800 */
[----:B------:R0:W-:Y:S04]  /*6180*/  STL [R1+0x8e4], R94 ;  /* 0x0008e45e01007387 */ /* 0x0001e80000100800 */
[----:B0-----:R-:W4:Y:S04]  /*6190*/  LDL R94, [R1+0x274] ;  /* 0x00027400015e7983 */ /* 0x001f280000100800 */
[----:B------:R0:W-:Y:S04]  /*61a0*/  STL [R1+0x8e0], R95 ;  /* 0x0008e05f01007387 */ /* 0x0001e80000100800 */
[----:B0-----:R-:W2:Y:S04]  /*61b0*/  LDL R95, [R1+0x270] ;  /* 0x00027000015f7983 */ /* 0x001ea80000100800 */
        /* <DEDUP_REMOVED lines=41> */
[----:B0-----:R-:W2:Y:S01]  /*6450*/  LDL R116, [R1+0x21c] ;  /* 0x00021c0001747983 */ /* 0x001ea20000100800 */
[----:B----4-:R-:W-:-:S01]  /*6460*/  FADD R94, RZ, R94 ;  /* 0x0000005eff5e7221 */ /* 0x010fc20000000000 */
[----:B---3--:R-:W-:Y:S01]  /*6470*/  FADD R92, RZ, R92 ;  /* 0x0000005cff5c7221 */ /* 0x008fe20000000000 */
[----:B------:R-:W-:-:S01]  /*6480*/  FADD R91, RZ, R91 ;  /* 0x0000005bff5b7221 */ /* 0x000fc20000000000 */
[----:B------:R-:W-:Y:S01]  /*6490*/  STL [R1+0x888], R117 ;  /* 0x0008887501007387 */ /* 0x000fe20000100800 */
[----:B------:R-:W-:-:S01]  /*64a0*/  FADD R4, RZ, R4 ;  /* 0x00000004ff047221 */ /* 0x000fc20000000000 */
[----:B--2---:R-:W-:Y:S01]  /*64b0*/  FADD R95, RZ, R95 ;  /* 0x0000005fff5f7221 */ /* 0x004fe20000000000 */
[----:B------:R-:W-:-:S01]  /*64c0*/  FADD R3, RZ, R3 ;  /* 0x00000003ff037221 */ /* 0x000fc20000000000 */
[----:B------:R-:W-:Y:S01]  /*64d0*/  STL [R1+0x884], R118 ;  /* 0x0008847601007387 */ /* 0x000fe20000100800 */
[----:B------:R-:W-:-:S01]  /*64e0*/  FADD R2, RZ, R2 ;  /* 0x00000002ff027221 */ /* 0x000fc20000000000 */
[----:B------:R-:W-:Y:S01]  /*64f0*/  FADD R5, RZ, R5 ;  /* 0x00000005ff057221 */ /* 0x000fe20000000000 */
[----:B------:R-:W-:-:S01]  /*6500*/  FADD R6, RZ, R6 ;  /* 0x00000006ff067221 */ /* 0x000fc20000000000 */
[----:B------:R-:W-:Y:S01]  /*6510*/  STL [R1+0x880], R119 ;  /* 0x0008807701007387 */ /* 0x000fe20000100800 */
[----:B------:R-:W-:-:S01]  /*6520*/  FADD R7, RZ, R7 ;  /* 0x00000007ff077221 */ /* 0x000fc20000000000 */
[----:B------:R-:W-:Y:S01]  /*6530*/  FADD R8, RZ, R8 ;  /* 0x00000008ff087221 */ /* 0x000fe20000000000 */
[----:B------:R-:W-:-:S01]  /*6540*/  FADD R9, RZ, R9 ;  /* 0x00000009ff097221 */ /* 0x000fc20000000000 */
[----:B------:R0:W-:Y:S01]  /*6550*/  STL [R1+0x87c], R0 ;  /* 0x00087c0001007387 */ /* 0x0001e20000100800 */
[----:B------:R-:W-:-:S01]  /*6560*/  FADD R10, RZ, R10 ;  /* 0x0000000aff0a7221 */ /* 0x000fc20000000000 */
[----:B------:R-:W-:Y:S01]  /*6570*/  FADD R11, RZ, R11 ;  /* 0x0000000bff0b7221 */ /* 0x000fe20000000000 */
        /* <DEDUP_REMOVED lines=44> */
[----:B0-----:R-:W-:-:S05]  /*6840*/  FADD R0, RZ, R114 ;  /* 0x00000072ff007221 */ /* 0x001fca0000000000 */
[----:B------:R0:W-:Y:S04]  /*6850*/  STL [R1+0x300], R0 ;  /* 0x0003000001007387 */ /* 0x0001e80000100800 */
[----:B------:R-:W-:Y:S04]  /*6860*/  STL [R1+0x304], R113 ;  /* 0x0003047101007387 */ /* 0x000fe80000100800 */
[----:B------:R-:W-:Y:S01]  /*6870*/  STL [R1+0x308], R112 ;  /* 0x0003087001007387 */ /* 0x000fe20000100800 */
[----:B------:R-:W-:-:S01]  /*6880*/  FADD R237, RZ, R115 ;  /* 0x00000073ffed7221 */ /* 0x000fc20000000000 */
        /* <DEDUP_REMOVED lines=27> */
[----:B------:R2:W-:Y:S04]  /*6a40*/  STL [R1+0x358], R92 ;  /* 0x0003585c01007387 */ /* 0x0005e80000100800 */
[----:B------:R-:W3:Y:S01]  /*6a50*/  LDL R119, [R1+0x288] ;  /* 0x0002880001777983 */ /* 0x000ee20000100800 */
[----:B0-----:R-:W-:-:S03]  /*6a60*/  IMAD.MOV.U32 R0, RZ, RZ, R90 ;  /* 0x000000ffff007224 */ /* 0x001fc600078e005a */
[----:B------:R0:W-:Y:S04]  /*6a70*/  STL [R1+0x35c], R91 ;  /* 0x00035c5b01007387 */ /* 0x0001e80000100800 */
[----:B------:R-:W4:Y:S04]  /*6a80*/  LDL R118, [R1+0x28c] ;  /* 0x00028c0001767983 */ /* 0x000f280000100800 */
        /* <DEDUP_REMOVED lines=25> */
[----:B--2---:R-:W2:Y:S04]  /*6c20*/  LDL R92, [R1+0x2f4] ;  /* 0x0002f400015c7983 */ /* 0x004ea80000100800 */
[----:B0-----:R-:W2:Y:S04]  /*6c30*/  LDL R91, [R1+0x2f8] ;  /* 0x0002f800015b7983 */ /* 0x001ea80000100800 */
[----:B------:R-:W2:Y:S01]  /*6c40*/  LDL R90, [R1+0x2fc] ;  /* 0x0002fc00015a7983 */ /* 0x000ea20000100800 */
[----:B------:R-:W-:-:S05]  /*6c50*/  FADD R0, RZ, R0 ;  /* 0x00000000ff007221 */ /* 0x000fca0000000000 */
[----:B------:R3:W-:Y:S02]  /*6c60*/  STL [R1+0x360], R0 ;  /* 0x0003600001007387 */ /* 0x0007e40000100800 */
[----:B---3--:R-:W-:-:S05]  /*6c70*/  FADD R0, RZ, R119 ;  /* 0x00000077ff007221 */ /* 0x008fca0000000000 */
[----:B------:R0:W-:Y:S01]  /*6c80*/  STL [R1+0x364], R0 ;  /* 0x0003640001007387 */ /* 0x0001e20000100800 */
[----:B----4-:R-:W-:-:S01]  /*6c90*/  FADD R118, RZ, R118 ;  /* 0x00000076ff767221 */ /* 0x010fc20000000000 */
[----:B------:R-:W-:-:S04]  /*6ca0*/  FADD R117, RZ, R117 ;  /* 0x00000075ff757221 */ /* 0x000fc80000000000 */
[----:B------:R-:W-:Y:S01]  /*6cb0*/  STL [R1+0x368], R118 ;  /* 0x0003687601007387 */ /* 0x000fe20000100800 */
[----:B0-----:R-:W-:-:S03]  /*6cc0*/  FADD R0, RZ, R116 ;  /* 0x00000074ff007221 */ /* 0x001fc60000000000 */
[----:B------:R-:W-:Y:S01]  /*6cd0*/  STL [R1+0x36c], R117 ;  /* 0x00036c7501007387 */ /* 0x000fe20000100800 */
[----:B------:R-:W-:-:S03]  /*6ce0*/  FADD R115, RZ, R115 ;  /* 0x00000073ff737221 */ /* 0x000fc60000000000 */
[----:B------:R0:W-:Y:S01]  /*6cf0*/  STL [R1+0x370], R0 ;  /* 0x0003700001007387 */ /* 0x0001e20000100800 */
[----:B------:R-:W-:-:S03]  /*6d00*/  FADD R114, RZ, R114 ;  /* 0x00000072ff727221 */ /* 0x000fc60000000000 */
[----:B------:R-:W-:Y:S01]  /*6d10*/  STL [R1+0x374], R115 ;  /* 0x0003747301007387 */ /* 0x000fe20000100800 */
[----:B0-----:R-:W-:-:S01]  /*6d20*/  FADD R0, RZ, R113 ;  /* 0x00000071ff007221 */ /* 0x001fc20000000000 */
[----:B------:R-:W-:Y:S02]  /*6d30*/  FADD R112, RZ, R112 ;  /* 0x00000070ff707221 */ /* 0x000fe40000000000 */
[----:B------:R-:W-:Y:S01]  /*6d40*/  STL [R1+0x378], R114 ;  /* 0x0003787201007387 */ /* 0x000fe20000100800 */
[----:B------:R-:W-:-:S03]  /*6d50*/  FADD R111, RZ, R111 ;  /* 0x0000006fff6f7221 */ /* 0x000fc60000000000 */
[----:B------:R0:W-:Y:S04]  /*6d60*/  STL [R1+0x37c], R0 ;  /* 0x00037c0001007387 */ /* 0x0001e80000100800 */
[----:B------:R-:W-:Y:S01]  /*6d70*/  STL [R1+0x380], R112 ;  /* 0x0003807001007387 */ /* 0x000fe20000100800 */
[----:B0-----:R-:W-:-:S01]  /*6d80*/  FADD R0, RZ, R110 ;  /* 0x0000006eff007221 */ /* 0x001fc20000000000 */
[----:B------:R-:W-:Y:S02]  /*6d90*/  FADD R109, RZ, R109 ;  /* 0x0000006dff6d7221 */ /* 0x000fe40000000000 */
[----:B------:R-:W-:Y:S01]  /*6da0*/  STL [R1+0x384], R111 ;  /* 0x0003846f01007387 */ /* 0x000fe20000100800 */
[----:B------:R-:W-:-:S03]  /*6db0*/  FADD R108, RZ, R108 ;  /* 0x0000006cff6c7221 */ /* 0x000fc60000000000 */
[----:B------:R0:W-:Y:S01]  /*6dc0*/  STL [R1+0x388], R0 ;  /* 0x0003880001007387 */ /* 0x0001e20000100800 */
[----:B------:R-:W-:-:S03]  /*6dd0*/  FADD R106, RZ, R106 ;  /* 0x0000006aff6a7221 */ /* 0x000fc60000000000 */
[----:B------:R-:W-:Y:S01]  /*6de0*/  STL [R1+0x38c], R109 ;  /* 0x00038c6d01007387 */ /* 0x000fe20000100800 */
[----:B0-----:R-:W-:-:S03]  /*6df0*/  FADD R0, RZ, R107 ;  /* 0x0000006bff007221 */ /* 0x001fc60000000000 */
[----:B------:R-:W-:Y:S01]  /*6e00*/  STL [R1+0x390], R108 ;  /* 0x0003906c01007387 */ /* 0x000fe20000100800 */
[----:B------:R-:W-:-:S03]  /*6e10*/  FADD R105, RZ, R105 ;  /* 0x00000069ff697221 */ /* 0x000fc60000000000 */
[----:B------:R0:W-:Y:S01]  /*6e20*/  STL [R1+0x394], R0 ;  /* 0x0003940001007387 */ /* 0x0001e20000100800 */
[----:B------:R-:W-:-:S03]  /*6e30*/  FADD R103, RZ, R103 ;  /* 0x00000067ff677221 */ /* 0x000fc60000000000 */
[----:B------:R-:W-:Y:S01]  /*6e40*/  STL [R1+0x398], R106 ;  /* 0x0003986a01007387 */ /* 0x000fe20000100800 */
[----:B------:R-:W-:-:S01]  /*6e50*/  FADD R102, RZ, R102 ;  /* 0x00000066ff667221 */ /* 0x000fc20000000000 */
[----:B0-----:R-:W-:Y:S02]  /*6e60*/  FADD R0, RZ, R104 ;  /* 0x00000068ff007221 */ /* 0x001fe40000000000 */
[----:B------:R-:W-:Y:S04]  /*6e70*/  STL [R1+0x39c], R105 ;  /* 0x00039c6901007387 */ /* 0x000fe80000100800 */
[----:B------:R0:W-:Y:S01]  /*6e80*/  STL [R1+0x3a0], R0 ;  /* 0x0003a00001007387 */ /* 0x0001e20000100800 */
[----:B------:R-:W-:-:S01]  /*6e90*/  FADD R100, RZ, R100 ;  /* 0x00000064ff647221 */ /* 0x000fc20000000000 */
[----:B------:R-:W-:-:S02]  /*6ea0*/  FADD R99, RZ, R99 ;  /* 0x00000063ff637221 */ /* 0x000fc40000000000 */
[----:B------:R-:W-:Y:S01]  /*6eb0*/  STL [R1+0x3a4], R103 ;  /* 0x0003a46701007387 */ /* 0x000fe20000100800 */
[----:B0-----:R-:W-:-:S03]  /*6ec0*/  FADD R0, RZ, R101 ;  /* 0x00000065ff007221 */ /* 0x001fc60000000000 */
[----:B------:R-:W-:Y:S04]  /*6ed0*/  STL [R1+0x3a8], R102 ;  /* 0x0003a86601007387 */ /* 0x000fe80000100800 */
[----:B------:R0:W-:Y:S01]  /*6ee0*/  STL [R1+0x3ac], R0 ;  /* 0x0003ac0001007387 */ /* 0x0001e20000100800 */
[----:B------:R-:W-:-:S01]  /*6ef0*/  FADD R97, RZ, R97 ;  /* 0x00000061ff617221 */ /* 0x000fc20000000000 */
[----:B------:R-:W-:Y:S02]  /*6f00*/  FADD R96, RZ, R96 ;  /* 0x00000060ff607221 */ /* 0x000fe40000000000 */
        /* <DEDUP_REMOVED lines=10> */
[----:B--2---:R-:W-:-:S03]  /*6fb0*/  FADD R91, RZ, R91 ;  /* 0x0000005bff5b7221 */ /* 0x004fc60000000000 */
[----:B------:R-:W-:Y:S01]  /*6fc0*/  STL [R1+0x3c8], R94 ;  /* 0x0003c85e01007387 */ /* 0x000fe20000100800 */
[----:B0-----:R-:W-:-:S03]  /*6fd0*/  FADD R0, RZ, R92 ;  /* 0x0000005cff007221 */ /* 0x001fc60000000000 */
[----:B------:R-:W-:Y:S04]  /*6fe0*/  STL [R1+0x3cc], R93 ;  /* 0x0003cc5d01007387 */ /* 0x000fe80000100800 */
[----:B------:R0:W-:Y:S01]  /*6ff0*/  STL [R1+0x3d0], R0 ;  /* 0x0003d00001007387 */ /* 0x0001e20000100800 */
[----:B------:R-:W-:-:S03]  /*7000*/  FADD R90, RZ, R90 ;  /* 0x0000005aff5a7221 */ /* 0x000fc60000000000 */
[----:B0-----:R-:W2:Y:S04]  /*7010*/  LDL R0, [R1] ;  /* 0x0000000001007983 */ /* 0x001ea80000100800 */
[----:B------:R0:W-:Y:S04]  /*7020*/  STL [R1+0x3d4], R91 ;  /* 0x0003d45b01007387 */ /* 0x0001e80000100800 */
[----:B------:R-:W3:Y:S04]  /*7030*/  LDL R119, [R1+0x4] ;  /* 0x0000040001777983 */ /* 0x000ee80000100800 */
[----:B------:R4:W-:Y:S04]  /*7040*/  STL [R1+0x3d8], R90 ;  /* 0x0003d85a01007387 */ /* 0x0009e80000100800 */
[----:B------:R-:W3:Y:S04]  /*7050*/  LDL R118, [R1+0x8] ;  /* 0x0000080001767983 */ /* 0x000ee80000100800 */
        /* <DEDUP_REMOVED lines=26> */
[----:B0-----:R-:W3:Y:S04]  /*7200*/  LDL R91, [R1+0x74] ;  /* 0x00007400015b7983 */ /* 0x001ee80000100800 */
[----:B----4-:R-:W4:Y:S01]  /*7210*/  LDL R90, [R1+0x78] ;  /* 0x00007800015a7983 */ /* 0x010f220000100800 */
[----:B--2---:R-:W-:-:S05]  /*7220*/  FADD R0, RZ, R0 ;  /* 0x00000000ff007221 */ /* 0x004fca0000000000 */
[----:B------:R3:W-:Y:S02]  /*7230*/  STL [R1+0x3dc], R0 ;  /* 0x0003dc0001007387 */ /* 0x0007e40000100800 */
[----:B---3--:R-:W-:-:S01]  /*7240*/  FADD R0, RZ, R119 ;  /* 0x00000077ff007221 */ /* 0x008fc20000000000 */
[----:B------:R-:W-:Y:S01]  /*7250*/  FADD R118, RZ, R118 ;  /* 0x00000076ff767221 */ /* 0x000fe20000000000 */
        /* <DEDUP_REMOVED lines=51> */
[----:B----4-:R-:W-:Y:S02]  /*7590*/  FADD R90, RZ, R90 ;  /* 0x0000005aff5a7221 */ /* 0x010fe40000000000 */
[----:B------:R-:W-:Y:S01]  /*75a0*/  STL [R1+0x444], R94 ;  /* 0x0004445e01007387 */ /* 0x000fe20000100800 */
[----:B0-----:R-:W-:-:S03]  /*75b0*/  FADD R0, RZ, R92 ;  /* 0x0000005cff007221 */ /* 0x001fc60000000000 */
[----:B------:R-:W-:Y:S04]  /*75c0*/  STL [R1+0x448], R93 ;  /* 0x0004485d01007387 */ /* 0x000fe80000100800 */
[----:B------:R0:W-:Y:S04]  /*75d0*/  STL [R1+0x44c], R0 ;  /* 0x00044c0001007387 */ /* 0x0001e80000100800 */
[----:B0-----:R-:W2:Y:S04]  /*75e0*/  LDL R0, [R1+0x7c] ;  /* 0x00007c0001007983 */ /* 0x001ea80000100800 */
        /* <DEDUP_REMOVED lines=33> */
[----:B------:R0:W-:Y:S01]  /*7800*/  STL [R1+0x458], R0 ;  /* 0x0004580001007387 */ /* 0x0001e20000100800 */
[----:B---3--:R-:W-:-:S01]  /*7810*/  FADD R119, RZ, R119 ;  /* 0x00000077ff777221 */ /* 0x008fc20000000000 */
        /* <DEDUP_REMOVED lines=47> */
[----:B------:R-:W-:Y:S01]  /*7b10*/  STL [R1+0x4b4], R97 ;  /* 0x0004b46101007387 */ /* 0x000fe20000100800 */
[----:B------:R-:W-:-:S03]  /*7b20*/  FADD R92, RZ, R92 ;  /* 0x0000005cff5c7221 */ /* 0x000fc60000000000 */
[----:B------:R0:W-:Y:S01]  /*7b30*/  STL [R1+0x4b8], R0 ;  /* 0x0004b80001007387 */ /* 0x0001e20000100800 */
[----:B------:R-:W-:-:S03]  /*7b40*/  FADD R91, RZ, R91 ;  /* 0x0000005bff5b7221 */ /* 0x000fc60000000000 */
[----:B------:R-:W-:Y:S01]  /*7b50*/  STL [R1+0x4bc], R95 ;  /* 0x0004bc5f01007387 */ /* 0x000fe20000100800 */
[----:B0-----:R-:W-:-:S03]  /*7b60*/  FADD R0, RZ, R93 ;  /* 0x0000005dff007221 */ /* 0x001fc60000000000 */
[----:B------:R-:W-:Y:S04]  /*7b70*/  STL [R1+0x4c0], R94 ;  /* 0x0004c05e01007387 */ /* 0x000fe80000100800 */
[----:B------:R4:W-:Y:S04]  /*7b80*/  STL [R1+0x4c4], R0 ;  /* 0x0004c40001007387 */ /* 0x0009e80000100800 */
[----:B------:R-:W-:Y:S01]  /*7b90*/  STL [R1+0x4c8], R92 ;  /* 0x0004c85c01007387 */ /* 0x000fe20000100800 */
[----:B----4-:R-:W-:-:S03]  /*7ba0*/  FADD R0, RZ, R90 ;  /* 0x0000005aff007221 */ /* 0x010fc60000000000 */
[----:B------:R-:W2:Y:S04]  /*7bb0*/  LDL R90, [R1+0xf8] ;  /* 0x0000f800015a7983 */ /* 0x000ea80000100800 */
[----:B------:R0:W-:Y:S04]  /*7bc0*/  STL [R1+0x4cc], R91 ;  /* 0x0004cc5b01007387 */ /* 0x0001e80000100800 */
[----:B0-----:R-:W3:Y:S04]  /*7bd0*/  LDL R91, [R1+0xfc] ;  /* 0x0000fc00015b7983 */ /* 0x001ee80000100800 */
        /* <DEDUP_REMOVED lines=29> */
[----:B0-----:R-:W4:Y:S01]  /*7db0*/  LDL R0, [R1+0x170] ;  /* 0x0001700001007983 */ /* 0x001f220000100800 */
[----:B--2---:R-:W-:-:S05]  /*7dc0*/  FADD R90, RZ, R90 ;  /* 0x0000005aff5a7221 */ /* 0x004fca0000000000 */
[----:B------:R0:W-:Y:S01]  /*7dd0*/  STL [R1+0x4d4], R90 ;  /* 0x0004d45a01007387 */ /* 0x0001e20000100800 */
[----:B---3--:R-:W-:-:S03]  /*7de0*/  FADD R91, RZ, R91 ;  /* 0x0000005bff5b7221 */ /* 0x008fc60000000000 */
[----:B0-----:R-:W2:Y:S04]  /*7df0*/  LDL.LU R90, [R1+0x8f4] ;  /* 0x0008f400015a7983 */ /* 0x001ea80000300800 */
[----:B------:R0:W-:Y:S01]  /*7e00*/  STL [R1+0x4d8], R91 ;  /* 0x0004d85b01007387 */ /* 0x0001e20000100800 */
[----:B----4-:R-:W-:-:S01]  /*7e10*/  FADD R92, RZ, R92 ;  /* 0x0000005cff5c7221 */ /* 0x010fc20000000000 */
[----:B------:R-:W-:Y:S02]  /*7e20*/  FADD R93, RZ, R93 ;  /* 0x0000005dff5d7221 */ /* 0x000fe40000000000 */
[----:B0-----:R-:W3:Y:S01]  /*7e30*/  LDL.LU R91, [R1+0x8f0] ;  /* 0x0008f000015b7983 */ /* 0x001ee20000300800 */
[----:B------:R-:W-:-:S03]  /*7e40*/  FADD R94, RZ, R94 ;  /* 0x0000005eff5e7221 */ /* 0x000fc60000000000 */
[----:B------:R0:W-:Y:S01]  /*7e50*/  STL [R1+0x4dc], R92 ;  /* 0x0004dc5c01007387 */ /* 0x0001e20000100800 */
[----:B------:R-:W-:-:S01]  /*7e60*/  FADD R95, RZ, R95 ;  /* 0x0000005fff5f7221 */ /* 0x000fc20000000000 */
[----:B------:R-:W-:Y:S02]  /*7e70*/  FADD R96, RZ, R96 ;  /* 0x00000060ff607221 */ /* 0x000fe40000000000 */
[----:B0-----:R-:W4:Y:S01]  /*7e80*/  LDL.LU R92, [R1+0x8ec] ;  /* 0x0008ec00015c7983 */ /* 0x001f220000300800 */
[----:B------:R-:W-:-:S03]  /*7e90*/  FADD R97, RZ, R97 ;  /* 0x00000061ff617221 */ /* 0x000fc60000000000 */
[----:B------:R0:W-:Y:S01]  /*7ea0*/  STL [R1+0x4e0], R93 ;  /* 0x0004e05d01007387 */ /* 0x0001e20000100800 */
[----:B------:R-:W-:-:S01]  /*7eb0*/  FADD R98, RZ, R98 ;  /* 0x00000062ff627221 */ /* 0x000fc20000000000 */
[----:B------:R-:W-:Y:S02]  /*7ec0*/  FADD R99, RZ, R99 ;  /* 0x00000063ff637221 */ /* 0x000fe40000000000 */
[----:B0-----:R-:W4:Y:S04]  /*7ed0*/  LDL.LU R93, [R1+0x8e8] ;  /* 0x0008e800015d7983 */ /* 0x001f280000300800 */
[----:B------:R0:W-:Y:S01]  /*7ee0*/  STL [R1+0x4e4], R94 ;  /* 0x0004e45e01007387 */ /* 0x0001e20000100800 */
[----:B------:R-:W-:-:S01]  /*7ef0*/  FADD R100, RZ, R100 ;  /* 0x00000064ff647221 */ /* 0x000fc20000000000 */
[----:B------:R-:W-:-:S02]  /*7f00*/  FADD R101, RZ, R101 ;  /* 0x00000065ff657221 */ /* 0x000fc40000000000 */
[----:B0-----:R-:W4:Y:S04]  /*7f10*/  LDL.LU R94, [R1+0x8e4] ;  /* 0x0008e400015e7983 */ /* 0x001f280000300800 */
[----:B------:R0:W-:Y:S01]  /*7f20*/  STL [R1+0x4e8], R95 ;  /* 0x0004e85f01007387 */ /* 0x0001e20000100800 */
[----:B------:R-:W-:-:S03]  /*7f30*/  FADD R102, RZ, R102 ;  /* 0x00000066ff667221 */ /* 0x000fc60000000000 */
        /* <DEDUP_REMOVED lines=55> */
[----:B------:R0:W-:Y:S04]  /*82b0*/  STL [R1+0x534], R114 ;  /* 0x0005347201007387 */ /* 0x0001e80000100800 */
        /* <DEDUP_REMOVED lines=12> */
[----:B0-----:R0:W5:Y:S04]  /*8380*/  LDL.LU R0, [R1+0x87c] ;  /* 0x00087c0001007983 */ /* 0x0011680000300800 */
[----:B------:R1:W-:Y:S04]  /*8390*/  STL [R1+0x550], R4 ;  /* 0x0005500401007387 */ /* 0x0003e80000100800 */
[----:B------:R2:W-:Y:S04]  /*83a0*/  STL [R1+0x554], R3 ;  /* 0x0005540301007387 */ /* 0x0005e80000100800 */
[----:B------:R3:W-:Y:S01]  /*83b0*/  STL [R1+0x558], R2 ;  /* 0x0005580201007387 */ /* 0x0007e20000100800 */
[----:B-1----:R-:W-:-:S01]  /*83c0*/  FADD R4, RZ, R120 ;  /* 0x00000078ff047221 */ /* 0x002fc20000000000 */
[----:B--2---:R-:W-:-:S04]  /*83d0*/  FADD R3, RZ, R121 ;  /* 0x00000079ff037221 */ /* 0x004fc80000000000 */
[----:B------:R1:W-:Y:S01]  /*83e0*/  STL [R1+0x55c], R4 ;  /* 0x00055c0401007387 */ /* 0x0003e20000100800 */
[----:B---3--:R-:W-:-:S03]  /*83f0*/  FADD R2, RZ, R122 ;  /* 0x0000007aff027221 */ /* 0x008fc60000000000 */
        /* <DEDUP_REMOVED lines=323> */
[----:B----4-:R-:W-:-:S03]  /*9830*/  FADD R2, RZ, R92 ;  /* 0x0000005cff027221 */ /* 0x010fc60000000000 */
        /* <DEDUP_REMOVED lines=56> */
[----:B------:R-:W-:-:S05]  /*9bc0*/  UMOV UR6, URZ ;  /* 0x0000003f00067c82 */ /* 0x000fca0008000000 */
.L_x_23:
[----:B------:R-:W-:-:S04]  /*9bd0*/  UIADD3 UR19, UR5, 0x1, URZ ;  /* 0x0000000105137890 */ /* 0x000fc8000fffe03f */
[----:B------:R-:W-:-:S04]  /*9be0*/  UISETP.NE.AND UP0, UPT, UR19, 0xa, UPT ;  /* 0x0000000a1300788c */ /* 0x000fc8000bf05270 */
[----:B------:R-:W-:Y:S02]  /*9bf0*/  USEL UR8, URZ, 0x1, UP0 ;  /* 0x000000013f087887 */ /* 0x000fe40008000000 */
[----:B------:R-:W-:Y:S02]  /*9c00*/  USEL UR19, UR19, URZ, UP0 ;  /* 0x0000003f13137287 */ /* 0x000fe40008000000 */
[----:B------:R-:W-:-:S06]  /*9c10*/  ULOP3.LUT UR8, UR4, UR8, URZ, 0x3c, !UPT ;  /* 0x0000000804087292 */ /* 0x000fcc000f8e3c3f */
[----:B0-----:R-:W-:Y:S01]  /*9c20*/  IMAD.U32 R2, RZ, RZ, UR8 ;  /* 0x00000008ff027e24 */ /* 0x001fe2000f8e00ff */
[----:B------:R-:W-:-:S06]  /*9c30*/  UMOV UR8, 0x1 ;  /* 0x0000000100087882 */ /* 0x000fcc0000000000 */
.L_x_18:
[----:B------:R-:W-:-:S04]  /*9c40*/  UISETP.LT.AND UP0, UPT, UR16, 0x1, UPT ;  /* 0x000000011000788c */ /* 0x000fc8000bf01270 */
[----:B------:R-:W-:-:S04]  /*9c50*/  USEL UR9, UR16, 0x1, UP0 ;  /* 0x0000000110097887 */ /* 0x000fc80008000000 */
[----:B------:R-:W-:-:S04]  /*9c60*/  UIADD3 UR9, UR16, -UR9, URZ ;  /* 0x8000000910097290 */ /* 0x000fc8000fffe03f */
[----:B------:R-:W-:-:S06]  /*9c70*/  UISETP.GE.AND UP0, UPT, UR9, 0x1, UPT ;  /* 0x000000010900788c */ /* 0x000fcc000bf06270 */
[----:B------:R-:W-:-:S13]  /*9c80*/  PLOP3.LUT P0, PT, PT, PT, UP0, 0x80, 0x0 ;  /* 0x000000000000781c */ /* 0x000fda0003f0f008 */
[----:B------:R-:W-:Y:S05]  /*9c90*/  @!P0 BRA `(.L_x_24) ;  /* 0x0000007000f88947 */ /* 0x000fea0003800000 */
[----:B------:R-:W-:Y:S01]  /*9ca0*/  IMAD.U32 R3, RZ, RZ, UR9 ;  /* 0x00000009ff037e24 */ /* 0x000fe2000f8e00ff */
[----:B------:R-:W-:Y:S01]  /*9cb0*/  UMOV UR22, UR5 ;  /* 0x0000000500167c82 */ /* 0x000fe20008000000 */
[----:B------:R-:W-:-:S05]  /*9cc0*/  ULDC UR30, c[0x0][0x50c] ;  /* 0x00014300001e7ab9 */ /* 0x000fca0000000800 */
.L_x_32:
[----:B------:R-:W-:-:S06]  /*9cd0*/  UISETP.NE.AND UP0, UPT, UR29, 0x3, UPT ;  /* 0x000000031d00788c */ /* 0x000fcc000bf05270 */
[----:B------:R-:W-:-:S13]  /*9ce0*/  PLOP3.LUT P1, PT, PT, PT, UP0, 0x80, 0x0 ;  /* 0x000000000000781c */ /* 0x000fda0003f2f008 */
[----:B------:R-:W-:Y:S05]  /*9cf0*/  @!P1 BRA `(.L_x_25) ;  /* 0x0000000000049947 */ /* 0x000fea0003800000 */
[----:B------:R-:W-:Y:S01]  /*9d00*/  BPT.TRAP 0x1 ;  /* 0x000000040000795c */ /* 0x000fe20000300000 */
.L_x_25:
[----:B------:R-:W0:Y:S01]  /*9d10*/  S2UR UR9, SR_CgaCtaId ;  /* 0x00000000000979c3 */ /* 0x000e220000008800 */
[----:B------:R-:W-:Y:S01]  /*9d20*/  UMOV UR17, 0x400 ;  /* 0x0000040000117882 */ /* 0x000fe20000000000 */
[----:B------:R-:W-:Y:S01]  /*9d30*/  SHF.L.U32 R4, R2, 0x1f, RZ ;  /* 0x0000001f02047819 */ /* 0x000fe200000006ff */
[----:B0-----:R-:W-:-:S04]  /*9d40*/  ULEA UR17, UR9, UR17, 0x18 ;  /* 0x0000001109117291 */ /* 0x001fc8000f8ec03f */
[----:B------:R-:W-:-:S09]  /*9d50*/  ULEA UR9, UR19, UR17, 0x3 ;  /* 0x0000001113097291 */ /* 0x000fd2000f8e183f */
[----:B------:R0:W4:Y:S01]  /*9d60*/  SYNCS.PHASECHK.TRANS64.TRYWAIT P0, [UR9], R4 ;  /* 0x00000004ff0075a7 */ /* 0x0001220008000149 */
[----:B------:R-:W-:Y:S05]  /*9d70*/  @!P1 BRA `(.L_x_26) ;  /* 0x0000000000049947 */ /* 0x000fea0003800000 */
[----:B------:R-:W-:Y:S01]  /*9d80*/  BPT.TRAP 0x1 ;  /* 0x000000040000795c */ /* 0x000fe20000300000 */
.L_x_26:
[----:B----4-:R-:W-:Y:S05]  /*9d90*/  @P0 BRA `(.L_x_27) ;  /* 0x0000000000080947 */ /* 0x010fea0003800000 */
[----:B------:R-:W4:Y:S02]  /*9da0*/  SYNCS.PHASECHK.TRANS64.TRYWAIT P0, [UR9], R4 ;  /* 0x00000004ff0075a7 */ /* 0x000f240008000149 */
[----:B----4-:R-:W-:Y:S05]  /*9db0*/  @!P0 BRA `(.L_x_28) ;  /* 0x0000039800988947 */ /* 0x010fea0003800000 */
.L_x_27:
        /* <DEDUP_REMOVED lines=48> */
[----:B----4-:R-:W4:Y:S04]  /*a0c0*/  LDL.LU.64 R140, [R1+0x180] ;  /* 0x00018000018c7983 */ /* 0x010f280000300a00 */
[----:B------:R-:W4:Y:S04]  /*a0d0*/  LDL.LU.64 R142, [R1+0x188] ;  /* 0x00018800018e7983 */ /* 0x000f280000300a00 */
        /* <DEDUP_REMOVED lines=93> */
[----:B------:R0:W-:Y:S04]  /*a6b0*/  STL [R1+0x87c], R5 ;  /* 0x00087c0501007387 */ /* 0x0001e80000100800 */
[----:B0-----:R-:W2:Y:S04]  /*a6c0*/  LDL.LU.64 R4, [R1] ;  /* 0x0000000001047983 */ /* 0x001ea80000300a00 */
[----:B------:R-:W2:Y:S04]  /*a6d0*/  LDL.LU.64 R6, [R1+0x8] ;  /* 0x0000080001067983 */ /* 0x000ea80000300a00 */
        /* <DEDUP_REMOVED lines=45> */
[----:B------:R-:W2:Y:S01]  /*a9b0*/  LDL.LU.64 R98, [R1+0x178] ;  /* 0x0001780001627983 */ /* 0x000ea20000300a00 */
[----:B------:R-:W-:Y:S01]  /*a9c0*/  UIADD3 UR9, UR17, 0x28180, URZ ;  /* 0x0002818011097890 */ /* 0x000fe2000fffe03f */
[----:B----4-:R-:W-:Y:S01]  /*a9d0*/  WARPGROUP.ARRIVE ;  /* 0x00000000000079c5 */ /* 0x010fe20000000000 */
[----:B------:R-:W-:-:S02]  /*a9e0*/  UISETP.NE.AND UP0, UPT, UR7, URZ, UPT ;  /* 0x0000003f0700728c */ /* 0x000fc4000bf05270 */
[----:B------:R-:W-:Y:S02]  /*a9f0*/  USHF.R.U32.HI UR9, URZ, 0x4, UR9 ;  /* 0x000000043f097899 */ /* 0x000fe40008011609 */
[----:B------:R-:W-:Y:S02]  /*aa00*/  USEL UR8, UR8, URZ, !UP0 ;  /* 0x0000003f08087287 */ /* 0x000fe4000c000000 */
[----:B------:R-:W-:Y:S02]  /*aa10*/  ULOP3.LUT UR9, UR9, 0x3fff, URZ, 0xc0, !UPT ;  /* 0x00003fff09097892 */ /* 0x000fe4000f8ec03f */
[----:B------:R-:W-:Y:S02]  /*aa20*/  ULOP3.LUT UR7, UR18, 0x10000, URZ, 0xfc, !UPT ;  /* 0x0001000012077892 */ /* 0x000fe4000f8efc3f */
[----:B------:R-:W-:Y:S02]  /*aa30*/  ULOP3.LUT UR9, UR9, 0x10000, URZ, 0xfc, !UPT ;  /* 0x0001000009097892 */ /* 0x000fe4000f8efc3f */
[----:B------:R-:W-:-:S02]  /*aa40*/  UISETP.NE.U32.AND UP0, UPT, UR8, URZ, UPT ;  /* 0x0000003f0800728c */ /* 0x000fc4000bf05070 */
[----:B------:R-:W-:Y:S02]  /*aa50*/  ULEA UR7, UR19, UR7, 0xa ;  /* 0x0000000713077291 */ /* 0x000fe4000f8e503f */
[----:B------:R-:W-:Y:S01]  /*aa60*/  UIMAD UR10, UR19, 0x180, UR9 ;  /* 0x00000180130a78a4 */ /* 0x000fe2000f8e0209 */
[----:B------:R-:W-:Y:S02]  /*aa70*/  UMOV UR11, 0xc0000010 ;  /* 0xc0000010000b7882 */ /* 0x000fe40000000000 */
[----:B------:R-:W-:Y:S02]  /*aa80*/  UMOV UR9, 0xc0000010 ;  /* 0xc000001000097882 */ /* 0x000fe40000000000 */
[----:B------:R-:W-:-:S04]  /*aa90*/  UMOV UR8, UR7 ;  /* 0x0000000700087c82 */ /* 0x000fc80008000000 */
[----:B------:R-:W-:Y:S01]  /*aaa0*/  QGMMA.64x192x32.F32.E4M3.E4M3 R140, gdesc[UR8], R140, UP0, gsb0 ;  /* 0x02e00000088c79f3 */ /* 0x000fe2000b80088c */
[----:B------:R-:W-:Y:S01]  /*aab0*/  UIADD3 UR8, UR7, 0x100, URZ ;  /* 0x0000010007087890 */ /* 0x000fe2000fffe03f */
[----:B------:R-:W-:Y:S01]  /*aac0*/  UMOV UR9, 0xc0000010 ;  /* 0xc000001000097882 */ /* 0x000fe20000000000 */
[----:B------:R-:W-:Y:S02]  /*aad0*/  WARPGROUP.DEPBAR.LE gsb0, 0x0 ;  /* 0x00008000000079c5 */ /* 0x000fe40000010000 */
        /* <DEDUP_REMOVED lines=17> */
[----:B------:R-:W-:Y:S01]  /*abf0*/  STL.64 [R1+0x208], R174 ;  /* 0x000208ae01007387 */ /* 0x000fe20000100a00 */
[----:B--2---:R-:W-:-:S03]  /*ac00*/  WARPGROUP.ARRIVE ;  /* 0x00000000000079c5 */ /* 0x004fc60000000000 */
[----:B------:R-:W-:Y:S04]  /*ac10*/  STL.64 [R1+0x210], R176 ;  /* 0x000210b001007387 */ /* 0x000fe80000100a00 */
[----:B------:R-:W-:Y:S01]  /*ac20*/  STL.64 [R1+0x218], R178 ;  /* 0x000218b201007387 */ /* 0x000fe20000100a00 */
[----:B------:R-:W-:Y:S03]  /*ac30*/  QGMMA.64x192x32.F32.E4M3.E4M3 R4, gdesc[UR8], R4, UP0, gsb0 ;  /* 0x02e00000080479f3 */ /* 0x000fe6000b800804 */
        /* <DEDUP_REMOVED lines=28> */
[----:B0-----:R0:W5:Y:S04]  /*ae00*/  LDL.LU.64 R234, [R1+0xb70] ;  /* 0x000b700001ea7983 */ /* 0x0011680000300a00 */
[----:B------:R0:W5:Y:S04]  /*ae10*/  LDL.LU.64 R232, [R1+0xb68] ;  /* 0x000b680001e87983 */ /* 0x0001680000300a00 */
        /* <DEDUP_REMOVED lines=46> */
[----:B------:R-:W-:-:S03]  /*b100*/  WARPGROUP.DEPBAR.LE gsb0, 0x0 ;  /* 0x00008000000079c5 */ /* 0x000fc60000010000 */
[----:B------:R4:W-:Y:S04]  /*b110*/  STL.64 [R1], R4 ;  /* 0x0000000401007387 */ /* 0x0009e80000100a00 */
[----:B------:R-:W-:Y:S04]  /*b120*/  STL.64 [R1+0x8], R6 ;  /* 0x0000080601007387 */ /* 0x000fe80000100a00 */
[----:B------:R-:W-:Y:S04]  /*b130*/  STL.64 [R1+0x10], R8 ;  /* 0x0000100801007387 */ /* 0x000fe80000100a00 */
[----:B------:R-:W-:Y:S01]  /*b140*/  STL.64 [R1+0x18], R10 ;  /* 0x0000180a01007387 */ /* 0x000fe20000100a00 */
[----:B----4-:R-:W-:-:S03]  /*b150*/  IMAD.MOV.U32 R4, RZ, RZ, R87 ;  /* 0x000000ffff047224 */ /* 0x010fc600078e0057 */
        /* <DEDUP_REMOVED lines=82> */
[----:B------:R0:W5:Y:S04]  /*b680*/  LDL.LU.64 R22, [R1+0x8c0] ;  /* 0x0008c00001167983 */ /* 0x0001680000300a00 */
[----:B------:R0:W5:Y:S04]  /*b690*/  LDL.LU.64 R20, [R1+0x8b8] ;  /* 0x0008b80001147983 */ /* 0x0001680000300a00 */
[----:B------:R0:W5:Y:S01]  /*b6a0*/  LDL.LU.64 R18, [R1+0x8b0] ;  /* 0x0008b00001127983 */ /* 0x0001620000300a00 */
[----:B------:R-:W-:-:S03]  /*b6b0*/  UIADD3 UR8, UR7, 0x200, URZ ;  /* 0x0000020007087890 */ /* 0x000fc6000fffe03f */
[----:B------:R0:W5:Y:S04]  /*b6c0*/  LDL.LU.64 R16, [R1+0x8a8] ;  /* 0x0008a80001107983 */ /* 0x0001680000300a00 */
[----:B------:R0:W5:Y:S04]  /*b6d0*/  LDL.LU.64 R14, [R1+0x8a0] ;  /* 0x0008a000010e7983 */ /* 0x0001680000300a00 */
[----:B------:R0:W5:Y:S01]  /*b6e0*/  LDL.LU.64 R12, [R1+0x898] ;  /* 0x00089800010c7983 */ /* 0x0001620000300a00 */
[----:B--2---:R-:W-:-:S03]  /*b6f0*/  WARPGROUP.ARRIVE ;  /* 0x00000000000079c5 */ /* 0x004fc60000000000 */
[----:B------:R0:W5:Y:S04]  /*b700*/  LDL.LU.64 R10, [R1+0x890] ;  /* 0x00089000010a7983 */ /* 0x0001680000300a00 */
[----:B------:R0:W5:Y:S04]  /*b710*/  LDL.LU.64 R8, [R1+0x888] ;  /* 0x0008880001087983 */ /* 0x0001680000300a00 */
[----:B------:R0:W5:Y:S04]  /*b720*/  LDL.LU.64 R6, [R1+0x880] ;  /* 0x0008800001067983 */ /* 0x0001680000300a00 */
[----:B------:R0:W5:Y:S01]  /*b730*/  LDL.LU R5, [R1+0x87c] ;  /* 0x00087c0001057983 */ /* 0x0001620000300800 */
[----:B------:R-:W-:Y:S01]  /*b740*/  UMOV UR9, 0xc0000010 ;  /* 0xc000001000097882 */ /* 0x000fe20000000000 */
[----:B------:R-:W-:Y:S01]  /*b750*/  UIADD3 UR6, UR6, 0x1, URZ ;  /* 0x0000000106067890 */ /* 0x000fe2000fffe03f */
[----:B------:R-:W-:Y:S01]  /*b760*/  QGMMA.64x192x32.F32.E4M3.E4M3 R120, gdesc[UR8], R120, UP0, gsb0 ;  /* 0x02e00000087879f3 */ /* 0x000fe2000b800878 */
[----:B------:R-:W-:Y:S01]  /*b770*/  UIADD3 UR8, UR7, 0x300, URZ ;  /* 0x0000030007087890 */ /* 0x000fe2000fffe03f */
[----:B------:R-:W-:Y:S01]  /*b780*/  UMOV UR9, 0xc0000010 ;  /* 0xc000001000097882 */ /* 0x000fe20000000000 */
[----:B------:R-:W-:-:S02]  /*b790*/  WARPGROUP.DEPBAR.LE gsb0, 0x0 ;  /* 0x00008000000079c5 */ /* 0x000fc40000010000 */
[----:B----4-:R-:W-:-:S15]  /*b7a0*/  WARPGROUP.ARRIVE ;  /* 0x00000000000079c5 */ /* 0x010fde0000000000 */
[----:B------:R-:W-:Y:S01]  /*b7b0*/  QGMMA.64x192x32.F32.E4M3.E4M3 R24, gdesc[UR8], R24, UP0, gsb0 ;  /* 0x02e00000081879f3 */ /* 0x000fe2000b800818 */
[----:B------:R-:W-:-:S04]  /*b7c0*/  UISETP.NE.AND UP0, UPT, UR6, UR30, UPT ;  /* 0x0000001e0600728c */ /* 0x000fc8000bf05270 */
[----:B------:R-:W-:-:S06]  /*b7d0*/  USEL UR7, URZ, 0x1, UP0 ;  /* 0x000000013f077887 */ /* 0x000fcc0008000000 */
[----:B------:R-:W-:Y:S01]  /*b7e0*/  ISETP.NE.AND P0, PT, RZ, UR7, PT ;  /* 0x00000007ff007c0c */ /* 0x000fe2000bf05270 */
[----:B------:R-:W-:-:S12]  /*b7f0*/  WARPGROUP.DEPBAR.LE gsb0, 0x0 ;  /* 0x00008000000079c5 */ /* 0x000fd80000010000 */
[----:B0-----:R-:W-:Y:S05]  /*b800*/  @!P0 BRA `(.L_x_29) ;  /* 0x0000005400a88947 */ /* 0x001fea0003800000 */
[----:B------:R0:W-:Y:S04]  /*b810*/  STL [R1+0x970], R61 ;  /* 0x0009703d01007387 */ /* 0x0001e80000100800 */
[----:B0-----:R-:W2:Y:S04]  /*b820*/  LDL.LU R61, [R1+0x318] ;  /* 0x00031800013d7983 */ /* 0x001ea80000300800 */
[----:B------:R0:W-:Y:S04]  /*b830*/  STL [R1+0x96c], R62 ;  /* 0x00096c3e01007387 */ /* 0x0001e80000100800 */
[----:B0-----:R-:W2:Y:S04]  /*b840*/  LDL R62, [R1+0x23c] ;  /* 0x00023c00013e7983 */ /* 0x001ea80000100800 */
[----:B------:R0:W-:Y:S04]  /*b850*/  STL [R1+0x968], R63 ;  /* 0x0009683f01007387 */ /* 0x0001e80000100800 */
[----:B0-----:R-:W4:Y:S04]  /*b860*/  LDL.LU R63, [R1+0x314] ;  /* 0x00031400013f7983 */ /* 0x001f280000300800 */
[----:B------:R0:W-:Y:S04]  /*b870*/  STL [R1+0x964], R64 ;  /* 0x0009644001007387 */ /* 0x0001e80000100800 */
[----:B0-----:R-:W4:Y:S04]  /*b880*/  LDL R64, [R1+0x238] ;  /* 0x0002380001407983 */ /* 0x001f280000100800 */
[----:B------:R0:W-:Y:S04]  /*b890*/  STL [R1+0x960], R65 ;  /* 0x0009604101007387 */ /* 0x0001e80000100800 */
[----:B0-----:R-:W3:Y:S04]  /*b8a0*/  LDL.LU R65, [R1+0x310] ;  /* 0x0003100001417983 */ /* 0x001ee80000300800 */
[----:B------:R0:W-:Y:S04]  /*b8b0*/  STL [R1+0x95c], R66 ;  /* 0x00095c4201007387 */ /* 0x0001e80000100800 */
[----:B0-----:R-:W3:Y:S04]  /*b8c0*/  LDL R66, [R1+0x234] ;  /* 0x0002340001427983 */ /* 0x001ee80000100800 */
        /* <DEDUP_REMOVED lines=17> */
[----:B0-----:R-:W4:Y:S04]  /*b9e0*/  LDL R75, [R1+0x220] ;  /* 0x00022000014b7983 */ /* 0x001f280000100800 */
        /* <DEDUP_REMOVED lines=79> */
[----:B0-----:R-:W4:Y:S01]  /*bee0*/  LDL R115, [R1+0x180] ;  /* 0x0001800001737983 */ /* 0x001f220000100800 */
[----:B--2---:R-:W-:-:S01]  /*bef0*/  FADD R73, R74, R73 ;  /* 0x000000494a497221 */ /* 0x004fc20000000000 */
[----:B---3--:R-:W-:Y:S01]  /*bf00*/  FADD R71, R72, R71 ;  /* 0x0000004748477221 */ /* 0x008fe20000000000 */
[----:B----4-:R-:W-:-:S01]  /*bf10*/  FADD R69, R70, R69 ;  /* 0x0000004546457221 */ /* 0x010fc20000000000 */
[----:B------:R-:W-:Y:S01]  /*bf20*/  STL [R1+0x894], R116 ;  /* 0x0008947401007387 */ /* 0x000fe20000100800 */
[----:B------:R-:W-:-:S01]  /*bf30*/  FADD R67, R68, R67 ;  /* 0x0000004344437221 */ /* 0x000fc20000000000 */
[----:B------:R-:W-:Y:S01]  /*bf40*/  FADD R65, R66, R65 ;  /* 0x0000004142417221 */ /* 0x000fe20000000000 */
[----:B------:R-:W-:-:S01]  /*bf50*/  FADD R63, R64, R63 ;  /* 0x0000003f403f7221 */ /* 0x000fc20000000000 */
[----:B------:R-:W-:Y:S01]  /*bf60*/  STL [R1+0x890], R117 ;  /* 0x0008907501007387 */ /* 0x000fe20000100800 */
[----:B------:R-:W-:-:S01]  /*bf70*/  FADD R61, R62, R61 ;  /* 0x0000003d3e3d7221 */ /* 0x000fc20000000000 */
[----:B-----5:R-:W-:Y:S01]  /*bf80*/  FADD R218, R94, R218 ;  /* 0x000000da5eda7221 */ /* 0x020fe20000000000 */
[----:B------:R-:W-:-:S01]  /*bf90*/  FADD R219, R93, R219 ;  /* 0x000000db5ddb7221 */ /* 0x000fc20000000000 */
[----:B------:R-:W-:Y:S01]  /*bfa0*/  STL [R1+0x88c], R118 ;  /* 0x00088c7601007387 */ /* 0x000fe20000100800 */
[----:B------:R-:W-:-:S01]  /*bfb0*/  FADD R220, R92, R220 ;  /* 0x000000dc5cdc7221 */ /* 0x000fc20000000000 */
[----:B------:R-:W-:Y:S01]  /*bfc0*/  FADD R221, R91, R221 ;  /* 0x000000dd5bdd7221 */ /* 0x000fe20000000000 */
[----:B------:R-:W-:-:S01]  /*bfd0*/  FADD R222, R90, R222 ;  /* 0x000000de5ade7221 */ /* 0x000fc20000000000 */
[----:B------:R0:W-:Y:S01]  /*bfe0*/  STL [R1+0x888], R119 ;  /* 0x0008887701007387 */ /* 0x0001e20000100800 */
[----:B------:R-:W-:-:S01]  /*bff0*/  FADD R223, R89, R223 ;  /* 0x000000df59df7221 */ /* 0x000fc20000000000 */
[----:B------:R-:W-:Y:S01]  /*c000*/  FADD R224, R88, R224 ;  /* 0x000000e058e07221 */ /* 0x000fe20000000000 */
[----:B------:R-:W-:-:S01]  /*c010*/  FADD R225, R87, R225 ;  /* 0x000000e157e17221 */ /* 0x000fc20000000000 */
[----:B------:R-:W-:Y:S01]  /*c020*/  STL [R1+0x884], R3 ;  /* 0x0008840301007387 */ /* 0x000fe20000100800 */
        /* <DEDUP_REMOVED lines=15> */
[----:B------:R3:W-:Y:S01]  /*c120*/  STL [R1+0x304], R71 ;  /* 0x0003044701007387 */ /* 0x0007e20000100800 */
[----:B------:R-:W-:-:S01]  /*c130*/  FADD R236, R76, R236 ;  /* 0x000000ec4cec7221 */ /* 0x000fc20000000000 */
[----:B------:R-:W-:-:S02]  /*c140*/  FADD R237, R75, R237 ;  /* 0x000000ed4bed7221 */ /* 0x000fc40000000000 */
[----:B------:R4:W-:Y:S04]  /*c150*/  STL [R1+0x308], R69 ;  /* 0x0003084501007387 */ /* 0x0009e80000100800 */
[----:B------:R1:W-:Y:S04]  /*c160*/  STL [R1+0x30c], R67 ;  /* 0x00030c4301007387 */ /* 0x0003e80000100800 */
[----:B0-----:R-:W4:Y:S01]  /*c170*/  LDL R119, [R1+0x240] ;  /* 0x0002400001777983 */ /* 0x001f220000100800 */
[----:B------:R-:W-:-:S03]  /*c180*/  FADD R23, R97, R23 ;  /* 0x0000001761177221 */ /* 0x000fc60000000000 */
[----:B------:R0:W-:Y:S04]  /*c190*/  STL [R1+0x310], R65 ;  /* 0x0003104101007387 */ /* 0x0001e80000100800 */
[----:B------:R-:W4:Y:S04]  /*c1a0*/  LDL.LU R118, [R1+0x31c] ;  /* 0x00031c0001767983 */ /* 0x000f280000300800 */
[----:B------:R0:W-:Y:S01]  /*c1b0*/  STL [R1+0x314], R63 ;  /* 0x0003143f01007387 */ /* 0x0001e20000100800 */
[----:B------:R-:W-:-:S03]  /*c1c0*/  FADD R22, R98, R22 ;  /* 0x0000001662167221 */ /* 0x000fc60000000000 */
[----:B------:R-:W4:Y:S04]  /*c1d0*/  LDL R117, [R1+0x244] ;  /* 0x0002440001757983 */ /* 0x000f280000100800 */
[----:B------:R0:W-:Y:S04]  /*c1e0*/  STL [R1+0x318], R61 ;  /* 0x0003183d01007387 */ /* 0x0001e80000100800 */
[----:B------:R-:W4:Y:S01]  /*c1f0*/  LDL.LU R116, [R1+0x320] ;  /* 0x0003200001747983 */ /* 0x000f220000300800 */
[----:B------:R-:W-:-:S01]  /*c200*/  FADD R21, R99, R21 ;  /* 0x0000001563157221 */ /* 0x000fc20000000000 */
[----:B------:R-:W-:Y:S01]  /*c210*/  FADD R20, R100, R20 ;  /* 0x0000001464147221 */ /* 0x000fe20000000000 */
        /* <DEDUP_REMOVED lines=14> */
[----:B------:R-:W-:-:S02]  /*c300*/  FADD R5, R115, R5 ;  /* 0x0000000573057221 */ /* 0x000fc40000000000 */
[----:B------:R-:W4:Y:S04]  /*c310*/  LDL R115, [R1+0x248] ;  /* 0x0002480001737983 */ /* 0x000f280000100800 */
[----:B------:R-:W4:Y:S04]  /*c320*/  LDL.LU R114, [R1+0x324] ;  /* 0x0003240001727983 */ /* 0x000f280000300800 */
        /* <DEDUP_REMOVED lines=40> */
[----:B--2---:R-:W2:Y:S04]  /*c5b0*/  LDL R73, [R1+0x29c] ;  /* 0x00029c0001497983 */ /* 0x004ea80000100800 */
[----:B------:R-:W2:Y:S04]  /*c5c0*/  LDL.LU R72, [R1+0x378] ;  /* 0x0003780001487983 */ /* 0x000ea80000300800 */
[----:B---3--:R-:W3:Y:S04]  /*c5d0*/  LDL R71, [R1+0x2a0] ;  /* 0x0002a00001477983 */ /* 0x008ee80000100800 */
[----:B------:R-:W3:Y:S04]  /*c5e0*/  LDL.LU R70, [R1+0x37c] ;  /* 0x00037c0001467983 */ /* 0x000ee80000300800 */
[----:B----4-:R-:W4:Y:S04]  /*c5f0*/  LDL R69, [R1+0x2a4] ;  /* 0x0002a40001457983 */ /* 0x010f280000100800 */
[----:B------:R-:W4:Y:S04]  /*c600*/  LDL.LU R68, [R1+0x380] ;  /* 0x0003800001447983 */ /* 0x000f280000300800 */
[----:B-1----:R-:W4:Y:S04]  /*c610*/  LDL R67, [R1+0x2a8] ;  /* 0x0002a80001437983 */ /* 0x002f280000100800 */
[----:B------:R-:W4:Y:S04]  /*c620*/  LDL.LU R66, [R1+0x384] ;  /* 0x0003840001427983 */ /* 0x000f280000300800 */
[----:B0-----:R-:W4:Y:S04]  /*c630*/  LDL R65, [R1+0x2ac] ;  /* 0x0002ac0001417983 */ /* 0x001f280000100800 */
[----:B------:R-:W4:Y:S04]  /*c640*/  LDL.LU R64, [R1+0x388] ;  /* 0x0003880001407983 */ /* 0x000f280000300800 */
[----:B------:R-:W4:Y:S04]  /*c650*/  LDL R63, [R1+0x2b0] ;  /* 0x0002b000013f7983 */ /* 0x000f280000100800 */
[----:B------:R-:W4:Y:S04]  /*c660*/  LDL.LU R3, [R1+0x38c] ;  /* 0x00038c0001037983 */ /* 0x000f280000300800 */
[----:B------:R-:W4:Y:S04]  /*c670*/  LDL R62, [R1+0x2b4] ;  /* 0x0002b400013e7983 */ /* 0x000f280000100800 */
[----:B------:R-:W4:Y:S04]  /*c680*/  LDL.LU R2, [R1+0x390] ;  /* 0x0003900001027983 */ /* 0x000f280000300800 */
[----:B------:R-:W4:Y:S04]  /*c690*/  LDL R61, [R1+0x2b8] ;  /* 0x0002b800013d7983 */ /* 0x000f280000100800 */
[----:B------:R-:W4:Y:S01]  /*c6a0*/  LDL.LU R0, [R1+0x394] ;  /* 0x0003940001007983 */ /* 0x000f220000300800 */
[----:B------:R-:W-:-:S01]  /*c6b0*/  FADD R118, R119, R118 ;  /* 0x0000007677767221 */ /* 0x000fc20000000000 */
[----:B------:R-:W-:-:S04]  /*c6c0*/  FADD R116, R117, R116 ;  /* 0x0000007475747221 */ /* 0x000fc80000000000 */
[----:B------:R-:W-:Y:S04]  /*c6d0*/  STL [R1+0x31c], R118 ;  /* 0x00031c7601007387 */ /* 0x000fe80000100800 */
[----:B------:R-:W-:Y:S01]  /*c6e0*/  STL [R1+0x320], R116 ;  /* 0x0003207401007387 */ /* 0x000fe20000100800 */
[----:B------:R-:W-:-:S01]  /*c6f0*/  FADD R114, R115, R114 ;  /* 0x0000007273727221 */ /* 0x000fc20000000000 */
[----:B------:R-:W-:-:S04]  /*c700*/  FADD R112, R113, R112 ;  /* 0x0000007071707221 */ /* 0x000fc80000000000 */
[----:B------:R-:W-:Y:S01]  /*c710*/  STL [R1+0x324], R114 ;  /* 0x0003247201007387 */ /* 0x000fe20000100800 */
[----:B------:R-:W-:-:S03]  /*c720*/  FADD R110, R111, R110 ;  /* 0x0000006e6f6e7221 */ /* 0x000fc60000000000 */
        /* <DEDUP_REMOVED lines=37> */
[----:B--2---:R-:W-:-:S03]  /*c980*/  FADD R72, R73, R72 ;  /* 0x0000004849487221 */ /* 0x004fc60000000000 */
[----:B------:R-:W-:Y:S01]  /*c990*/  STL [R1+0x374], R74 ;  /* 0x0003744a01007387 */ /* 0x000fe20000100800 */
[----:B---3--:R-:W-:-:S03]  /*c9a0*/  FADD R70, R71, R70 ;  /* 0x0000004647467221 */ /* 0x008fc60000000000 */
[----:B------:R-:W-:Y:S01]  /*c9b0*/  STL [R1+0x378], R72 ;  /* 0x0003784801007387 */ /* 0x000fe20000100800 */
[----:B----4-:R-:W-:-:S03]  /*c9c0*/  FADD R68, R69, R68 ;  /* 0x0000004445447221 */ /* 0x010fc60000000000 */
[----:B------:R-:W-:Y:S01]  /*c9d0*/  STL [R1+0x37c], R70 ;  /* 0x00037c4601007387 */ /* 0x000fe20000100800 */
[----:B------:R-:W-:-:S03]  /*c9e0*/  FADD R66, R67, R66 ;  /* 0x0000004243427221 */ /* 0x000fc60000000000 */
[----:B------:R-:W-:Y:S01]  /*c9f0*/  STL [R1+0x380], R68 ;  /* 0x0003804401007387 */ /* 0x000fe20000100800 */
[----:B------:R-:W-:-:S03]  /*ca00*/  FADD R64, R65, R64 ;  /* 0x0000004041407221 */ /* 0x000fc60000000000 */
[----:B------:R-:W-:Y:S04]  /*ca10*/  STL [R1+0x384], R66 ;  /* 0x0003844201007387 */ /* 0x000fe80000100800 */
[----:B------:R0:W-:Y:S01]  /*ca20*/  STL [R1+0x388], R64 ;  /* 0x0003884001007387 */ /* 0x0001e20000100800 */
[----:B------:R-:W-:-:S01]  /*ca30*/  FADD R3, R63, R3 ;  /* 0x000000033f037221 */ /* 0x000fc20000000000 */
[----:B------:R-:W-:Y:S01]  /*ca40*/  FADD R2, R62, R2 ;  /* 0x000000023e027221 */ /* 0x000fe20000000000 */
[----:B------:R-:W-:-:S02]  /*ca50*/  FADD R0, R61, R0 ;  /* 0x000000003d007221 */ /* 0x000fc40000000000 */
[----:B------:R-:W2:Y:S04]  /*ca60*/  LDL R61, [R1+0x2bc] ;  /* 0x0002bc00013d7983 */ /* 0x000ea80000100800 */
[----:B------:R1:W-:Y:S04]  /*ca70*/  STL [R1+0x38c], R3 ;  /* 0x00038c0301007387 */ /* 0x0003e80000100800 */
[----:B------:R-:W2:Y:S04]  /*ca80*/  LDL.LU R62, [R1+0x398] ;  /* 0x00039800013e7983 */ /* 0x000ea80000300800 */
[----:B------:R3:W-:Y:S04]  /*ca90*/  STL [R1+0x390], R2 ;  /* 0x0003900201007387 */ /* 0x0007e80000100800 */
[----:B------:R-:W4:Y:S04]  /*caa0*/  LDL R63, [R1+0x2c0] ;  /* 0x0002c000013f7983 */ /* 0x000f280000100800 */
[----:B------:R3:W-:Y:S04]  /*cab0*/  STL [R1+0x394], R0 ;  /* 0x0003940001007387 */ /* 0x0007e80000100800 */
[----:B0-----:R-:W4:Y:S04]  /*cac0*/  LDL.LU R64, [R1+0x39c] ;  /* 0x00039c0001407983 */ /* 0x001f280000300800 */
        /* <DEDUP_REMOVED lines=30> */
[----:B------:R-:W4:Y:S04]  /*ccb0*/  LDL R93, [R1] ;  /* 0x00000000015d7983 */ /* 0x000f280000100800 */
        /* <DEDUP_REMOVED lines=22> */
[----:B-1----:R-:W4:Y:S04]  /*ce20*/  LDL.LU R3, [R1+0x408] ;  /* 0x0004080001037983 */ /* 0x002f280000300800 */
[----:B------:R-:W4:Y:S04]  /*ce30*/  LDL R70, [R1+0x30] ;  /* 0x0000300001467983 */ /* 0x000f280000100800 */
[----:B---3--:R-:W3:Y:S04]  /*ce40*/  LDL.LU R2, [R1+0x40c] ;  /* 0x00040c0001027983 */ /* 0x008ee80000300800 */
[----:B------:R-:W3:Y:S04]  /*ce50*/  LDL R69, [R1+0x34] ;  /* 0x0000340001457983 */ /* 0x000ee80000100800 */
[----:B------:R-:W3:Y:S01]  /*ce60*/  LDL.LU R0, [R1+0x410] ;  /* 0x0004100001007983 */ /* 0x000ee20000300800 */
[----:B--2---:R-:W-:-:S03]  /*ce70*/  FADD R62, R61, R62 ;  /* 0x0000003e3d3e7221 */ /* 0x004fc60000000000 */
[----:B------:R-:W2:Y:S04]  /*ce80*/  LDL.LU R61, [R1+0x970] ;  /* 0x00097000013d7983 */ /* 0x000ea80000300800 */
[----:B------:R0:W-:Y:S01]  /*ce90*/  STL [R1+0x398], R62 ;  /* 0x0003983e01007387 */ /* 0x0001e20000100800 */
[----:B----4-:R-:W-:-:S03]  /*cea0*/  FADD R64, R63, R64 ;  /* 0x000000403f407221 */ /* 0x010fc60000000000 */
[----:B0-----:R-:W4:Y:S04]  /*ceb0*/  LDL.LU R62, [R1+0x96c] ;  /* 0x00096c00013e7983 */ /* 0x001f280000300800 */
[----:B------:R-:W4:Y:S01]  /*cec0*/  LDL.LU R63, [R1+0x968] ;  /* 0x00096800013f7983 */ /* 0x000f220000300800 */
[----:B------:R-:W-:-:S03]  /*ced0*/  FADD R66, R65, R66 ;  /* 0x0000004241427221 */ /* 0x000fc60000000000 */
[----:B------:R0:W-:Y:S01]  /*cee0*/  STL [R1+0x39c], R64 ;  /* 0x00039c4001007387 */ /* 0x0001e20000100800 */
[----:B------:R-:W-:-:S03]  /*cef0*/  FADD R68, R67, R68 ;  /* 0x0000004443447221 */ /* 0x000fc60000000000 */
[----:B0-----:R-:W4:Y:S04]  /*cf00*/  LDL.LU R64, [R1+0x964] ;  /* 0x0009640001407983 */ /* 0x001f280000300800 */
[----:B------:R-:W4:Y:S01]  /*cf10*/  LDL.LU R65, [R1+0x960] ;  /* 0x0009600001417983 */ /* 0x000f220000300800 */
[----:B------:R-:W-:-:S03]  /*cf20*/  FADD R118, R119, R118 ;  /* 0x0000007677767221 */ /* 0x000fc60000000000 */
[----:B------:R0:W-:Y:S01]  /*cf30*/  STL [R1+0x3a0], R66 ;  /* 0x0003a04201007387 */ /* 0x0001e20000100800 */
[----:B------:R-:W-:-:S03]  /*cf40*/  FADD R116, R117, R116 ;  /* 0x0000007475747221 */ /* 0x000fc60000000000 */
[----:B0-----:R-:W4:Y:S01]  /*cf50*/  LDL.LU R66, [R1+0x95c] ;  /* 0x00095c0001427983 */ /* 0x001f220000300800 */
[----:B------:R-:W-:-:S03]  /*cf60*/  FADD R114, R115, R114 ;  /* 0x0000007273727221 */ /* 0x000fc60000000000 */
[----:B------:R-:W4:Y:S04]  /*cf70*/  LDL.LU R67, [R1+0x958] ;  /* 0x0009580001437983 */ /* 0x000f280000300800 */
[----:B------:R0:W-:Y:S01]  /*cf80*/  STL [R1+0x3a4], R68 ;  /* 0x0003a44401007387 */ /* 0x0001e20000100800 */
[----:B------:R-:W-:-:S03]  /*cf90*/  FADD R112, R113, R112 ;  /* 0x0000007071707221 */ /* 0x000fc60000000000 */
[----:B0-----:R-:W4:Y:S01]  /*cfa0*/  LDL.LU R68, [R1+0x954] ;  /* 0x0009540001447983 */ /* 0x001f220000300800 */
[----:B------:R-:W-:-:S03]  /*cfb0*/  FADD R110, R111, R110 ;  /* 0x0000006e6f6e7221 */ /* 0x000fc60000000000 */
[----:B------:R-:W-:Y:S04]  /*cfc0*/  STL [R1+0x3a8], R118 ;  /* 0x0003a87601007387 */ /* 0x000fe80000100800 */
[----:B------:R-:W-:Y:S01]  /*cfd0*/  STL [R1+0x3ac], R116 ;  /* 0x0003ac7401007387 */ /* 0x000fe20000100800 */
[----:B------:R-:W-:-:S03]  /*cfe0*/  FADD R108, R109, R108 ;  /* 0x0000006c6d6c7221 */ /* 0x000fc60000000000 */
[----:B------:R-:W-:Y:S01]  /*cff0*/  STL [R1+0x3b0], R114 ;  /* 0x0003b07201007387 */ /* 0x000fe20000100800 */
[----:B------:R-:W-:-:S03]  /*d000*/  FADD R106, R107, R106 ;  /* 0x0000006a6b6a7221 */ /* 0x000fc60000000000 */
[----:B------:R-:W-:Y:S04]  /*d010*/  STL [R1+0x3b4], R112 ;  /* 0x0003b47001007387 */ /* 0x000fe80000100800 */
[----:B------:R-:W-:Y:S01]  /*d020*/  STL [R1+0x3b8], R110 ;  /* 0x0003b86e01007387 */ /* 0x000fe20000100800 */
[----:B------:R-:W-:-:S03]  /*d030*/  FADD R104, R105, R104 ;  /* 0x0000006869687221 */ /* 0x000fc60000000000 */
[----:B------:R-:W-:Y:S04]  /*d040*/  STL [R1+0x3bc], R108 ;  /* 0x0003bc6c01007387 */ /* 0x000fe80000100800 */
        /* <DEDUP_REMOVED lines=22> */
[----:B------:R0:W-:Y:S01]  /*d1b0*/  STL [R1+0x3ec], R84 ;  /* 0x0003ec5401007387 */ /* 0x0001e20000100800 */
        /* <DEDUP_REMOVED lines=9> */
[----:B------:R1:W-:Y:S04]  /*d250*/  STL [R1+0x400], R74 ;  /* 0x0004004a01007387 */ /* 0x0003e80000100800 */
[----:B------:R1:W-:Y:S01]  /*d260*/  STL [R1+0x404], R72 ;  /* 0x0004044801007387 */ /* 0x0003e20000100800 */
[----:B------:R-:W-:-:S03]  /*d270*/  FADD R3, R71, R3 ;  /* 0x0000000347037221 */ /* 0x000fc60000000000 */
[----:B0-----:R-:W2:Y:S04]  /*d280*/  LDL R84, [R1+0x38] ;  /* 0x0000380001547983 */ /* 0x001ea80000100800 */
[----:B------:R0:W-:Y:S01]  /*d290*/  STL [R1+0x408], R3 ;  /* 0x0004080301007387 */ /* 0x0001e20000100800 */
[----:B---3--:R-:W-:-:S03]  /*d2a0*/  FADD R2, R70, R2 ;  /* 0x0000000246027221 */ /* 0x008fc60000000000 */
[----:B-1----:R-:W2:Y:S04]  /*d2b0*/  LDL.LU R82, [R1+0x414] ;  /* 0x0004140001527983 */ /* 0x002ea80000300800 */
[----:B------:R1:W-:Y:S01]  /*d2c0*/  STL [R1+0x40c], R2 ;  /* 0x00040c0201007387 */ /* 0x0003e20000100800 */
[----:B------:R-:W-:-:S03]  /*d2d0*/  FADD R0, R69, R0 ;  /* 0x0000000045007221 */ /* 0x000fc60000000000 */
[----:B------:R-:W3:Y:S04]  /*d2e0*/  LDL R80, [R1+0x3c] ;  /* 0x00003c0001507983 */ /* 0x000ee80000100800 */
[----:B------:R1:W-:Y:S04]  /*d2f0*/  STL [R1+0x410], R0 ;  /* 0x0004100001007387 */ /* 0x0003e80000100800 */
[----:B------:R-:W3:Y:S04]  /*d300*/  LDL.LU R78, [R1+0x418] ;  /* 0x00041800014e7983 */ /* 0x000ee80000300800 */
[----:B------:R-:W4:Y:S04]  /*d310*/  LDL R76, [R1+0x40] ;  /* 0x00004000014c7983 */ /* 0x000f280000100800 */
[----:B------:R-:W4:Y:S04]  /*d320*/  LDL.LU R74, [R1+0x41c] ;  /* 0x00041c00014a7983 */ /* 0x000f280000300800 */
[----:B------:R-:W4:Y:S04]  /*d330*/  LDL R72, [R1+0x44] ;  /* 0x0000440001487983 */ /* 0x000f280000100800 */
[----:B------:R-:W4:Y:S04]  /*d340*/  LDL.LU R70, [R1+0x420] ;  /* 0x0004200001467983 */ /* 0x000f280000300800 */
        /* <DEDUP_REMOVED lines=22> */
[----:B------:R-:W4:Y:S04]  /*d4b0*/  LDL.LU R93, [R1+0x478] ;  /* 0x00047800015d7983 */ /* 0x000f280000300800 */
[----:B------:R-:W4:Y:S04]  /*d4c0*/  LDL R92, [R1+0xa0] ;  /* 0x0000a000015c7983 */ /* 0x000f280000100800 */
[----:B------:R-:W4:Y:S04]  /*d4d0*/  LDL.LU R91, [R1+0x47c] ;  /* 0x00047c00015b7983 */ /* 0x000f280000300800 */
[----:B------:R-:W4:Y:S04]  /*d4e0*/  LDL R90, [R1+0xa4] ;  /* 0x0000a400015a7983 */ /* 0x000f280000100800 */
[----:B------:R-:W4:Y:S04]  /*d4f0*/  LDL.LU R89, [R1+0x480] ;  /* 0x0004800001597983 */ /* 0x000f280000300800 */
[----:B------:R-:W4:Y:S04]  /*d500*/  LDL R88, [R1+0xa8] ;  /* 0x0000a80001587983 */ /* 0x000f280000100800 */
[----:B0-----:R-:W4:Y:S04]  /*d510*/  LDL.LU R3, [R1+0x484] ;  /* 0x0004840001037983 */ /* 0x001f280000300800 */
[----:B------:R-:W4:Y:S04]  /*d520*/  LDL R87, [R1+0xac] ;  /* 0x0000ac0001577983 */ /* 0x000f280000100800 */
[----:B-1----:R-:W4:Y:S04]  /*d530*/  LDL.LU R2, [R1+0x488] ;  /* 0x0004880001027983 */ /* 0x002f280000300800 */
[----:B------:R-:W4:Y:S04]  /*d540*/  LDL R86, [R1+0xb0] ;  /* 0x0000b00001567983 */ /* 0x000f280000100800 */
[----:B------:R-:W4:Y:S04]  /*d550*/  LDL.LU R0, [R1+0x48c] ;  /* 0x00048c0001007983 */ /* 0x000f280000300800 */
[----:B------:R-:W4:Y:S04]  /*d560*/  LDL.LU R95, [R1+0x474] ;  /* 0x00047400015f7983 */ /* 0x000f280000300800 */
[----:B------:R-:W4:Y:S01]  /*d570*/  LDL.LU R97, [R1+0x470] ;  /* 0x0004700001617983 */ /* 0x000f220000300800 */
[----:B--2---:R-:W-:-:S05]  /*d580*/  FADD R82, R84, R82 ;  /* 0x0000005254527221 */ /* 0x004fca0000000000 */
[----:B------:R-:W-:Y:S04]  /*d590*/  STL [R1+0x414], R82 ;  /* 0x0004145201007387 */ /* 0x000fe80000100800 */
[----:B------:R-:W2:Y:S01]  /*d5a0*/  LDL.LU R99, [R1+0x46c] ;  /* 0x00046c0001637983 */ /* 0x000ea20000300800 */
[----:B---3--:R-:W-:-:S05]  /*d5b0*/  FADD R78, R80, R78 ;  /* 0x0000004e504e7221 */ /* 0x008fca0000000000 */
[----:B------:R-:W-:Y:S01]  /*d5c0*/  STL [R1+0x418], R78 ;  /* 0x0004184e01007387 */ /* 0x000fe20000100800 */
[----:B----4-:R-:W-:-:S01]  /*d5d0*/  FADD R74, R76, R74 ;  /* 0x0000004a4c4a7221 */ /* 0x010fc20000000000 */
[----:B------:R-:W-:-:S05]  /*d5e0*/  FADD R70, R72, R70 ;  /* 0x0000004648467221 */ /* 0x000fca0000000000 */
[----:B------:R0:W-:Y:S04]  /*d5f0*/  STL [R1+0x420], R70 ;  /* 0x0004204601007387 */ /* 0x0001e80000100800 */
[----:B------:R1:W-:Y:S04]  /*d600*/  STL [R1+0x41c], R74 ;  /* 0x00041c4a01007387 */ /* 0x0003e80000100800 */
[----:B0-----:R-:W3:Y:S04]  /*d610*/  LDL.LU R70, [R1+0x424] ;  /* 0x0004240001467983 */ /* 0x001ee80000300800 */
[----:B------:R-:W4:Y:S04]  /*d620*/  LDL.LU R72, [R1+0x428] ;  /* 0x0004280001487983 */ /* 0x000f280000300800 */
[----:B-1----:R-:W4:Y:S04]  /*d630*/  LDL.LU R74, [R1+0x42c] ;  /* 0x00042c00014a7983 */ /* 0x002f280000300800 */
[----:B------:R-:W4:Y:S04]  /*d640*/  LDL.LU R76, [R1+0x430] ;  /* 0x00043000014c7983 */ /* 0x000f280000300800 */
        /* <DEDUP_REMOVED lines=22> */
[----:B--2---:R-:W-:-:S01]  /*d7b0*/  FADD R99, R100, R99 ;  /* 0x0000006364637221 */ /* 0x004fc20000000000 */
[----:B---3--:R-:W-:-:S02]  /*d7c0*/  FADD R70, R69, R70 ;  /* 0x0000004645467221 */ /* 0x008fc40000000000 */
[----:B------:R-:W2:Y:S01]  /*d7d0*/  LDL.LU R69, [R1+0x950] ;  /* 0x0009500001457983 */ /* 0x000ea20000300800 */
[----:B----4-:R-:W-:-:S03]  /*d7e0*/  FADD R72, R71, R72 ;  /* 0x0000004847487221 */ /* 0x010fc60000000000 */
[----:B------:R0:W-:Y:S01]  /*d7f0*/  STL [R1+0x424], R70 ;  /* 0x0004244601007387 */ /* 0x0001e20000100800 */
[----:B------:R-:W-:-:S01]  /*d800*/  FADD R74, R73, R74 ;  /* 0x0000004a494a7221 */ /* 0x000fc20000000000 */
[----:B------:R-:W-:Y:S02]  /*d810*/  FADD R76, R75, R76 ;  /* 0x0000004c4b4c7221 */ /* 0x000fe40000000000 */
[----:B0-----:R-:W3:Y:S04]  /*d820*/  LDL.LU R70, [R1+0x94c] ;  /* 0x00094c0001467983 */ /* 0x001ee80000300800 */
[----:B------:R-:W4:Y:S04]  /*d830*/  LDL.LU R71, [R1+0x948] ;  /* 0x0009480001477983 */ /* 0x000f280000300800 */
[----:B------:R0:W-:Y:S01]  /*d840*/  STL [R1+0x428], R72 ;  /* 0x0004284801007387 */ /* 0x0001e20000100800 */
[----:B------:R-:W-:-:S01]  /*d850*/  FADD R78, R77, R78 ;  /* 0x0000004e4d4e7221 */ /* 0x000fc20000000000 */
[----:B------:R-:W-:-:S02]  /*d860*/  FADD R80, R79, R80 ;  /* 0x000000504f507221 */ /* 0x000fc40000000000 */
[----:B0-----:R-:W4:Y:S04]  /*d870*/  LDL.LU R72, [R1+0x944] ;  /* 0x0009440001487983 */ /* 0x001f280000300800 */
[----:B------:R-:W4:Y:S04]  /*d880*/  LDL.LU R73, [R1+0x940] ;  /* 0x0009400001497983 */ /* 0x000f280000300800 */
[----:B------:R0:W-:Y:S01]  /*d890*/  STL [R1+0x42c], R74 ;  /* 0x00042c4a01007387 */ /* 0x0001e20000100800 */
[----:B------:R-:W-:-:S03]  /*d8a0*/  FADD R82, R81, R82 ;  /* 0x0000005251527221 */ /* 0x000fc60000000000 */
[----:B0-----:R-:W4:Y:S04]  /*d8b0*/  LDL.LU R74, [R1+0x93c] ;  /* 0x00093c00014a7983 */ /* 0x001f280000300800 */
[----:B------:R-:W4:Y:S04]  /*d8c0*/  LDL.LU R75, [R1+0x938] ;  /* 0x00093800014b7983 */ /* 0x000f280000300800 */
[----:B------:R0:W-:Y:S01]  /*d8d0*/  STL [R1+0x430], R76 ;  /* 0x0004304c01007387 */ /* 0x0001e20000100800 */
[----:B------:R-:W-:-:S03]  /*d8e0*/  FADD R84, R83, R84 ;  /* 0x0000005453547221 */ /* 0x000fc60000000000 */
[----:B0-----:R-:W4:Y:S04]  /*d8f0*/  LDL.LU R76, [R1+0x934] ;  /* 0x00093400014c7983 */ /* 0x001f280000300800 */
[----:B------:R-:W4:Y:S04]  /*d900*/  LDL.LU R77, [R1+0x930] ;  /* 0x00093000014d7983 */ /* 0x000f280000300800 */
[----:B------:R0:W-:Y:S01]  /*d910*/  STL [R1+0x434], R78 ;  /* 0x0004344e01007387 */ /* 0x0001e20000100800 */
[----:B------:R-:W-:-:S01]  /*d920*/  FADD R119, R85, R119 ;  /* 0x0000007755777221 */ /* 0x000fc20000000000 */
[----:B------:R-:W-:-:S02]  /*d930*/  FADD R117, R118, R117 ;  /* 0x0000007576757221 */ /* 0x000fc40000000000 */
[----:B0-----:R-:W4:Y:S04]  /*d940*/  LDL.LU R78, [R1+0x92c] ;  /* 0x00092c00014e7983 */ /* 0x001f280000300800 */
[----:B------:R-:W4:Y:S04]  /*d950*/  LDL.LU R79, [R1+0x928] ;  /* 0x00092800014f7983 */ /* 0x000f280000300800 */
[----:B------:R0:W-:Y:S01]  /*d960*/  STL [R1+0x438], R80 ;  /* 0x0004385001007387 */ /* 0x0001e20000100800 */
[----:B------:R-:W-:-:S01]  /*d970*/  FADD R115, R116, R115 ;  /* 0x0000007374737221 */ /* 0x000fc20000000000 */
[----:B------:R-:W-:Y:S01]  /*d980*/  FADD R113, R114, R113 ;  /* 0x0000007172717221 */ /* 0x000fe20000000000 */
[----:B------:R-:W-:-:S01]  /*d990*/  FADD R111, R112, R111 ;  /* 0x0000006f706f7221 */ /* 0x000fc20000000000 */
        /* <DEDUP_REMOVED lines=10> */
[----:B------:R-:W-:-:S02]  /*da40*/  FADD R101, R102, R101 ;  /* 0x0000006566657221 */ /* 0x000fc40000000000 */
[----:B0-----:R-:W4:Y:S04]  /*da50*/  LDL.LU R84, [R1+0x914] ;  /* 0x0009140001547983 */ /* 0x001f280000300800 */
[----:B------:R-:W4:Y:S04]  /*da60*/  LDL.LU R85, [R1+0x910] ;  /* 0x0009100001557983 */ /* 0x000f280000300800 */
[----:B------:R0:W-:Y:S04]  /*da70*/  STL [R1+0x444], R119 ;  /* 0x0004447701007387 */ /* 0x0001e80000100800 */
[----:B------:R-:W-:Y:S04]  /*da80*/  STL [R1+0x448], R117 ;  /* 0x0004487501007387 */ /* 0x000fe80000100800 */
[----:B------:R-:W-:Y:S04]  /*da90*/  STL [R1+0x44c], R115 ;  /* 0x00044c7301007387 */ /* 0x000fe80000100800 */
[----:B------:R-:W-:Y:S04]  /*daa0*/  STL [R1+0x450], R113 ;  /* 0x0004507101007387 */ /* 0x000fe80000100800 */
[----:B------:R-:W-:Y:S04]  /*dab0*/  STL [R1+0x454], R111 ;  /* 0x0004546f01007387 */ /* 0x000fe80000100800 */
[----:B------:R-:W-:Y:S04]  /*dac0*/  STL [R1+0x458], R109 ;  /* 0x0004586d01007387 */ /* 0x000fe80000100800 */
[----:B------:R-:W-:Y:S04]  /*dad0*/  STL [R1+0x45c], R107 ;  /* 0x00045c6b01007387 */ /* 0x000fe80000100800 */
[----:B------:R1:W-:Y:S04]  /*dae0*/  STL [R1+0x460], R105 ;  /* 0x0004606901007387 */ /* 0x0003e80000100800 */
[----:B------:R-:W-:Y:S04]  /*daf0*/  STL [R1+0x464], R103 ;  /* 0x0004646701007387 */ /* 0x000fe80000100800 */
[----:B------:R-:W-:Y:S04]  /*db00*/  STL [R1+0x468], R101 ;  /* 0x0004686501007387 */ /* 0x000fe80000100800 */
[----:B------:R1:W-:Y:S04]  /*db10*/  STL [R1+0x46c], R99 ;  /* 0x00046c6301007387 */ /* 0x0003e80000100800 */
[----:B------:R1:W-:Y:S04]  /*db20*/  STL [R1+0x470], R97 ;  /* 0x0004706101007387 */ /* 0x0003e80000100800 */
[----:B------:R1:W-:Y:S04]  /*db30*/  STL [R1+0x474], R95 ;  /* 0x0004745f01007387 */ /* 0x0003e80000100800 */
[----:B------:R1:W-:Y:S04]  /*db40*/  STL [R1+0x478], R93 ;  /* 0x0004785d01007387 */ /* 0x0003e80000100800 */
[----:B------:R1:W-:Y:S04]  /*db50*/  STL [R1+0x47c], R91 ;  /* 0x00047c5b01007387 */ /* 0x0003e80000100800 */
[----:B------:R-:W-:Y:S04]  /*db60*/  STL [R1+0x480], R89 ;  /* 0x0004805901007387 */ /* 0x000fe80000100800 */
[----:B0-----:R-:W2:Y:S04]  /*db70*/  LDL R119, [R1+0xb4] ;  /* 0x0000b40001777983 */ /* 0x001ea80000100800 */
[----:B------:R0:W-:Y:S04]  /*db80*/  STL [R1+0x484], R3 ;  /* 0x0004840301007387 */ /* 0x0001e80000100800 */
[----:B-1----:R-:W2:Y:S04]  /*db90*/  LDL.LU R105, [R1+0x490] ;  /* 0x0004900001697983 */ /* 0x002ea80000300800 */
[----:B------:R1:W-:Y:S04]  /*dba0*/  STL [R1+0x488], R2 ;  /* 0x0004880201007387 */ /* 0x0003e80000100800 */
        /* <DEDUP_REMOVED lines=35> */
[----:B------:R-:W4:Y:S01]  /*dde0*/  LDL.LU R86, [R1+0x4e0] ;  /* 0x0004e00001567983 */ /* 0x000f220000300800 */
[----:B--2---:R-:W-:-:S05]  /*ddf0*/  FADD R105, R119, R105 ;  /* 0x0000006977697221 */ /* 0x004fca0000000000 */
[----:B------:R0:W-:Y:S04]  /*de00*/  STL [R1+0x490], R105 ;  /* 0x0004906901007387 */ /* 0x0001e80000100800 */
[----:B0-----:R-:W2:Y:S01]  /*de10*/  LDL.LU R105, [R1+0x4c8] ;  /* 0x0004c80001697983 */ /* 0x001ea20000300800 */
[----:B---3--:R-:W-:-:S05]  /*de20*/  FADD R107, R118, R107 ;  /* 0x0000006b766b7221 */ /* 0x008fca0000000000 */
[----:B------:R0:W-:Y:S01]  /*de30*/  STL [R1+0x494], R107 ;  /* 0x0004946b01007387 */ /* 0x0001e20000100800 */
[----:B----4-:R-:W-:-:S03]  /*de40*/  FADD R109, R117, R109 ;  /* 0x0000006d756d7221 */ /* 0x010fc60000000000 */
[----:B0-----:R-:W3:Y:S01]  /*de50*/  LDL.LU R107, [R1+0x4c4] ;  /* 0x0004c400016b7983 */ /* 0x001ee20000300800 */
        /* <DEDUP_REMOVED lines=11> */
[----:B------:R0:W-:Y:S01]  /*df10*/  STL [R1+0x4a4], R97 ;  /* 0x0004a46101007387 */ /* 0x0001e20000100800 */
[----:B------:R-:W-:-:S03]  /*df20*/  FADD R2, R89, R2 ;  /* 0x0000000259027221 */ /* 0x000fc60000000000 */
[----:B------:R-:W-:Y:S04]  /*df30*/  STL [R1+0x4a8], R93 ;  /* 0x0004a85d01007387 */ /* 0x000fe80000100800 */
[----:B------:R-:W4:Y:S01]  /*df40*/  LDL R99, [R1+0x108] ;  /* 0x0001080001637983 */ /* 0x000f220000100800 */
[----:B------:R-:W-:-:S03]  /*df50*/  FADD R0, R87, R0 ;  /* 0x0000000057007221 */ /* 0x000fc60000000000 */
[----:B------:R-:W-:Y:S04]  /*df60*/  STL [R1+0x4ac], R3 ;  /* 0x0004ac0301007387 */ /* 0x000fe80000100800 */
[----:B0-----:R-:W4:Y:S04]  /*df70*/  LDL.LU R97, [R1+0x4e4] ;  /* 0x0004e40001617983 */ /* 0x001f280000300800 */
[----:B------:R-:W-:Y:S04]  /*df80*/  STL [R1+0x4b0], R2 ;  /* 0x0004b00201007387 */ /* 0x000fe80000100800 */
        /* <DEDUP_REMOVED lines=8> */
[----:B------:R-:W4:Y:S01]  /*e010*/  LDL.LU R87, [R1+0x4f4] ;  /* 0x0004f40001577983 */ /* 0x000f220000300800 */
[----:B------:R-:W-:-:S01]  /*e020*/  FADD R103, R104, R103 ;  /* 0x0000006768677221 */ /* 0x000fc20000000000 */
[----:B------:R-:W-:Y:S01]  /*e030*/  FADD R101, R102, R101 ;  /* 0x0000006566657221 */ /* 0x000fe20000000000 */
[----:B------:R-:W-:-:S01]  /*e040*/  FADD R98, R100, R98 ;  /* 0x0000006264627221 */ /* 0x000fc20000000000 */
[----:B------:R-:W-:Y:S01]  /*e050*/  FADD R94, R96, R94 ;  /* 0x0000005e605e7221 */ /* 0x000fe20000000000 */
[----:B------:R-:W-:-:S01]  /*e060*/  FADD R90, R92, R90 ;  /* 0x0000005a5c5a7221 */ /* 0x000fc20000000000 */
[----:B------:R-:W-:Y:S01]  /*e070*/  FADD R86, R88, R86 ;  /* 0x0000005658567221 */ /* 0x000fe20000000000 */
[----:B--2---:R-:W-:-:S01]  /*e080*/  FADD R105, R106, R105 ;  /* 0x000000696a697221 */ /* 0x004fc20000000000 */
[----:B---3--:R-:W-:Y:S01]  /*e090*/  FADD R107, R108, R107 ;  /* 0x0000006b6c6b7221 */ /* 0x008fe20000000000 */
[----:B----4-:R-:W-:-:S01]  /*e0a0*/  FADD R109, R110, R109 ;  /* 0x0000006d6e6d7221 */ /* 0x010fc20000000000 */
[----:B------:R-:W-:-:S05]  /*e0b0*/  FADD R113, R114, R113 ;  /* 0x0000007172717221 */ /* 0x000fca0000000000 */
[----:B------:R-:W-:Y:S01]  /*e0c0*/  STL [R1+0x4b8], R113 ;  /* 0x0004b87101007387 */ /* 0x000fe20000100800 */
[----:B------:R-:W-:-:S05]  /*e0d0*/  FADD R111, R112, R111 ;  /* 0x0000006f706f7221 */ /* 0x000fca0000000000 */
[----:B------:R-:W-:Y:S04]  /*e0e0*/  STL [R1+0x4bc], R111 ;  /* 0x0004bc6f01007387 */ /* 0x000fe80000100800 */
[----:B------:R-:W-:Y:S04]  /*e0f0*/  STL [R1+0x4c0], R109 ;  /* 0x0004c06d01007387 */ /* 0x000fe80000100800 */
[----:B------:R-:W-:Y:S04]  /*e100*/  STL [R1+0x4c4], R107 ;  /* 0x0004c46b01007387 */ /* 0x000fe80000100800 */
[----:B------:R-:W-:Y:S04]  /*e110*/  STL [R1+0x4c8], R105 ;  /* 0x0004c86901007387 */ /* 0x000fe80000100800 */
[----:B------:R-:W-:Y:S04]  /*e120*/  STL [R1+0x4cc], R103 ;  /* 0x0004cc6701007387 */ /* 0x000fe80000100800 */
[----:B------:R-:W-:Y:S01]  /*e130*/  STL [R1+0x4d0], R101 ;  /* 0x0004d06501007387 */ /* 0x000fe20000100800 */
[----:B------:R-:W-:-:S03]  /*e140*/  FADD R97, R99, R97 ;  /* 0x0000006163617221 */ /* 0x000fc60000000000 */
[----:B------:R-:W-:Y:S04]  /*e150*/  STL [R1+0x4d4], R98 ;  /* 0x0004d46201007387 */ /* 0x000fe80000100800 */
[----:B------:R0:W-:Y:S04]  /*e160*/  STL [R1+0x4e0], R86 ;  /* 0x0004e05601007387 */ /* 0x0001e80000100800 */
[----:B------:R-:W-:Y:S04]  /*e170*/  STL [R1+0x4d8], R94 ;  /* 0x0004d85e01007387 */ /* 0x000fe80000100800 */
[----:B0-----:R-:W2:Y:S01]  /*e180*/  LDL R86, [R1+0x11c] ;  /* 0x00011c0001567983 */ /* 0x001ea20000100800 */
[----:B------:R-:W-:-:S03]  /*e190*/  FADD R0, R95, R0 ;  /* 0x000000005f007221 */ /* 0x000fc60000000000 */
[----:B------:R0:W-:Y:S04]  /*e1a0*/  STL [R1+0x4dc], R90 ;  /* 0x0004dc5a01007387 */ /* 0x0001e80000100800 */
[----:B------:R-:W3:Y:S01]  /*e1b0*/  LDL R88, [R1+0x120] ;  /* 0x0001200001587983 */ /* 0x000ee20000100800 */
[----:B------:R-:W-:-:S03]  /*e1c0*/  FADD R2, R93, R2 ;  /* 0x000000025d027221 */ /* 0x000fc60000000000 */
[----:B------:R-:W4:Y:S04]  /*e1d0*/  LDL R92, [R1+0x128] ;  /* 0x00012800015c7983 */ /* 0x000f280000100800 */
[----:B0-----:R-:W4:Y:S01]  /*e1e0*/  LDL R90, [R1+0x124] ;  /* 0x00012400015a7983 */ /* 0x001f220000100800 */
[----:B------:R-:W-:-:S03]  /*e1f0*/  FADD R3, R91, R3 ;  /* 0x000000035b037221 */ /* 0x000fc60000000000 */
[----:B------:R-:W4:Y:S04]  /*e200*/  LDL R94, [R1+0x12c] ;  /* 0x00012c00015e7983 */ /* 0x000f280000100800 */
[----:B------:R-:W4:Y:S04]  /*e210*/  LDL R116, [R1+0x130] ;  /* 0x0001300001747983 */ /* 0x000f280000100800 */
[----:B------:R-:W4:Y:S01]  /*e220*/  LDL R112, [R1+0x134] ;  /* 0x0001340001707983 */ /* 0x000f220000100800 */
[----:B------:R-:W-:-:S03]  /*e230*/  FADD R87, R89, R87 ;  /* 0x0000005759577221 */ /* 0x000fc60000000000 */
[----:B------:R-:W4:Y:S04]  /*e240*/  LDL R108, [R1+0x138] ;  /* 0x00013800016c7983 */ /* 0x000f280000100800 */
[----:B------:R-:W4:Y:S04]  /*e250*/  LDL R106, [R1+0x13c] ;  /* 0x00013c00016a7983 */ /* 0x000f280000100800 */
[----:B------:R-:W4:Y:S04]  /*e260*/  LDL R102, [R1+0x140] ;  /* 0x0001400001667983 */ /* 0x000f280000100800 */
[----:B------:R-:W4:Y:S04]  /*e270*/  LDL R98, [R1+0x144] ;  /* 0x0001440001627983 */ /* 0x000f280000100800 */
[----:B------:R-:W2:Y:S04]  /*e280*/  LDL R96, [R1+0x148] ;  /* 0x0001480001607983 */ /* 0x000ea80000100800 */
[----:B------:R0:W-:Y:S04]  /*e290*/  STL [R1+0x4e8], R0 ;  /* 0x0004e80001007387 */ /* 0x0001e80000100800 */
[----:B0-----:R-:W3:Y:S04]  /*e2a0*/  LDL.LU R0, [R1+0x528] ;  /* 0x0005280001007983 */ /* 0x001ee80000300800 */
[----:B------:R-:W-:Y:S04]  /*e2b0*/  STL [R1+0x4e4], R97 ;  /* 0x0004e46101007387 */ /* 0x000fe80000100800 */
[----:B------:R0:W-:Y:S04]  /*e2c0*/  STL [R1+0x4ec], R2 ;  /* 0x0004ec0201007387 */ /* 0x0001e80000100800 */
[----:B0-----:R-:W2:Y:S04]  /*e2d0*/  LDL.LU R2, [R1+0x524] ;  /* 0x0005240001027983 */ /* 0x001ea80000300800 */
[----:B------:R0:W-:Y:S04]  /*e2e0*/  STL [R1+0x4f0], R3 ;  /* 0x0004f00301007387 */ /* 0x0001e80000100800 */
[----:B0-----:R-:W4:Y:S04]  /*e2f0*/  LDL.LU R3, [R1+0x520] ;  /* 0x0005200001037983 */ /* 0x001f280000300800 */
[----:B------:R0:W-:Y:S04]  /*e300*/  STL [R1+0x4f4], R87 ;  /* 0x0004f45701007387 */ /* 0x0001e80000100800 */
[----:B0-----:R-:W4:Y:S04]  /*e310*/  LDL.LU R87, [R1+0x4f8] ;  /* 0x0004f80001577983 */ /* 0x001f280000300800 */
        /* <DEDUP_REMOVED lines=20> */
[----:B------:R-:W4:Y:S01]  /*e460*/  LDL R109, [R1+0x17c] ;  /* 0x00017c00016d7983 */ /* 0x000f220000100800 */
[----:B---3--:R-:W-:-:S01]  /*e470*/  FADD R0, R4, R0 ;  /* 0x0000000004007221 */ /* 0x008fc20000000000 */
[----:B--2---:R-:W-:Y:S01]  /*e480*/  FADD R2, R96, R2 ;  /* 0x0000000260027221 */ /* 0x004fe20000000000 */
[----:B----4-:R-:W-:-:S02]  /*e490*/  FADD R87, R86, R87 ;  /* 0x0000005756577221 */ /* 0x010fc40000000000 */
[----:B------:R-:W2:Y:S01]  /*e4a0*/  LDL.LU R86, [R1+0x90c] ;  /* 0x00090c0001567983 */ /* 0x000ea20000300800 */
[----:B------:R-:W-:-:S03]  /*e4b0*/  FADD R89, R88, R89 ;  /* 0x0000005958597221 */ /* 0x000fc60000000000 */
[----:B------:R0:W-:Y:S01]  /*e4c0*/  STL [R1+0x4f8], R87 ;  /* 0x0004f85701007387 */ /* 0x0001e20000100800 */
[----:B------:R-:W-:-:S01]  /*e4d0*/  FADD R91, R90, R91 ;  /* 0x0000005b5a5b7221 */ /* 0x000fc20000000000 */
[----:B------:R-:W-:Y:S02]  /*e4e0*/  FADD R93, R92, R93 ;  /* 0x0000005d5c5d7221 */ /* 0x000fe40000000000 */
[----:B0-----:R-:W3:Y:S04]  /*e4f0*/  LDL.LU R87, [R1+0x908] ;  /* 0x0009080001577983 */ /* 0x001ee80000300800 */
[----:B------:R-:W4:Y:S04]  /*e500*/  LDL.LU R88, [R1+0x904] ;  /* 0x0009040001587983 */ /* 0x000f280000300800 */
[----:B------:R0:W-:Y:S01]  /*e510*/  STL [R1+0x4fc], R89 ;  /* 0x0004fc5901007387 */ /* 0x0001e20000100800 */
[----:B------:R-:W-:-:S01]  /*e520*/  FADD R118, R94, R118 ;  /* 0x000000765e767221 */ /* 0x000fc20000000000 */
[----:B------:R-:W-:Y:S01]  /*e530*/  FADD R114, R116, R114 ;  /* 0x0000007274727221 */ /* 0x000fe20000000000 */
[----:B------:R-:W-:-:S01]  /*e540*/  FADD R110, R112, R110 ;  /* 0x0000006e706e7221 */ /* 0x000fc20000000000 */
[----:B------:R-:W-:Y:S01]  /*e550*/  FADD R107, R108, R107 ;  /* 0x0000006b6c6b7221 */ /* 0x000fe20000000000 */
        /* <DEDUP_REMOVED lines=11> */
[----:B------:R-:W-:Y:S04]  /*e610*/  STL [R1+0x508], R118 ;  /* 0x0005087601007387 */ /* 0x000fe80000100800 */
[----:B------:R-:W-:Y:S04]  /*e620*/  STL [R1+0x50c], R114 ;  /* 0x00050c7201007387 */ /* 0x000fe80000100800 */
[----:B------:R-:W-:Y:S04]  /*e630*/  STL [R1+0x510], R110 ;  /* 0x0005106e01007387 */ /* 0x000fe80000100800 */
[----:B------:R-:W-:Y:S04]  /*e640*/  STL [R1+0x514], R107 ;  /* 0x0005146b01007387 */ /* 0x000fe80000100800 */
[----:B------:R-:W-:Y:S04]  /*e650*/  STL [R1+0x518], R104 ;  /* 0x0005186801007387 */ /* 0x000fe80000100800 */
[----:B------:R0:W-:Y:S04]  /*e660*/  STL [R1+0x51c], R100 ;  /* 0x00051c6401007387 */ /* 0x0001e80000100800 */
[----:B------:R-:W2:Y:S04]  /*e670*/  LDL.LU R96, [R1+0x52c] ;  /* 0x00052c0001607983 */ /* 0x000ea80000300800 */
[----:B------:R1:W-:Y:S04]  /*e680*/  STL [R1+0x520], R3 ;  /* 0x0005200301007387 */ /* 0x0003e80000100800 */
[----:B------:R-:W3:Y:S04]  /*e690*/  LDL.LU R98, [R1+0x530] ;  /* 0x0005300001627983 */ /* 0x000ee80000300800 */
[----:B------:R1:W-:Y:S04]  /*e6a0*/  STL [R1+0x524], R2 ;  /* 0x0005240201007387 */ /* 0x0003e80000100800 */
[----:B0-----:R-:W4:Y:S04]  /*e6b0*/  LDL.LU R100, [R1+0x534] ;  /* 0x0005340001647983 */ /* 0x001f280000300800 */
[----:B------:R0:W-:Y:S04]  /*e6c0*/  STL [R1+0x528], R0 ;  /* 0x0005280001007387 */ /* 0x0001e80000100800 */
        /* <DEDUP_REMOVED lines=11> */
[----:B-1----:R-:W4:Y:S04]  /*e780*/  LDL.LU R3, [R1+0x564] ;  /* 0x0005640001037983 */ /* 0x002f280000300800 */
[----:B------:R-:W4:Y:S04]  /*e790*/  LDL.LU R2, [R1+0x568] ;  /* 0x0005680001027983 */ /* 0x000f280000300800 */
[----:B0-----:R-:W4:Y:S01]  /*e7a0*/  LDL.LU R0, [R1+0x56c] ;  /* 0x00056c0001007983 */ /* 0x001f220000300800 */
[----:B--2---:R-:W-:-:S03]  /*e7b0*/  FADD R96, R95, R96 ;  /* 0x000000605f607221 */ /* 0x004fc60000000000 */
[----:B------:R-:W2:Y:S04]  /*e7c0*/  LDL.LU R95, [R1+0x8e8] ;  /* 0x0008e800015f7983 */ /* 0x000ea80000300800 */
[----:B------:R0:W-:Y:S01]  /*e7d0*/  STL [R1+0x52c], R96 ;  /* 0x00052c6001007387 */ /* 0x0001e20000100800 */
[----:B---3--:R-:W-:-:S03]  /*e7e0*/  FADD R98, R97, R98 ;  /* 0x0000006261627221 */ /* 0x008fc60000000000 */
[----:B0-----:R-:W3:Y:S01]  /*e7f0*/  LDL.LU R96, [R1+0x8e4] ;  /* 0x0008e40001607983 */ /* 0x001ee20000300800 */
[----:B----4-:R-:W-:-:S03]  /*e800*/  FADD R100, R99, R100 ;  /* 0x0000006463647221 */ /* 0x010fc60000000000 */
[----:B------:R-:W4:Y:S04]  /*e810*/  LDL.LU R97, [R1+0x8e0] ;  /* 0x0008e00001617983 */ /* 0x000f280000300800 */
[----:B------:R0:W-:Y:S01]  /*e820*/  STL [R1+0x530], R98 ;  /* 0x0005306201007387 */ /* 0x0001e20000100800 */
[----:B------:R-:W-:-:S01]  /*e830*/  FADD R102, R101, R102 ;  /* 0x0000006665667221 */ /* 0x000fc20000000000 */
[----:B------:R-:W-:Y:S02]  /*e840*/  FADD R104, R103, R104 ;  /* 0x0000006867687221 */ /* 0x000fe40000000000 */
        /* <DEDUP_REMOVED lines=24> */
[----:B------:R0:W-:Y:S04]  /*e9d0*/  STL [R1+0x544], R118 ;  /* 0x0005447601007387 */ /* 0x0001e80000100800 */
[----:B------:R1:W-:Y:S04]  /*e9e0*/  STL [R1+0x548], R116 ;  /* 0x0005487401007387 */ /* 0x0003e80000100800 */
[----:B------:R1:W-:Y:S04]  /*e9f0*/  STL [R1+0x54c], R114 ;  /* 0x00054c7201007387 */ /* 0x0003e80000100800 */
[----:B------:R1:W-:Y:S04]  /*ea00*/  STL [R1+0x550], R112 ;  /* 0x0005507001007387 */ /* 0x0003e80000100800 */
[----:B------:R1:W-:Y:S01]  /*ea10*/  STL [R1+0x554], R110 ;  /* 0x0005546e01007387 */ /* 0x0003e20000100800 */
[----:B------:R-:W-:-:S03]  /*ea20*/  FADD R0, R124, R0 ;  /* 0x000000007c007221 */ /* 0x000fc60000000000 */
[----:B------:R1:W-:Y:S04]  /*ea30*/  STL [R1+0x558], R108 ;  /* 0x0005586c01007387 */ /* 0x0003e80000100800 */
[----:B------:R1:W-:Y:S04]  /*ea40*/  STL [R1+0x55c], R107 ;  /* 0x00055c6b01007387 */ /* 0x0003e80000100800 */
[----:B------:R1:W-:Y:S04]  /*ea50*/  STL [R1+0x560], R4 ;  /* 0x0005600401007387 */ /* 0x0003e80000100800 */
[----:B------:R-:W2:Y:S04]  /*ea60*/  LDL.LU R119, [R1+0x570] ;  /* 0x0005700001777983 */ /* 0x000ea80000300800 */
[----:B------:R1:W-:Y:S04]  /*ea70*/  STL [R1+0x564], R3 ;  /* 0x0005640301007387 */ /* 0x0003e80000100800 */
[----:B0-----:R-:W3:Y:S04]  /*ea80*/  LDL.LU R118, [R1+0x574] ;  /* 0x0005740001767983 */ /* 0x001ee80000300800 */
[----:B------:R0:W-:Y:S04]  /*ea90*/  STL [R1+0x568], R2 ;  /* 0x0005680201007387 */ /* 0x0001e80000100800 */
[----:B------:R-:W4:Y:S04]  /*eaa0*/  LDL.LU R117, [R1+0x578] ;  /* 0x0005780001757983 */ /* 0x000f280000300800 */
[----:B------:R0:W-:Y:S04]  /*eab0*/  STL [R1+0x56c], R0 ;  /* 0x00056c0001007387 */ /* 0x0001e80000100800 */
        /* <DEDUP_REMOVED lines=12> */
[----:B0-----:R-:W4:Y:S04]  /*eb80*/  LDL.LU R2, [R1+0x5ac] ;  /* 0x0005ac0001027983 */ /* 0x001f280000300800 */
[----:B------:R-:W4:Y:S01]  /*eb90*/  LDL.LU R0, [R1+0x5b0] ;  /* 0x0005b00001007983 */ /* 0x000f220000300800 */
[----:B--2---:R-:W-:-:S01]  /*eba0*/  FADD R119, R125, R119 ;  /* 0x000000777d777221 */ /* 0x004fc20000000000 */
[----:B---3--:R-:W-:-:S04]  /*ebb0*/  FADD R118, R126, R118 ;  /* 0x000000767e767221 */ /* 0x008fc80000000000 */
[----:B------:R0:W-:Y:S01]  /*ebc0*/  STL [R1+0x570], R119 ;  /* 0x0005707701007387 */ /* 0x0001e20000100800 */
[----:B----4-:R-:W-:-:S03]  /*ebd0*/  FADD R117, R127, R117 ;  /* 0x000000757f757221 */ /* 0x010fc60000000000 */
        /* <DEDUP_REMOVED lines=26> */
[----:B0-----:R-:W4:Y:S01]  /*ed80*/  LDL.LU R119, [R1+0x5b4] ;  /* 0x0005b40001777983 */ /* 0x001f220000300800 */
[----:B------:R-:W-:-:S03]  /*ed90*/  FADD R0, R141, R0 ;  /* 0x000000008d007221 */ /* 0x000fc60000000000 */
[----:B------:R0:W-:Y:S04]  /*eda0*/  STL [R1+0x5a8], R3 ;  /* 0x0005a80301007387 */ /* 0x0001e80000100800 */
[----:B-1----:R-:W4:Y:S04]  /*edb0*/  LDL.LU R118, [R1+0x5b8] ;  /* 0x0005b80001767983 */ /* 0x002f280000300800 */
[----:B------:R1:W-:Y:S04]  /*edc0*/  STL [R1+0x5ac], R2 ;  /* 0x0005ac0201007387 */ /* 0x0003e80000100800 */
[----:B--2---:R-:W2:Y:S04]  /*edd0*/  LDL.LU R117, [R1+0x5bc] ;  /* 0x0005bc0001757983 */ /* 0x004ea80000300800 */
[----:B------:R1:W-:Y:S04]  /*ede0*/  STL [R1+0x5b0], R0 ;  /* 0x0005b00001007387 */ /* 0x0003e80000100800 */
[----:B---3--:R-:W3:Y:S04]  /*edf0*/  LDL.LU R116, [R1+0x5c0] ;  /* 0x0005c00001747983 */ /* 0x008ee80000300800 */
[----:B----4-:R-:W4:Y:S04]  /*ee00*/  LDL.LU R115, [R1+0x5c4] ;  /* 0x0005c40001737983 */ /* 0x010f280000300800 */
        /* <DEDUP_REMOVED lines=10> */
[----:B-1----:R-:W4:Y:S04]  /*eeb0*/  LDL.LU R2, [R1+0x5f0] ;  /* 0x0005f00001027983 */ /* 0x002f280000300800 */
[----:B------:R-:W4:Y:S01]  /*eec0*/  LDL.LU R0, [R1+0x5f4] ;  /* 0x0005f40001007983 */ /* 0x000f220000300800 */
[----:B------:R-:W-:-:S01]  /*eed0*/  FADD R119, R142, R119 ;  /* 0x000000778e777221 */ /* 0x000fc20000000000 */
[----:B------:R-:W-:-:S04]  /*eee0*/  FADD R118, R143, R118 ;  /* 0x000000768f767221 */ /* 0x000fc80000000000 */
[----:B------:R0:W-:Y:S01]  /*eef0*/  STL [R1+0x5b4], R119 ;  /* 0x0005b47701007387 */ /* 0x0001e20000100800 */
[----:B--2---:R-:W-:-:S03]  /*ef00*/  FADD R117, R144, R117 ;  /* 0x0000007590757221 */ /* 0x004fc60000000000 */
[----:B------:R1:W-:Y:S01]  /*ef10*/  STL [R1+0x5b8], R118 ;  /* 0x0005b87601007387 */ /* 0x0003e20000100800 */
[----:B---3--:R-:W-:-:S03]  /*ef20*/  FADD R116, R145, R116 ;  /* 0x0000007491747221 */ /* 0x008fc60000000000 */
        /* <DEDUP_REMOVED lines=428> */
[----:B------:R0:W-:Y:S04]  /*109f0*/  STL [R1+0x804], R107 ;  /* 0x0008046b01007387 */ /* 0x0001e80000100800 */
[----:B------:R-:W-:Y:S04]  /*10a00*/  STL [R1+0x808], R4 ;  /* 0x0008080401007387 */ /* 0x000fe80000100800 */
[----:B0-----:R-:W2:Y:S01]  /*10a10*/  LDL.LU R107, [R1+0x818] ;  /* 0x00081800016b7983 */ /* 0x001ea20000300800 */
[----:B------:R-:W-:-:S01]  /*10a20*/  FADD R3, R100, R3 ;  /* 0x0000000364037221 */ /* 0x000fc20000000000 */
[----:B------:R-:W-:Y:S01]  /*10a30*/  FADD R2, R101, R2 ;  /* 0x0000000265027221 */ /* 0x000fe20000000000 */
[----:B------:R-:W-:-:S03]  /*10a40*/  FADD R0, R102, R0 ;  /* 0x0000000066007221 */ /* 0x000fc60000000000 */
[----:B------:R0:W-:Y:S04]  /*10a50*/  STL [R1+0x80c], R3 ;  /* 0x00080c0301007387 */ /* 0x0001e80000100800 */
[----:B------:R-:W3:Y:S04]  /*10a60*/  LDL.LU R108, [R1+0x81c] ;  /* 0x00081c00016c7983 */ /* 0x000ee80000300800 */
[----:B------:R1:W-:Y:S04]  /*10a70*/  STL [R1+0x810], R2 ;  /* 0x0008100201007387 */ /* 0x0003e80000100800 */
[----:B------:R-:W4:Y:S04]  /*10a80*/  LDL.LU R109, [R1+0x820] ;  /* 0x00082000016d7983 */ /* 0x000f280000300800 */
        /* <DEDUP_REMOVED lines=13> */
[----:B------:R-:W4:Y:S04]  /*10b60*/  LDL.LU R0, [R1+0x854] ;  /* 0x0008540001007983 */ /* 0x000f280000300800 */
[----:B------:R-:W4:Y:S01]  /*10b70*/  LDL.LU R4, [R1+0x858] ;  /* 0x0008580001047983 */ /* 0x000f220000300800 */
[----:B--2---:R-:W-:-:S05]  /*10b80*/  FADD R107, R103, R107 ;  /* 0x0000006b676b7221 */ /* 0x004fca0000000000 */
[----:B------:R0:W-:Y:S04]  /*10b90*/  STL [R1+0x818], R107 ;  /* 0x0008186b01007387 */ /* 0x0001e80000100800 */
[----:B0-----:R-:W2:Y:S01]  /*10ba0*/  LDL.LU R107, [R1+0x8b8] ;  /* 0x0008b800016b7983 */ /* 0x001ea20000300800 */
[----:B---3--:R-:W-:-:S01]  /*10bb0*/  FADD R108, R104, R108 ;  /* 0x0000006c686c7221 */ /* 0x008fc20000000000 */
[----:B----4-:R-:W-:-:S04]  /*10bc0*/  FADD R109, R105, R109 ;  /* 0x0000006d696d7221 */ /* 0x010fc80000000000 */
[----:B------:R0:W-:Y:S01]  /*10bd0*/  STL [R1+0x81c], R108 ;  /* 0x00081c6c01007387 */ /* 0x0001e20000100800 */
[----:B------:R-:W-:-:S03]  /*10be0*/  FADD R110, R106, R110 ;  /* 0x0000006e6a6e7221 */ /* 0x000fc60000000000 */
[----:B0-----:R-:W3:Y:S04]  /*10bf0*/  LDL.LU R108, [R1+0x8b4] ;  /* 0x0008b400016c7983 */ /* 0x001ee80000300800 */
[----:B------:R0:W-:Y:S04]  /*10c00*/  STL [R1+0x820], R109 ;  /* 0x0008206d01007387 */ /* 0x0001e80000100800 */
[----:B0-----:R-:W4:Y:S04]  /*10c10*/  LDL.LU R109, [R1+0x8b0] ;  /* 0x0008b000016d7983 */ /* 0x001f280000300800 */
[----:B------:R0:W-:Y:S04]  /*10c20*/  STL [R1+0x824], R110 ;  /* 0x0008246e01007387 */ /* 0x0001e80000100800 */
[----:B0-----:R-:W4:Y:S01]  /*10c30*/  LDL.LU R110, [R1+0x8ac] ;  /* 0x0008ac00016e7983 */ /* 0x001f220000300800 */
[----:B--2---:R-:W-:-:S05]  /*10c40*/  FADD R111, R107, R111 ;  /* 0x0000006f6b6f7221 */ /* 0x004fca0000000000 */
[----:B------:R0:W-:Y:S04]  /*10c50*/  STL [R1+0x828], R111 ;  /* 0x0008286f01007387 */ /* 0x0001e80000100800 */
[----:B0-----:R-:W2:Y:S01]  /*10c60*/  LDL.LU R111, [R1+0x8a8] ;  /* 0x0008a800016f7983 */ /* 0x001ea20000300800 */
[----:B---3--:R-:W-:-:S05]  /*10c70*/  FADD R112, R108, R112 ;  /* 0x000000706c707221 */ /* 0x008fca0000000000 */
[----:B------:R0:W-:Y:S01]  /*10c80*/  STL [R1+0x82c], R112 ;  /* 0x00082c7001007387 */ /* 0x0001e20000100800 */
[----:B----4-:R-:W-:-:S03]  /*10c90*/  FADD R113, R109, R113 ;  /* 0x000000716d717221 */ /* 0x010fc60000000000 */
[----:B0-----:R-:W3:Y:S04]  /*10ca0*/  LDL.LU R112, [R1+0x8a4] ;  /* 0x0008a40001707983 */ /* 0x001ee80000300800 */
[----:B------:R0:W-:Y:S01]  /*10cb0*/  STL [R1+0x830], R113 ;  /* 0x0008307101007387 */ /* 0x0001e20000100800 */
[----:B------:R-:W-:-:S03]  /*10cc0*/  FADD R114, R110, R114 ;  /* 0x000000726e727221 */ /* 0x000fc60000000000 */
        /* <DEDUP_REMOVED lines=21> */
[----:B0-----:R0:W5:Y:S04]  /*10e20*/  LDL.LU R3, [R1+0x884] ;  /* 0x0008840001037983 */ /* 0x0011680000300800 */
[----:B------:R1:W-:Y:S01]  /*10e30*/  STL [R1+0x850], R2 ;  /* 0x0008500201007387 */ /* 0x0003e20000100800 */
[----:B------:R-:W-:-:S03]  /*10e40*/  FADD R0, R118, R0 ;  /* 0x0000000076007221 */ /* 0x000fc60000000000 */
[----:B-1----:R0:W5:Y:S04]  /*10e50*/  LDL.LU R2, [R1+0x880] ;  /* 0x0008800001027983 */ /* 0x0021680000300800 */
[----:B------:R1:W-:Y:S04]  /*10e60*/  STL [R1+0x854], R0 ;  /* 0x0008540001007387 */ /* 0x0003e80000100800 */
[----:B-1----:R0:W5:Y:S01]  /*10e70*/  LDL.LU R0, [R1+0x87c] ;  /* 0x00087c0001007983 */ /* 0x0021620000300800 */
[----:B------:R-:W-:Y:S01]  /*10e80*/  UMOV UR6, URZ ;  /* 0x0000003f00067c82 */ /* 0x000fe20008000000 */
[----:B--2---:R-:W-:-:S05]  /*10e90*/  FADD R4, R4, R119 ;  /* 0x0000007704047221 */ /* 0x004fca0000000000 */
[----:B------:R0:W-:Y:S02]  /*10ea0*/  STL [R1+0x858], R4 ;  /* 0x0008580401007387 */ /* 0x0001e40000100800 */
.L_x_29:
[----:B------:R-:W-:Y:S05]  /*10eb0*/  @!P1 BRA `(.L_x_30) ;  /* 0x0000000000049947 */ /* 0x000fea0003800000 */
[----:B------:R-:W-:Y:S01]  /*10ec0*/  BPT.TRAP 0x1 ;  /* 0x000000040000795c */ /* 0x000fe20000300000 */
.L_x_30:
[----:B0-----:R-:W2:Y:S04]  /*10ed0*/  LDL R4, [R1+0x85c] ;  /* 0x00085c0001047983 */ /* 0x001ea80000100800 */
[----:B-----5:R0:W-:Y:S04]  /*10ee0*/  STL [R1+0x87c], R0 ;  /* 0x00087c0001007387 */ /* 0x0201e80000100800 */
[----:B0-----:R-:W4:Y:S01]  /*10ef0*/  LDL R0, [R1+0x864] ;  /* 0x0008640001007983 */ /* 0x001f220000100800 */
[----:B--2---:R-:W-:-:S13]  /*10f00*/  ISETP.NE.AND P0, PT, R4, RZ, PT ;  /* 0x000000ff0400720c */ /* 0x004fda0003f05270 */
[----:B------:R-:W-:-:S05]  /*10f10*/  VOTEU.ANY UP0, P0 ;  /* 0x00000000003f7886 */ /* 0x000fca0000000100 */
[----:B------:R-:W-:-:S04]  /*10f20*/  @UP0 ULEA UR8, UR22, UR17, 0x3 ;  /* 0x0000001116080291 */ /* 0x000fc8000f8e183f */
[----:B------:R-:W-:-:S06]  /*10f30*/  @UP0 UIADD3 UR8, UR8, 0x50, URZ ;  /* 0x0000005008080890 */ /* 0x000fcc000fffe03f */
[----:B------:R-:W-:-:S05]  /*10f40*/  IMAD.U32 R4, RZ, RZ, UR8 ;  /* 0x00000008ff047e24 */ /* 0x000fca000f8e00ff */
[----:B----4-:R-:W-:Y:S02]  /*10f50*/  @P0 PRMT R4, R0, 0x654, R4 ;  /* 0x0000065400040816 */ /* 0x010fe40000000004 */
[----:B------:R0:W5:Y:S01]  /*10f60*/  LDL.LU R0, [R1+0x87c] ;  /* 0x00087c0001007983 */ /* 0x0001620000300800 */
[----:B------:R-:W-:Y:S01]  /*10f70*/  UISETP.GT.U32.AND UP0, UPT, UR13, 0x1, UPT ;  /* 0x000000010d00788c */ /* 0x000fe2000bf04070 */
[----:B------:R0:W-:Y:S05]  /*10f80*/  @P0 SYNCS.ARRIVE.TRANS64.RED.A1T0 RZ, [R4+URZ], RZ ;  /* 0x000000ff04ff09a7 */ /* 0x0001ea000810043f */
[----:B------:R-:W-:-:S13]  /*10f90*/  PLOP3.LUT P0, PT, PT, PT, UP0, 0x80, 0x0 ;  /* 0x000000000000781c */ /* 0x000fda0003f0f008 */
[----:B0-----:R-:W-:Y:S05]  /*10fa0*/  @P0 BRA `(.L_x_31) ;  /* 0x0000000000040947 */ /* 0x001fea0003800000 */
[----:B------:R-:W-:Y:S01]  /*10fb0*/  BPT.TRAP 0x1 ;  /* 0x000000040000795c */ /* 0x000fe20000300000 */
.L_x_31:
[----:B------:R-:W-:Y:S01]  /*10fc0*/  UIADD3 UR19, UR19, 0x1, URZ ;  /* 0x0000000113137890 */ /* 0x000fe2000fffe03f */
[C---:B------:R-:W-:Y:S01]  /*10fd0*/  ISETP.GT.AND P0, PT, R3.reuse, 0x1, PT ;  /* 0x000000010300780c */ /* 0x040fe20003f04270 */
[----:B------:R-:W-:Y:S01]  /*10fe0*/  UIADD3 UR22, UR22, 0x1, URZ ;  /* 0x0000000116167890 */ /* 0x000fe2000fffe03f */
[----:B------:R-:W-:Y:S01]  /*10ff0*/  VIADD R3, R3, 0xffffffff ;  /* 0xffffffff03037836 */ /* 0x000fe20000000000 */
[----:B------:R-:W-:Y:S02]  /*11000*/  UISETP.NE.AND UP0, UPT, UR19, 0xa, UPT ;  /* 0x0000000a1300788c */ /* 0x000fe4000bf05270 */
[----:B------:R-:W-:Y:S02]  /*11010*/  UISETP.NE.AND UP1, UPT, UR22, 0xa, UPT ;  /* 0x0000000a1600788c */ /* 0x000fe4000bf25270 */
[----:B------:R-:W-:Y:S02]  /*11020*/  USEL UR8, URZ, 0x1, UP0 ;  /* 0x000000013f087887 */ /* 0x000fe40008000000 */
[----:B------:R-:W-:-:S02]  /*11030*/  USEL UR19, UR19, URZ, UP0 ;  /* 0x0000003f13137287 */ /* 0x000fc40008000000 */
[----:B------:R-:W-:Y:S02]  /*11040*/  USEL UR22, UR22, URZ, UP1 ;  /* 0x0000003f16167287 */ /* 0x000fe40008800000 */
[----:B------:R-:W-:Y:S01]  /*11050*/  LOP3.LUT R2, R2, UR8, RZ, 0x3c, !PT ;  /* 0x0000000802027c12 */ /* 0x000fe2000f8e3cff */
[----:B------:R-:W-:Y:S01]  /*11060*/  UMOV UR8, 0x1 ;  /* 0x0000000100087882 */ /* 0x000fe20000000000 */
[----:B------:R-:W-:Y:S08]  /*11070*/  @P0 BRA `(.L_x_32) ;  /* 0xffffff8c00140947 */ /* 0x000ff0000383ffff */
.L_x_24:
[----:B------:R-:W-:-:S04]  /*11080*/  UISETP.NE.AND UP0, UPT, UR6, URZ, UPT ;  /* 0x0000003f0600728c */ /* 0x000fc8000bf05270 */
[----:B------:R-:W-:-:S06]  /*11090*/  USEL UR6, URZ, 0x1, !UP0 ;  /* 0x000000013f067887 */ /* 0x000fcc000c000000 */
[----:B------:R-:W-:-:S13]  /*110a0*/  ISETP.NE.AND P0, PT, RZ, UR6, PT ;  /* 0x00000006ff007c0c */ /* 0x000fda000bf05270 */
[----:B------:R-:W-:Y:S05]  /*110b0*/  @!P0 BRA `(.L_x_33) ;  /* 0x0000005400908947 */ /* 0x000fea0003800000 */
[----:B------:R-:W4:Y:S04]  /*110c0*/  LDL.LU R2, [R1+0x314] ;  /* 0x0003140001027983 */ /* 0x000f280000300800 */
[----:B------:R-:W2:Y:S04]  /*110d0*/  LDL.LU R3, [R1+0x23c] ;  /* 0x00023c0001037983 */ /* 0x000ea80000300800 */
[----:B------:R-:W2:Y:S04]  /*110e0*/  LDL.LU R4, [R1+0x318] ;  /* 0x0003180001047983 */ /* 0x000ea80000300800 */
[----:B------:R0:W-:Y:S04]  /*110f0*/  STL [R1+0x964], R62 ;  /* 0x0009643e01007387 */ /* 0x0001e80000100800 */
[----:B0-----:R-:W4:Y:S04]  /*11100*/  LDL.LU R62, [R1+0x238] ;  /* 0x00023800013e7983 */ /* 0x001f280000300800 */
[----:B------:R0:W-:Y:S04]  /*11110*/  STL [R1+0x960], R63 ;  /* 0x0009603f01007387 */ /* 0x0001e80000100800 */
[----:B0-----:R-:W3:Y:S04]  /*11120*/  LDL.LU R63, [R1+0x310] ;  /* 0x00031000013f7983 */ /* 0x001ee80000300800 */
[----:B------:R0:W-:Y:S04]  /*11130*/  STL [R1+0x95c], R64 ;  /* 0x00095c4001007387 */ /* 0x0001e80000100800 */
[----:B0-----:R-:W3:Y:S04]  /*11140*/  LDL.LU R64, [R1+0x234] ;  /* 0x0002340001407983 */ /* 0x001ee80000300800 */
[----:B------:R0:W-:Y:S04]  /*11150*/  STL [R1+0x958], R65 ;  /* 0x0009584101007387 */ /* 0x0001e80000100800 */
[----:B0-----:R-:W2:Y:S04]  /*11160*/  LDL.LU R65, [R1+0x30c] ;  /* 0x00030c0001417983 */ /* 0x001ea80000300800 */
[----:B------:R0:W-:Y:S04]  /*11170*/  STL [R1+0x954], R66 ;  /* 0x0009544201007387 */ /* 0x0001e80000100800 */
[----:B0-----:R-:W2:Y:S04]  /*11180*/  LDL.LU R66, [R1+0x230] ;  /* 0x0002300001427983 */ /* 0x001ea80000300800 */
[----:B------:R0:W-:Y:S04]  /*11190*/  STL [R1+0x950], R67 ;  /* 0x0009504301007387 */ /* 0x0001e80000100800 */
[----:B0-----:R-:W4:Y:S04]  /*111a0*/  LDL.LU R67, [R1+0x308] ;  /* 0x0003080001437983 */ /* 0x001f280000300800 */
        /* <DEDUP_REMOVED lines=91> */
[----:B0-----:R-:W4:Y:S01]  /*11760*/  LDL.LU R113, [R1+0x180] ;  /* 0x0001800001717983 */ /* 0x001f220000300800 */
[----:B--2---:R-:W-:Y:S01]  /*11770*/  FADD R71, R72, R71 ;  /* 0x0000004748477221 */ /* 0x004fe20000000000 */
[----:B---3--:R-:W-:Y:S01]  /*11780*/  FADD R69, R70, R69 ;  /* 0x0000004546457221 */ /* 0x008fe20000000000 */
[----:B----4-:R-:W-:Y:S01]  /*11790*/  FADD R67, R68, R67 ;  /* 0x0000004344437221 */ /* 0x010fe20000000000 */
[----:B------:R-:W-:Y:S01]  /*117a0*/  STL [R1+0x894], R114 ;  /* 0x0008947201007387 */ /* 0x000fe20000100800 */
[----:B------:R-:W-:Y:S01]  /*117b0*/  FADD R65, R66, R65 ;  /* 0x0000004142417221 */ /* 0x000fe20000000000 */
[----:B------:R-:W-:Y:S01]  /*117c0*/  FADD R63, R64, R63 ;  /* 0x0000003f403f7221 */ /* 0x000fe20000000000 */
[----:B------:R-:W-:Y:S01]  /*117d0*/  FADD R2, R62, R2 ;  /* 0x000000023e027221 */ /* 0x000fe20000000000 */
        /* <DEDUP_REMOVED lines=20> */
[----:B-----5:R0:W-:Y:S01]  /*11920*/  STL [R1+0x87c], R0 ;  /* 0x00087c0001007387 */ /* 0x0201e20000100800 */
[----:B------:R-:W-:Y:S01]  /*11930*/  FADD R231, R79, R231 ;  /* 0x000000e74fe77221 */ /* 0x000fe20000000000 */
[----:B------:R-:W-:Y:S01]  /*11940*/  FADD R232, R78, R232 ;  /* 0x000000e84ee87221 */ /* 0x000fe20000000000 */
[----:B------:R-:W-:Y:S01]  /*11950*/  FADD R233, R77, R233 ;  /* 0x000000e94de97221 */ /* 0x000fe20000000000 */
[----:B------:R2:W-:Y:S01]  /*11960*/  STL [R1+0x300], R71 ;  /* 0x0003004701007387 */ /* 0x0005e20000100800 */
[----:B------:R-:W-:Y:S01]  /*11970*/  FADD R234, R76, R234 ;  /* 0x000000ea4cea7221 */ /* 0x000fe20000000000 */
[----:B------:R-:W-:Y:S01]  /*11980*/  FADD R216, R94, R216 ;  /* 0x000000d85ed87221 */ /* 0x000fe20000000000 */
[----:B------:R-:W-:Y:S01]  /*11990*/  FADD R235, R75, R235 ;  /* 0x000000eb4beb7221 */ /* 0x000fe20000000000 */
[----:B------:R3:W-:Y:S01]  /*119a0*/  STL [R1+0x304], R69 ;  /* 0x0003044501007387 */ /* 0x0007e20000100800 */
[----:B------:R-:W-:Y:S01]  /*119b0*/  FADD R236, R74, R236 ;  /* 0x000000ec4aec7221 */ /* 0x000fe20000000000 */
[----:B------:R-:W-:-:S02]  /*119c0*/  FADD R237, R73, R237 ;  /* 0x000000ed49ed7221 */ /* 0x000fc40000000000 */
[----:B------:R4:W-:Y:S04]  /*119d0*/  STL [R1+0x308], R67 ;  /* 0x0003084301007387 */ /* 0x0009e80000100800 */
[----:B------:R1:W-:Y:S04]  /*119e0*/  STL [R1+0x30c], R65 ;  /* 0x00030c4101007387 */ /* 0x0003e80000100800 */
[----:B0-----:R-:W4:Y:S01]  /*119f0*/  LDL.LU R0, [R1+0x240] ;  /* 0x0002400001007983 */ /* 0x001f220000300800 */
[----:B------:R-:W-:-:S03]  /*11a00*/  FADD R23, R95, R23 ;  /* 0x000000175f177221 */ /* 0x000fc60000000000 */
[----:B------:R0:W-:Y:S04]  /*11a10*/  STL [R1+0x310], R63 ;  /* 0x0003103f01007387 */ /* 0x0001e80000100800 */
[----:B------:R-:W4:Y:S04]  /*11a20*/  LDL.LU R119, [R1+0x31c] ;  /* 0x00031c0001777983 */ /* 0x000f280000300800 */
[----:B------:R0:W-:Y:S01]  /*11a30*/  STL [R1+0x314], R2 ;  /* 0x0003140201007387 */ /* 0x0001e20000100800 */
[----:B------:R-:W-:-:S03]  /*11a40*/  FADD R22, R96, R22 ;  /* 0x0000001660167221 */ /* 0x000fc60000000000 */
[----:B------:R-:W4:Y:S04]  /*11a50*/  LDL.LU R118, [R1+0x244] ;  /* 0x0002440001767983 */ /* 0x000f280000300800 */
[----:B------:R0:W-:Y:S04]  /*11a60*/  STL [R1+0x318], R4 ;  /* 0x0003180401007387 */ /* 0x0001e80000100800 */
[----:B------:R-:W4:Y:S04]  /*11a70*/  LDL.LU R117, [R1+0x320] ;  /* 0x0003200001757983 */ /* 0x000f280000300800 */
[----:B------:R-:W4:Y:S01]  /*11a80*/  LDL.LU R116, [R1+0x248] ;  /* 0x0002480001747983 */ /* 0x000f220000300800 */
[----:B------:R-:W-:-:S03]  /*11a90*/  FADD R21, R97, R21 ;  /* 0x0000001561157221 */ /* 0x000fc60000000000 */
[----:B------:R-:W4:Y:S04]  /*11aa0*/  LDL.LU R115, [R1+0x324] ;  /* 0x0003240001737983 */ /* 0x000f280000300800 */
[----:B------:R-:W4:Y:S01]  /*11ab0*/  LDL.LU R114, [R1+0x24c] ;  /* 0x00024c0001727983 */ /* 0x000f220000300800 */
[----:B------:R-:W-:Y:S01]  /*11ac0*/  FADD R20, R98, R20 ;  /* 0x0000001462147221 */ /* 0x000fe20000000000 */
        /* <DEDUP_REMOVED lines=14> */
[----:B------:R-:W-:-:S02]  /*11bb0*/  FADD R5, R113, R5 ;  /* 0x0000000571057221 */ /* 0x000fc40000000000 */
        /* <DEDUP_REMOVED lines=42> */
[----:B--2---:R-:W2:Y:S04]  /*11e60*/  LDL.LU R71, [R1+0x37c] ;  /* 0x00037c0001477983 */ /* 0x004ea80000300800 */
[----:B------:R-:W2:Y:S04]  /*11e70*/  LDL.LU R70, [R1+0x2a4] ;  /* 0x0002a40001467983 */ /* 0x000ea80000300800 */
[----:B---3--:R-:W3:Y:S04]  /*11e80*/  LDL.LU R69, [R1+0x380] ;  /* 0x0003800001457983 */ /* 0x008ee80000300800 */
[----:B------:R-:W3:Y:S04]  /*11e90*/  LDL.LU R68, [R1+0x2a8] ;  /* 0x0002a80001447983 */ /* 0x000ee80000300800 */
[----:B----4-:R-:W4:Y:S04]  /*11ea0*/  LDL.LU R67, [R1+0x384] ;  /* 0x0003840001437983 */ /* 0x010f280000300800 */
[----:B------:R-:W4:Y:S04]  /*11eb0*/  LDL.LU R66, [R1+0x2ac] ;  /* 0x0002ac0001427983 */ /* 0x000f280000300800 */
[----:B-1----:R-:W4:Y:S04]  /*11ec0*/  LDL.LU R65, [R1+0x388] ;  /* 0x0003880001417983 */ /* 0x002f280000300800 */
[----:B------:R-:W4:Y:S04]  /*11ed0*/  LDL.LU R64, [R1+0x2b0] ;  /* 0x0002b00001407983 */ /* 0x000f280000300800 */
[----:B0-----:R-:W4:Y:S04]  /*11ee0*/  LDL.LU R63, [R1+0x38c] ;  /* 0x00038c00013f7983 */ /* 0x001f280000300800 */
[----:B------:R-:W4:Y:S04]  /*11ef0*/  LDL.LU R62, [R1+0x2b4] ;  /* 0x0002b400013e7983 */ /* 0x000f280000300800 */
[----:B------:R-:W4:Y:S04]  /*11f00*/  LDL.LU R2, [R1+0x390] ;  /* 0x0003900001027983 */ /* 0x000f280000300800 */
[----:B------:R-:W4:Y:S04]  /*11f10*/  LDL.LU R3, [R1+0x2b8] ;  /* 0x0002b80001037983 */ /* 0x000f280000300800 */
[----:B------:R-:W4:Y:S01]  /*11f20*/  LDL.LU R4, [R1+0x394] ;  /* 0x0003940001047983 */ /* 0x000f220000300800 */
[----:B------:R-:W-:Y:S01]  /*11f30*/  FADD R119, R0, R119 ;  /* 0x0000007700777221 */ /* 0x000fe20000000000 */
[----:B------:R-:W-:Y:S01]  /*11f40*/  FADD R117, R118, R117 ;  /* 0x0000007576757221 */ /* 0x000fe20000000000 */
[----:B------:R-:W-:-:S03]  /*11f50*/  FADD R115, R116, R115 ;  /* 0x0000007374737221 */ /* 0x000fc60000000000 */
[----:B------:R0:W-:Y:S04]  /*11f60*/  STL [R1+0x31c], R119 ;  /* 0x00031c7701007387 */ /* 0x0001e80000100800 */
[----:B------:R1:W-:Y:S04]  /*11f70*/  STL [R1+0x320], R117 ;  /* 0x0003207501007387 */ /* 0x0003e80000100800 */
[----:B------:R1:W-:Y:S01]  /*11f80*/  STL [R1+0x324], R115 ;  /* 0x0003247301007387 */ /* 0x0003e20000100800 */
[----:B------:R-:W-:Y:S01]  /*11f90*/  FADD R113, R114, R113 ;  /* 0x0000007172717221 */ /* 0x000fe20000000000 */
[----:B------:R-:W-:-:S04]  /*11fa0*/  FADD R111, R112, R111 ;  /* 0x0000006f706f7221 */ /* 0x000fc80000000000 */
        /* <DEDUP_REMOVED lines=46> */
[----:B------:R4:W-:Y:S04]  /*12290*/  STL [R1+0x384], R67 ;  /* 0x0003844301007387 */ /* 0x0009e80000100800 */
[----:B------:R4:W-:Y:S01]  /*122a0*/  STL [R1+0x388], R65 ;  /* 0x0003884101007387 */ /* 0x0009e20000100800 */
[----:B------:R-:W-:-:S03]  /*122b0*/  FADD R63, R64, R63 ;  /* 0x0000003f403f7221 */ /* 0x000fc60000000000 */
[----:B------:R-:W4:Y:S04]  /*122c0*/  LDL.LU R0, [R1+0x2bc] ;  /* 0x0002bc0001007983 */ /* 0x000f280000300800 */
[----:B------:R4:W-:Y:S01]  /*122d0*/  STL [R1+0x38c], R63 ;  /* 0x00038c3f01007387 */ /* 0x0009e20000100800 */
[----:B------:R-:W-:-:S03]  /*122e0*/  FADD R2, R62, R2 ;  /* 0x000000023e027221 */ /* 0x000fc60000000000 */
[----:B0-----:R-:W4:Y:S04]  /*122f0*/  LDL.LU R119, [R1+0x398] ;  /* 0x0003980001777983 */ /* 0x001f280000300800 */
[----:B------:R0:W-:Y:S01]  /*12300*/  STL [R1+0x390], R2 ;  /* 0x0003900201007387 */ /* 0x0001e20000100800 */
[----:B------:R-:W-:-:S03]  /*12310*/  FADD R4, R3, R4 ;  /* 0x0000000403047221 */ /* 0x000fc60000000000 */
        /* <DEDUP_REMOVED lines=33> */
[----:B------:R-:W4:Y:S04]  /*12530*/  LDL.LU R86, [R1] ;  /* 0x0000000001567983 */ /* 0x000f280000300800 */
        /* <DEDUP_REMOVED lines=25> */
[----:B------:R-:W4:Y:S04]  /*126d0*/  LDL.LU R3, [R1+0x34] ;  /* 0x0000340001037983 */ /* 0x000f280000300800 */
[----:B------:R-:W4:Y:S01]  /*126e0*/  LDL.LU R4, [R1+0x410] ;  /* 0x0004100001047983 */ /* 0x000f220000300800 */
[----:B------:R-:W-:-:S05]  /*126f0*/  FADD R119, R0, R119 ;  /* 0x0000007700777221 */ /* 0x000fca0000000000 */
        /* <DEDUP_REMOVED lines=124> */
[----:B------:R-:W-:Y:S01]  /*12ec0*/  STL [R1+0x414], R119 ;  /* 0x0004147701007387 */ /* 0x000fe20000100800 */
[----:B------:R-:W-:Y:S01]  /*12ed0*/  FADD R117, R118, R117 ;  /* 0x0000007576757221 */ /* 0x000fe20000000000 */
        /* <DEDUP_REMOVED lines=51> */
[----:B------:R-:W-:Y:S04]  /*13210*/  STL [R1+0x47c], R67 ;  /* 0x00047c4301007387 */ /* 0x000fe80000100800 */
[----:B------:R-:W-:Y:S01]  /*13220*/  STL [R1+0x480], R65 ;  /* 0x0004804101007387 */ /* 0x000fe20000100800 */
[----:B------:R-:W-:Y:S01]  /*13230*/  FADD R63, R64, R63 ;  /* 0x0000003f403f7221 */ /* 0x000fe20000000000 */
[----:B------:R-:W-:Y:S02]  /*13240*/  FADD R2, R62, R2 ;  /* 0x000000023e027221 */ /* 0x000fe40000000000 */
[----:B------:R-:W2:Y:S04]  /*13250*/  LDL.LU R62, [R1+0xb4] ;  /* 0x0000b400013e7983 */ /* 0x000ea80000300800 */
[----:B------:R0:W-:Y:S01]  /*13260*/  STL [R1+0x484], R63 ;  /* 0x0004843f01007387 */ /* 0x0001e20000100800 */
[----:B------:R-:W-:-:S03]  /*13270*/  FADD R4, R3, R4 ;  /* 0x0000000403047221 */ /* 0x000fc60000000000 */
[----:B0-----:R-:W2:Y:S04]  /*13280*/  LDL.LU R63, [R1+0x490] ;  /* 0x00049000013f7983 */ /* 0x001ea80000300800 */
[----:B------:R0:W-:Y:S04]  /*13290*/  STL [R1+0x488], R2 ;  /* 0x0004880201007387 */ /* 0x0001e80000100800 */
[----:B------:R-:W3:Y:S04]  /*132a0*/  LDL.LU R64, [R1+0xb8] ;  /* 0x0000b80001407983 */ /* 0x000ee80000300800 */
[----:B------:R1:W-:Y:S04]  /*132b0*/  STL [R1+0x48c], R4 ;  /* 0x00048c0401007387 */ /* 0x0003e80000100800 */
[----:B------:R-:W3:Y:S04]  /*132c0*/  LDL.LU R65, [R1+0x494] ;  /* 0x0004940001417983 */ /* 0x000ee80000300800 */
        /* <DEDUP_REMOVED lines=57> */
[----:B-1----:R-:W4:Y:S01]  /*13660*/  LDL.LU R4, [R1+0x508] ;  /* 0x0005080001047983 */ /* 0x002f220000300800 */
[----:B--2---:R-:W-:-:S03]  /*13670*/  FADD R63, R62, R63 ;  /* 0x0000003f3e3f7221 */ /* 0x004fc60000000000 */
[----:B------:R-:W2:Y:S04]  /*13680*/  LDL.LU R62, [R1+0x964] ;  /* 0x00096400013e7983 */ /* 0x000ea80000300800 */
[----:B------:R0:W-:Y:S01]  /*13690*/  STL [R1+0x490], R63 ;  /* 0x0004903f01007387 */ /* 0x0001e20000100800 */
[----:B---3--:R-:W-:-:S03]  /*136a0*/  FADD R65, R64, R65 ;  /* 0x0000004140417221 */ /* 0x008fc60000000000 */
[----:B0-----:R-:W3:Y:S04]  /*136b0*/  LDL.LU R63, [R1+0x960] ;  /* 0x00096000013f7983 */ /* 0x001ee80000300800 */
[----:B------:R-:W3:Y:S01]  /*136c0*/  LDL.LU R64, [R1+0x95c] ;  /* 0x00095c0001407983 */ /* 0x000ee20000300800 */
[----:B----4-:R-:W-:-:S03]  /*136d0*/  FADD R67, R66, R67 ;  /* 0x0000004342437221 */ /* 0x010fc60000000000 */
[----:B------:R0:W-:Y:S01]  /*136e0*/  STL [R1+0x494], R65 ;  /* 0x0004944101007387 */ /* 0x0001e20000100800 */
[----:B------:R-:W-:-:S03]  /*136f0*/  FADD R69, R68, R69 ;  /* 0x0000004544457221 */ /* 0x000fc60000000000 */
[----:B0-----:R-:W4:Y:S04]  /*13700*/  LDL.LU R65, [R1+0x958] ;  /* 0x0009580001417983 */ /* 0x001f280000300800 */
[----:B------:R-:W4:Y:S01]  /*13710*/  LDL.LU R66, [R1+0x954] ;  /* 0x0009540001427983 */ /* 0x000f220000300800 */
[----:B------:R-:W-:-:S03]  /*13720*/  FADD R71, R70, R71 ;  /* 0x0000004746477221 */ /* 0x000fc60000000000 */
[----:B------:R0:W-:Y:S01]  /*13730*/  STL [R1+0x498], R67 ;  /* 0x0004984301007387 */ /* 0x0001e20000100800 */
[----:B------:R-:W-:-:S03]  /*13740*/  FADD R73, R72, R73 ;  /* 0x0000004948497221 */ /* 0x000fc60000000000 */
[----:B0-----:R-:W4:Y:S04]  /*13750*/  LDL.LU R67, [R1+0x950] ;  /* 0x0009500001437983 */ /* 0x001f280000300800 */
[----:B------:R-:W4:Y:S04]  /*13760*/  LDL.LU R68, [R1+0x94c] ;  /* 0x00094c0001447983 */ /* 0x000f280000300800 */
[----:B------:R0:W-:Y:S01]  /*13770*/  STL [R1+0x49c], R69 ;  /* 0x00049c4501007387 */ /* 0x0001e20000100800 */
[----:B------:R-:W-:Y:S01]  /*13780*/  FADD R75, R74, R75 ;  /* 0x0000004b4a4b7221 */ /* 0x000fe20000000000 */
        /* <DEDUP_REMOVED lines=23> */
[----:B------:R-:W-:Y:S01]  /*13900*/  FADD R111, R112, R111 ;  /* 0x0000006f706f7221 */ /* 0x000fe20000000000 */
[----:B------:R-:W-:Y:S01]  /*13910*/  FADD R109, R110, R109 ;  /* 0x0000006d6e6d7221 */ /* 0x000fe20000000000 */
        /* <DEDUP_REMOVED lines=13> */
[----:B------:R-:W-:Y:S04]  /*139f0*/  STL [R1+0x4bc], R119 ;  /* 0x0004bc7701007387 */ /* 0x000fe80000100800 */
[----:B------:R-:W-:Y:S04]  /*13a00*/  STL [R1+0x4c0], R117 ;  /* 0x0004c07501007387 */ /* 0x000fe80000100800 */
        /* <DEDUP_REMOVED lines=21> */
[----:B------:R-:W-:Y:S04]  /*13b60*/  STL [R1+0x4f8], R89 ;  /* 0x0004f85901007387 */ /* 0x000fe80000100800 */
[----:B------:R-:W-:Y:S04]  /*13b70*/  STL [R1+0x4fc], R87 ;  /* 0x0004fc5701007387 */ /* 0x000fe80000100800 */
[----:B------:R-:W2:Y:S04]  /*13b80*/  LDL.LU R84, [R1+0x130] ;  /* 0x0001300001547983 */ /* 0x000ea80000300800 */
[----:B------:R0:W-:Y:S04]  /*13b90*/  STL [R1+0x500], R85 ;  /* 0x0005005501007387 */ /* 0x0001e80000100800 */
[----:B------:R-:W2:Y:S04]  /*13ba0*/  LDL.LU R116, [R1+0x50c] ;  /* 0x00050c0001747983 */ /* 0x000ea80000300800 */
[----:B------:R1:W-:Y:S04]  /*13bb0*/  STL [R1+0x504], R2 ;  /* 0x0005040201007387 */ /* 0x0003e80000100800 */
[----:B0-----:R-:W3:Y:S04]  /*13bc0*/  LDL.LU R85, [R1+0x134] ;  /* 0x0001340001557983 */ /* 0x001ee80000300800 */
[----:B------:R0:W-:Y:S04]  /*13bd0*/  STL [R1+0x508], R4 ;  /* 0x0005080401007387 */ /* 0x0001e80000100800 */
[----:B------:R-:W3:Y:S04]  /*13be0*/  LDL.LU R117, [R1+0x510] ;  /* 0x0005100001757983 */ /* 0x000ee80000300800 */
[----:B------:R-:W4:Y:S04]  /*13bf0*/  LDL.LU R86, [R1+0x138] ;  /* 0x0001380001567983 */ /* 0x000f280000300800 */
[----:B------:R-:W4:Y:S04]  /*13c00*/  LDL.LU R118, [R1+0x514] ;  /* 0x0005140001767983 */ /* 0x000f280000300800 */
[----:B------:R-:W4:Y:S04]  /*13c10*/  LDL.LU R87, [R1+0x13c] ;  /* 0x00013c0001577983 */ /* 0x000f280000300800 */
[----:B-1----:R-:W4:Y:S04]  /*13c20*/  LDL.LU R2, [R1+0x518] ;  /* 0x0005180001027983 */ /* 0x002f280000300800 */
[----:B------:R-:W4:Y:S04]  /*13c30*/  LDL.LU R88, [R1+0x140] ;  /* 0x0001400001587983 */ /* 0x000f280000300800 */
[----:B------:R-:W4:Y:S04]  /*13c40*/  LDL.LU R3, [R1+0x51c] ;  /* 0x00051c0001037983 */ /* 0x000f280000300800 */
[----:B------:R-:W4:Y:S04]  /*13c50*/  LDL.LU R89, [R1+0x144] ;  /* 0x0001440001597983 */ /* 0x000f280000300800 */
        /* <DEDUP_REMOVED lines=29> */
[----:B--2---:R-:W-:-:S03]  /*13e30*/  FADD R116, R84, R116 ;  /* 0x0000007454747221 */ /* 0x004fc60000000000 */
[----:B------:R-:W2:Y:S04]  /*13e40*/  LDL.LU R84, [R1+0x90c] ;  /* 0x00090c0001547983 */ /* 0x000ea80000300800 */
[----:B------:R0:W-:Y:S01]  /*13e50*/  STL [R1+0x50c], R116 ;  /* 0x00050c7401007387 */ /* 0x0001e20000100800 */
[----:B---3--:R-:W-:-:S03]  /*13e60*/  FADD R117, R85, R117 ;  /* 0x0000007555757221 */ /* 0x008fc60000000000 */
[----:B0-----:R-:W3:Y:S04]  /*13e70*/  LDL.LU R116, [R1+0x55c] ;  /* 0x00055c0001747983 */ /* 0x001ee80000300800 */
[----:B------:R-:W2:Y:S01]  /*13e80*/  LDL.LU R85, [R1+0x908] ;  /* 0x0009080001557983 */ /* 0x000ea20000300800 */
[----:B----4-:R-:W-:-:S03]  /*13e90*/  FADD R118, R86, R118 ;  /* 0x0000007656767221 */ /* 0x010fc60000000000 */
[----:B------:R0:W-:Y:S04]  /*13ea0*/  STL [R1+0x510], R117 ;  /* 0x0005107501007387 */ /* 0x0001e80000100800 */
[----:B0-----:R-:W4:Y:S04]  /*13eb0*/  LDL.LU R117, [R1+0x560] ;  /* 0x0005600001757983 */ /* 0x001f280000300800 */
[----:B------:R-:W2:Y:S04]  /*13ec0*/  LDL.LU R86, [R1+0x904] ;  /* 0x0009040001567983 */ /* 0x000ea80000300800 */
[----:B------:R0:W-:Y:S04]  /*13ed0*/  STL [R1+0x514], R118 ;  /* 0x0005147601007387 */ /* 0x0001e80000100800 */
[----:B0-----:R-:W2:Y:S01]  /*13ee0*/  LDL.LU R118, [R1+0x564] ;  /* 0x0005640001767983 */ /* 0x001ea20000300800 */
[----:B------:R-:W-:Y:S01]  /*13ef0*/  FADD R2, R87, R2 ;  /* 0x0000000257027221 */ /* 0x000fe20000000000 */
[----:B------:R-:W-:-:S02]  /*13f00*/  FADD R3, R88, R3 ;  /* 0x0000000358037221 */ /* 0x000fc40000000000 */
[----:B------:R-:W2:Y:S01]  /*13f10*/  LDL.LU R87, [R1+0x900] ;  /* 0x0009000001577983 */ /* 0x000ea20000300800 */
[----:B------:R-:W-:-:S03]  /*13f20*/  FADD R4, R89, R4 ;  /* 0x0000000459047221 */ /* 0x000fc60000000000 */
[----:B------:R0:W-:Y:S01]  /*13f30*/  STL [R1+0x518], R2 ;  /* 0x0005180201007387 */ /* 0x0001e20000100800 */
[----:B------:R-:W-:Y:S01]  /*13f40*/  FADD R91, R90, R91 ;  /* 0x0000005b5a5b7221 */ /* 0x000fe20000000000 */
[----:B------:R-:W-:Y:S02]  /*13f50*/  FADD R93, R92, R93 ;  /* 0x0000005d5c5d7221 */ /* 0x000fe40000000000 */
[----:B0-----:R-:W2:Y:S04]  /*13f60*/  LDL.LU R2, [R1+0x568] ;  /* 0x0005680001027983 */ /* 0x001ea80000300800 */
[----:B------:R-:W2:Y:S04]  /*13f70*/  LDL.LU R88, [R1+0x8fc] ;  /* 0x0008fc0001587983 */ /* 0x000ea80000300800 */
[----:B------:R0:W-:Y:S01]  /*13f80*/  STL [R1+0x51c], R3 ;  /* 0x00051c0301007387 */ /* 0x0001e20000100800 */
[----:B------:R-:W-:-:S03]  /*13f90*/  FADD R95, R94, R95 ;  /* 0x0000005f5e5f7221 */ /* 0x000fc60000000000 */
        /* <DEDUP_REMOVED lines=46> */
[----:B------:R0:W-:Y:S04]  /*14280*/  STL [R1+0x54c], R112 ;  /* 0x00054c7001007387 */ /* 0x0001e80000100800 */
[----:B0-----:R-:W2:Y:S04]  /*14290*/  LDL.LU R112, [R1+0x57c] ;  /* 0x00057c0001707983 */ /* 0x001ea80000300800 */
[----:B------:R-:W2:Y:S04]  /*142a0*/  LDL.LU R109, [R1+0x8a8] ;  /* 0x0008a800016d7983 */ /* 0x000ea80000300800 */
[----:B------:R0:W-:Y:S01]  /*142b0*/  STL [R1+0x550], R113 ;  /* 0x0005507101007387 */ /* 0x0001e20000100800 */
[----:B---3--:R-:W-:-:S03]  /*142c0*/  FADD R116, R120, R116 ;  /* 0x0000007478747221 */ /* 0x008fc60000000000 */
[----:B0-----:R-:W3:Y:S04]  /*142d0*/  LDL.LU R113, [R1+0x580] ;  /* 0x0005800001717983 */ /* 0x001ee80000300800 */
[----:B------:R0:W-:Y:S04]  /*142e0*/  STL [R1+0x554], R114 ;  /* 0x0005547201007387 */ /* 0x0001e80000100800 */
[----:B0-----:R-:W3:Y:S01]  /*142f0*/  LDL.LU R114, [R1+0x584] ;  /* 0x0005840001727983 */ /* 0x001ee20000300800 */
[----:B----4-:R-:W-:-:S03]  /*14300*/  FADD R117, R121, R117 ;  /* 0x0000007579757221 */ /* 0x010fc60000000000 */
[----:B------:R0:W-:Y:S04]  /*14310*/  STL [R1+0x558], R115 ;  /* 0x0005587301007387 */ /* 0x0001e80000100800 */
[----:B0-----:R-:W4:Y:S01]  /*14320*/  LDL.LU R115, [R1+0x588] ;  /* 0x0005880001737983 */ /* 0x001f220000300800 */
[----:B--2---:R-:W-:-:S03]  /*14330*/  FADD R118, R122, R118 ;  /* 0x000000767a767221 */ /* 0x004fc60000000000 */
[----:B------:R0:W-:Y:S04]  /*14340*/  STL [R1+0x55c], R116 ;  /* 0x00055c7401007387 */ /* 0x0001e80000100800 */
[----:B0-----:R-:W2:Y:S04]  /*14350*/  LDL.LU R116, [R1+0x58c] ;  /* 0x00058c0001747983 */ /* 0x001ea80000300800 */
[----:B------:R0:W-:Y:S04]  /*14360*/  STL [R1+0x560], R117 ;  /* 0x0005607501007387 */ /* 0x0001e80000100800 */
[----:B0-----:R-:W2:Y:S04]  /*14370*/  LDL.LU R117, [R1+0x590] ;  /* 0x0005900001757983 */ /* 0x001ea80000300800 */
[----:B------:R0:W-:Y:S04]  /*14380*/  STL [R1+0x564], R118 ;  /* 0x0005647601007387 */ /* 0x0001e80000100800 */
[----:B0-----:R-:W2:Y:S04]  /*14390*/  LDL.LU R118, [R1+0x594] ;  /* 0x0005940001767983 */ /* 0x001ea80000300800 */
[----:B------:R-:W2:Y:S04]  /*143a0*/  LDL.LU R119, [R1+0x598] ;  /* 0x0005980001777983 */ /* 0x000ea80000300800 */
[----:B------:R-:W2:Y:S01]  /*143b0*/  LDL.LU R0, [R1+0x59c] ;  /* 0x00059c0001007983 */ /* 0x000ea20000300800 */
[----:B------:R-:W-:Y:S01]  /*143c0*/  FADD R2, R123, R2 ;  /* 0x000000027b027221 */ /* 0x000fe20000000000 */
[----:B------:R-:W-:-:S04]  /*143d0*/  FADD R3, R124, R3 ;  /* 0x000000037c037221 */ /* 0x000fc80000000000 */
[----:B------:R0:W-:Y:S01]  /*143e0*/  STL [R1+0x568], R2 ;  /* 0x0005680201007387 */ /* 0x0001e20000100800 */
[----:B------:R-:W-:-:S03]  /*143f0*/  FADD R4, R125, R4 ;  /* 0x000000047d047221 */ /* 0x000fc60000000000 */
[----:B------:R-:W2:Y:S04]  /*14400*/  LDL.LU R125, [R1+0x5cc] ;  /* 0x0005cc00017d7983 */ /* 0x000ea80000300800 */
[----:B------:R1:W-:Y:S04]  /*14410*/  STL [R1+0x56c], R3 ;  /* 0x00056c0301007387 */ /* 0x0003e80000100800 */
[----:B------:R-:W2:Y:S04]  /*14420*/  LDL.LU R124, [R1+0x5d0] ;  /* 0x0005d000017c7983 */ /* 0x000ea80000300800 */
[----:B------:R-:W2:Y:S04]  /*14430*/  LDL.LU R123, [R1+0x5d4] ;  /* 0x0005d400017b7983 */ /* 0x000ea80000300800 */
[----:B------:R1:W-:Y:S04]  /*14440*/  STL [R1+0x570], R4 ;  /* 0x0005700401007387 */ /* 0x0003e80000100800 */
[----:B------:R-:W2:Y:S04]  /*14450*/  LDL.LU R122, [R1+0x5d8] ;  /* 0x0005d800017a7983 */ /* 0x000ea80000300800 */
[----:B------:R-:W2:Y:S04]  /*14460*/  LDL.LU R121, [R1+0x5dc] ;  /* 0x0005dc0001797983 */ /* 0x000ea80000300800 */
[----:B------:R-:W2:Y:S04]  /*14470*/  LDL.LU R120, [R1+0x5e0] ;  /* 0x0005e00001787983 */ /* 0x000ea80000300800 */
[----:B0-----:R-:W2:Y:S04]  /*14480*/  LDL.LU R2, [R1+0x5e4] ;  /* 0x0005e40001027983 */ /* 0x001ea80000300800 */
[----:B-1----:R-:W2:Y:S04]  /*14490*/  LDL.LU R3, [R1+0x5e8] ;  /* 0x0005e80001037983 */ /* 0x002ea80000300800 */
[----:B------:R-:W2:Y:S01]  /*144a0*/  LDL.LU R4, [R1+0x5ec] ;  /* 0x0005ec0001047983 */ /* 0x000ea20000300800 */
[----:B------:R-:W-:-:S05]  /*144b0*/  FADD R110, R126, R110 ;  /* 0x0000006e7e6e7221 */ /* 0x000fca0000000000 */
[----:B------:R0:W-:Y:S04]  /*144c0*/  STL [R1+0x574], R110 ;  /* 0x0005746e01007387 */ /* 0x0001e80000100800 */
[----:B0-----:R-:W2:Y:S01]  /*144d0*/  LDL.LU R110, [R1+0x8a4] ;  /* 0x0008a400016e7983 */ /* 0x001ea20000300800 */
[----:B------:R-:W-:-:S03]  /*144e0*/  FADD R111, R127, R111 ;  /* 0x0000006f7f6f7221 */ /* 0x000fc60000000000 */
[----:B------:R-:W2:Y:S04]  /*144f0*/  LDL.LU R126, [R1+0x5c8] ;  /* 0x0005c800017e7983 */ /* 0x000ea80000300800 */
[----:B------:R0:W-:Y:S04]  /*14500*/  STL [R1+0x578], R111 ;  /* 0x0005786f01007387 */ /* 0x0001e80000100800 */
[----:B0-----:R-:W2:Y:S01]  /*14510*/  LDL.LU R111, [R1+0x8a0] ;  /* 0x0008a000016f7983 */ /* 0x001ea20000300800 */
[----:B------:R-:W-:-:S03]  /*14520*/  FADD R112, R128, R112 ;  /* 0x0000007080707221 */ /* 0x000fc60000000000 */
[----:B------:R-:W2:Y:S04]  /*14530*/  LDL.LU R127, [R1+0x5c4] ;  /* 0x0005c400017f7983 */ /* 0x000ea80000300800 */
[----:B------:R0:W-:Y:S04]  /*14540*/  STL [R1+0x57c], R112 ;  /* 0x00057c7001007387 */ /* 0x0001e80000100800 */
[----:B0-----:R-:W2:Y:S01]  /*14550*/  LDL.LU R112, [R1+0x89c] ;  /* 0x00089c0001707983 */ /* 0x001ea20000300800 */
[----:B---3--:R-:W-:-:S03]  /*14560*/  FADD R113, R129, R113 ;  /* 0x0000007181717221 */ /* 0x008fc60000000000 */
[----:B------:R-:W3:Y:S04]  /*14570*/  LDL.LU R128, [R1+0x5c0] ;  /* 0x0005c00001807983 */ /* 0x000ee80000300800 */
[----:B------:R0:W-:Y:S01]  /*14580*/  STL [R1+0x580], R113 ;  /* 0x0005807101007387 */ /* 0x0001e20000100800 */
[----:B------:R-:W-:-:S03]  /*14590*/  FADD R114, R130, R114 ;  /* 0x0000007282727221 */ /* 0x000fc60000000000 */
[----:B0-----:R-:W3:Y:S04]  /*145a0*/  LDL.LU R113, [R1+0x898] ;  /* 0x0008980001717983 */ /* 0x001ee80000300800 */
[----:B------:R-:W3:Y:S04]  /*145b0*/  LDL.LU R129, [R1+0x5bc] ;  /* 0x0005bc0001817983 */ /* 0x000ee80000300800 */
[----:B------:R0:W-:Y:S01]  /*145c0*/  STL [R1+0x584], R114 ;  /* 0x0005847201007387 */ /* 0x0001e20000100800 */
[----:B----4-:R-:W-:-:S03]  /*145d0*/  FADD R115, R131, R115 ;  /* 0x0000007383737221 */ /* 0x010fc60000000000 */
[----:B0-----:R-:W4:Y:S04]  /*145e0*/  LDL.LU R114, [R1+0x894] ;  /* 0x0008940001727983 */ /* 0x001f280000300800 */
[----:B------:R-:W4:Y:S01]  /*145f0*/  LDL.LU R130, [R1+0x5b8] ;  /* 0x0005b80001827983 */ /* 0x000f220000300800 */
[----:B--2---:R-:W-:-:S03]  /*14600*/  FADD R116, R132, R116 ;  /* 0x0000007484747221 */ /* 0x004fc60000000000 */
[----:B------:R0:W-:Y:S04]  /*14610*/  STL [R1+0x588], R115 ;  /* 0x0005887301007387 */ /* 0x0001e80000100800 */
[----:B0-----:R-:W2:Y:S01]  /*14620*/  LDL.LU R115, [R1+0x890] ;  /* 0x0008900001737983 */ /* 0x001ea20000300800 */
[----:B------:R-:W-:-:S03]  /*14630*/  FADD R117, R133, R117 ;  /* 0x0000007585757221 */ /* 0x000fc60000000000 */
[----:B------:R-:W2:Y:S04]  /*14640*/  LDL.LU R131, [R1+0x5b4] ;  /* 0x0005b40001837983 */ /* 0x000ea80000300800 */
[----:B------:R0:W-:Y:S01]  /*14650*/  STL [R1+0x58c], R116 ;  /* 0x00058c7401007387 */ /* 0x0001e20000100800 */
[----:B------:R-:W-:-:S03]  /*14660*/  FADD R118, R134, R118 ;  /* 0x0000007686767221 */ /* 0x000fc60000000000 */
[----:B0-----:R-:W2:Y:S04]  /*14670*/  LDL.LU R116, [R1+0x88c] ;  /* 0x00088c0001747983 */ /* 0x001ea80000300800 */
[----:B------:R-:W2:Y:S01]  /*14680*/  LDL.LU R132, [R1+0x5b0] ;  /* 0x0005b00001847983 */ /* 0x000ea20000300800 */
[----:B------:R-:W-:-:S03]  /*14690*/  FADD R119, R135, R119 ;  /* 0x0000007787777221 */ /* 0x000fc60000000000 */
[----:B------:R0:W-:Y:S01]  /*146a0*/  STL [R1+0x590], R117 ;  /* 0x0005907501007387 */ /* 0x0001e20000100800 */
[----:B------:R-:W-:-:S03]  /*146b0*/  FADD R0, R136, R0 ;  /* 0x0000000088007221 */ /* 0x000fc60000000000 */
[----:B0-----:R-:W2:Y:S04]  /*146c0*/  LDL.LU R117, [R1+0x888] ;  /* 0x0008880001757983 */ /* 0x001ea80000300800 */
[----:B------:R-:W2:Y:S04]  /*146d0*/  LDL.LU R133, [R1+0x5ac] ;  /* 0x0005ac0001857983 */ /* 0x000ea80000300800 */
[----:B------:R0:W-:Y:S04]  /*146e0*/  STL [R1+0x594], R118 ;  /* 0x0005947601007387 */ /* 0x0001e80000100800 */
[----:B0-----:R-:W2:Y:S04]  /*146f0*/  LDL.LU R118, [R1+0x884] ;  /* 0x0008840001767983 */ /* 0x001ea80000300800 */
[----:B------:R-:W2:Y:S04]  /*14700*/  LDL.LU R134, [R1+0x5a8] ;  /* 0x0005a80001867983 */ /* 0x000ea80000300800 */
[----:B------:R0:W-:Y:S04]  /*14710*/  STL [R1+0x598], R119 ;  /* 0x0005987701007387 */ /* 0x0001e80000100800 */
[----:B0-----:R-:W2:Y:S04]  /*14720*/  LDL.LU R119, [R1+0x880] ;  /* 0x0008800001777983 */ /* 0x001ea80000300800 */
[----:B------:R-:W2:Y:S04]  /*14730*/  LDL.LU R135, [R1+0x5a4] ;  /* 0x0005a40001877983 */ /* 0x000ea80000300800 */
[----:B------:R0:W-:Y:S04]  /*14740*/  STL [R1+0x59c], R0 ;  /* 0x00059c0001007387 */ /* 0x0001e80000100800 */
[----:B0-----:R0:W5:Y:S04]  /*14750*/  LDL.LU R0, [R1+0x87c] ;  /* 0x00087c0001007983 */ /* 0x0011680000300800 */
[----:B------:R-:W2:Y:S01]  /*14760*/  LDL.LU R136, [R1+0x5a0] ;  /* 0x0005a00001887983 */ /* 0x000ea20000300800 */
        /* <DEDUP_REMOVED lines=11> */
[----:B---3--:R-:W-:Y:S01]  /*14820*/  FADD R128, R145, R128 ;  /* 0x0000008091807221 */ /* 0x008fe20000000000 */
[----:B------:R-:W-:Y:S01]  /*14830*/  FADD R129, R144, R129 ;  /* 0x0000008190817221 */ /* 0x000fe20000000000 */
[----:B----4-:R-:W-:Y:S01]  /*14840*/  FADD R130, R143, R130 ;  /* 0x000000828f827221 */ /* 0x010fe20000000000 */
[----:B--2---:R-:W-:Y:S01]  /*14850*/  FADD R131, R142, R131 ;  /* 0x000000838e837221 */ /* 0x004fe20000000000 */
[----:B------:R-:W-:Y:S01]  /*14860*/  FADD R132, R141, R132 ;  /* 0x000000848d847221 */ /* 0x000fe20000000000 */
[----:B------:R-:W-:Y:S01]  /*14870*/  FADD R133, R140, R133 ;  /* 0x000000858c857221 */ /* 0x000fe20000000000 */
[----:B------:R-:W-:Y:S01]  /*14880*/  FADD R134, R139, R134 ;  /* 0x000000868b867221 */ /* 0x000fe20000000000 */
[----:B------:R-:W-:Y:S01]  /*14890*/  FADD R135, R138, R135 ;  /* 0x000000878a877221 */ /* 0x000fe20000000000 */
[----:B------:R-:W-:-:S05]  /*148a0*/  FADD R136, R137, R136 ;  /* 0x0000008889887221 */ /* 0x000fca0000000000 */
[----:B------:R1:W-:Y:S04]  /*148b0*/  STL [R1+0x5a0], R136 ;  /* 0x0005a08801007387 */ /* 0x0003e80000100800 */
        /* <DEDUP_REMOVED lines=16> */
[----:B------:R-:W4:Y:S04]  /*149c0*/  LDL.LU R147, [R1+0x5f0] ;  /* 0x0005f00001937983 */ /* 0x000f280000300800 */
[----:B------:R0:W-:Y:S04]  /*149d0*/  STL [R1+0x5e4], R2 ;  /* 0x0005e40201007387 */ /* 0x0001e80000100800 */
[----:B------:R-:W4:Y:S04]  /*149e0*/  LDL.LU R146, [R1+0x5f4] ;  /* 0x0005f40001927983 */ /* 0x000f280000300800 */
        /* <DEDUP_REMOVED lines=12> */
[----:B--2---:R-:W2:Y:S04]  /*14ab0*/  LDL.LU R135, [R1+0x620] ;  /* 0x0006200001877983 */ /* 0x004ea80000300800 */
[----:B---3--:R-:W3:Y:S04]  /*14ac0*/  LDL.LU R134, [R1+0x624] ;  /* 0x0006240001867983 */ /* 0x008ee80000300800 */
[----:B----4-:R-:W4:Y:S04]  /*14ad0*/  LDL.LU R133, [R1+0x628] ;  /* 0x0006280001857983 */ /* 0x010f280000300800 */
        /* <DEDUP_REMOVED lines=445> */
[----:B------:R-:W-:Y:S01]  /*166b0*/  FADD R3, R118, R3 ;  /* 0x0000000376037221 */ /* 0x000fe20000000000 */
[----:B------:R-:W-:-:S05]  /*166c0*/  FADD R4, R4, R119 ;  /* 0x0000007704047221 */ /* 0x000fca0000000000 */
[----:B------:R0:W-:Y:S04]  /*166d0*/  STL [R1+0x858], R4 ;  /* 0x0008580401007387 */ /* 0x0001e80000100800 */
[----:B------:R0:W-:Y:S04]  /*166e0*/  STL [R1+0x850], R2 ;  /* 0x0008500201007387 */ /* 0x0001e80000100800 */
[----:B------:R0:W-:Y:S02]  /*166f0*/  STL [R1+0x854], R3 ;  /* 0x0008540301007387 */ /* 0x0001e40000100800 */
.L_x_33:
[----:B0-----:R-:W0:Y:S02]  /*16700*/  LDC R2, c[0x0][0x28c] ;  /* 0x0000a300ff027b82 */ /* 0x001e240000000800 */
[----:B0-----:R-:W-:-:S13]  /*16710*/  ISETP.GE.AND P0, PT, R2, 0x1, PT ;  /* 0x000000010200780c */ /* 0x001fda0003f06270 */
[----:B------:R-:W-:Y:S05]  /*16720*/  @!P0 BRA `(.L_x_34) ;  /* 0x0000000000648947 */ /* 0x000fea0003800000 */
[----:B------:R-:W-:-:S06]  /*16730*/  UISETP.NE.AND UP0, UPT, UR29, 0x3, UPT ;  /* 0x000000031d00788c */ /* 0x000fcc000bf05270 */
[----:B------:R-:W-:-:S13]  /*16740*/  PLOP3.LUT P0, PT, PT, PT, UP0, 0x80, 0x0 ;  /* 0x000000000000781c */ /* 0x000fda0003f0f008 */
[----:B------:R-:W-:Y:S05]  /*16750*/  @!P0 BRA `(.L_x_35) ;  /* 0x0000000000048947 */ /* 0x000fea0003800000 */
[----:B------:R-:W-:Y:S01]  /*16760*/  BPT.TRAP 0x1 ;  /* 0x000000040000795c */ /* 0x000fe20000300000 */
.L_x_35:
[----:B------:R-:W4:Y:S01]  /*16770*/  LDL R2, [R1+0x85c] ;  /* 0x00085c0001027983 */ /* 0x000f220000100800 */
[----:B------:R-:W-:Y:S01]  /*16780*/  BSSY B0, `(.L_x_36) ;  /* 0x000000f000007945 */ /* 0x000fe20003800000 */
[----:B----4-:R-:W-:-:S13]  /*16790*/  ISETP.NE.AND P0, PT, R2, RZ, PT ;  /* 0x000000ff0200720c */ /* 0x010fda0003f05270 */
[----:B------:R-:W-:Y:S05]  /*167a0*/  @!P0 BRA `(.L_x_37) ;  /* 0x0000000000308947 */ /* 0x000fea0003800000 */
[----:B------:R-:W4:Y:S01]  /*167b0*/  LDL R3, [R1+0x864] ;  /* 0x0008640001037983 */ /* 0x000f220000100800 */
[----:B------:R-:W-:-:S04]  /*167c0*/  UISETP.LT.AND UP0, UPT, UR16, 0x1, UPT ;  /* 0x000000011000788c */ /* 0x000fc8000bf01270 */
[----:B------:R-:W-:-:S04]  /*167d0*/  USEL UR8, UR16, 0x1, UP0 ;  /* 0x0000000110087887 */ /* 0x000fc80008000000 */
[----:B------:R-:W-:-:S04]  /*167e0*/  UIADD3 UR8, UR5, UR16, -UR8 ;  /* 0x0000001005087290 */ /* 0x000fc8000fffe808 */
[----:B------:R-:W-:-:S04]  /*167f0*/  UIMAD.WIDE.U32 UR6, UR8, -0x33333333, URZ ;  /* 0xcccccccd080678a5 */ /* 0x000fc8000f8e003f */
[----:B------:R-:W-:-:S04]  /*16800*/  USHF.R.U32.HI UR6, URZ, 0x3, UR7 ;  /* 0x000000033f067899 */ /* 0x000fc80008011607 */
[----:B------:R-:W-:-:S04]  /*16810*/  UIMAD UR8, UR6, -0xa, UR8 ;  /* 0xfffffff6060878a4 */ /* 0x000fc8000f8e0208 */
[----:B------:R-:W-:-:S04]  /*16820*/  ULEA UR8, UR8, UR17, 0x3 ;  /* 0x0000001108087291 */ /* 0x000fc8000f8e183f */
[----:B------:R-:W-:-:S06]  /*16830*/  UIADD3 UR8, UR8, 0x50, URZ ;  /* 0x0000005008087890 */ /* 0x000fcc000fffe03f */
[----:B------:R-:W-:-:S05]  /*16840*/  IMAD.U32 R2, RZ, RZ, UR8 ;  /* 0x00000008ff027e24 */ /* 0x000fca000f8e00ff */
[----:B----4-:R-:W-:-:S04]  /*16850*/  PRMT R2, R3, 0x654, R2 ;  /* 0x0000065403027816 */ /* 0x010fc80000000002 */
[----:B------:R0:W-:Y:S03]  /*16860*/  SYNCS.ARRIVE.TRANS64.RED.A1T0 RZ, [R2+URZ], RZ ;  /* 0x000000ff02ff79a7 */ /* 0x0001e6000810043f */
.L_x_37:
[----:B------:R-:W-:Y:S05]  /*16870*/  BSYNC B0 ;  /* 0x0000000000007941 */ /* 0x000fea0003800000 */
.L_x_36:
[----:B------:R-:W-:-:S06]  /*16880*/  UISETP.GT.U32.AND UP0, UPT, UR13, 0x1, UPT ;  /* 0x000000010d00788c */ /* 0x000fcc000bf04070 */
[----:B------:R-:W-:-:S13]  /*16890*/  PLOP3.LUT P0, PT, PT, PT, UP0, 0x80, 0x0 ;  /* 0x000000000000781c */ /* 0x000fda0003f0f008 */
[----:B------:R-:W-:Y:S05]  /*168a0*/  @P0 BRA `(.L_x_34) ;  /* 0x0000000000040947 */ /* 0x000fea0003800000 */
[----:B------:R-:W-:Y:S01]  /*168b0*/  BPT.TRAP 0x1 ;  /* 0x000000040000795c */ /* 0x000fe20000300000 */
.L_x_34:
[----:B------:R-:W4:Y:S01]  /*168c0*/  LDL.LU R26, [R1+0x868] ;  /* 0x00086800011a7983 */ /* 0x000f220000300800 */
[----:B------:R-:W1:Y:S01]  /*168d0*/  LDC R24, c[0x0][0x288] ;  /* 0x0000a200ff187b82 */ /* 0x000e620000000800 */
[----:B------:R-:W0:Y:S01]  /*168e0*/  S2R R27, SR_TID.X ;  /* 0x00000000001b7919 */ /* 0x000e220000002100 */
[----:B------:R-:W-:Y:S02]  /*168f0*/  UIADD3 UR5, UR16, UR5, URZ ;  /* 0x0000000510057290 */ /* 0x000fe4000fffe03f */
[----:B------:R-:W-:Y:S01]  /*16900*/  UISETP.GE.U32.AND UP1, UPT, UR16, 0xa, UPT ;  /* 0x0000000a1000788c */ /* 0x000fe2000bf26070 */
[----:B------:R-:W2:Y:S01]  /*16910*/  LDL.LU R25, [R1+0x860] ;  /* 0x0008600001197983 */ /* 0x000ea20000300800 */
[----:B------:R-:W-:Y:S01]  /*16920*/  UISETP.GT.U32.AND UP0, UPT, UR5, 0x9, UPT ;  /* 0x000000090500788c */ /* 0x000fe2000bf04070 */
[----:B------:R-:W-:Y:S01]  /*16930*/  IMAD.MOV.U32 R213, RZ, RZ, -0x1 ;  /* 0xffffffffffd57424 */ /* 0x000fe200078e00ff */
[----:B------:R-:W-:Y:S01]  /*16940*/  ULDC UR6, c[0x0][0x284] ;  /* 0x0000a10000067ab9 */ /* 0x000fe20000000800 */
[----:B------:R-:W-:Y:S01]  /*16950*/  USHF.R.S32.HI UR9, URZ, 0x1f, UR12 ;  /* 0x0000001f3f097899 */ /* 0x000fe2000801140c */
[----:B------:R-:W-:Y:S01]  /*16960*/  ULDC.64 UR18, c[0x0][0x5d0] ;  /* 0x0001740000127ab9 */ /* 0x000fe20000000a00 */
[----:B------:R-:W-:-:S02]  /*16970*/  UISETP.LT.U32.AND UP0, UPT, UR16, 0xa, UP0 ;  /* 0x0000000a1000788c */ /* 0x000fc40008701070 */
[----:B------:R-:W-:Y:S02]  /*16980*/  UIMAD UR8, UR9, UR18, URZ ;  /* 0x00000012090872a4 */ /* 0x000fe4000f8e023f */
[----:B------:R-:W-:Y:S02]  /*16990*/  USEL UR10, URZ, 0x1, !UP0 ;  /* 0x000000013f0a7887 */ /* 0x000fe4000c000000 */
[----:B------:R-:W-:Y:S02]  /*169a0*/  UIMAD UR8, UR12, UR19, UR8 ;  /* 0x000000130c0872a4 */ /* 0x000fe4000f8e0208 */
[----:B------:R-:W-:Y:S01]  /*169b0*/  ULOP3.LUT UR4, UR4, UR10, URZ, 0x3c, !UPT ;  /* 0x0000000a04047292 */ /* 0x000fe2000f8e3c3f */
[--C-:B0-----:R-:W-:Y:S02]  /*169c0*/  SHF.R.U32.HI R4, RZ, 0x2, R27.reuse ;  /* 0x00000002ff047819 */ /* 0x101fe4000001161b */
[----:B------:R-:W-:Y:S02]  /*169d0*/  LOP3.LUT R36, R27, 0x60, RZ, 0xc0, !PT ;  /* 0x000000601b247812 */ /* 0x000fe400078ec0ff */
[----:B------:R-:W-:-:S02]  /*169e0*/  SHF.R.U32.HI R28, RZ, 0x7, R27 ;  /* 0x00000007ff1c7819 */ /* 0x000fc4000001161b */
[----:B------:R-:W-:Y:S02]  /*169f0*/  LOP3.LUT R4, R4, 0x7, RZ, 0xc0, !PT ;  /* 0x0000000704047812 */ /* 0x000fe400078ec0ff */
[----:B------:R-:W-:Y:S02]  /*16a00*/  SHF.R.U32.HI R36, RZ, 0x1, R36 ;  /* 0x00000001ff247819 */ /* 0x000fe40000011624 */
[----:B------:R-:W-:Y:S02]  /*16a10*/  LOP3.LUT R28, R28, 0x1, RZ, 0xc0, !PT ;  /* 0x000000011c1c7812 */ /* 0x000fe400078ec0ff */
[----:B------:R-:W-:Y:S02]  /*16a20*/  IADD3 R2, RZ, -R36, -R4 ;  /* 0x80000024ff027210 */ /* 0x000fe40007ffe804 */
[----:B------:R-:W-:Y:S01]  /*16a30*/  LOP3.LUT R29, R27, 0x3, RZ, 0xc0, !PT ;  /* 0x000000031b1d7812 */ /* 0x000fe200078ec0ff */
[C---:B------:R-:W-:Y:S02]  /*16a40*/  IMAD.SHL.U32 R3, R28.reuse, 0x40, RZ ;  /* 0x000000401c037824 */ /* 0x040fe400078e00ff */
[----:B------:R-:W-:-:S02]  /*16a50*/  IMAD R28, R28, -0x40, R2 ;  /* 0xffffffc01c1c7824 */ /* 0x000fc400078e0202 */
[----:B-1----:R-:W-:Y:S01]  /*16a60*/  IMAD R29, R29, -0x2, R24 ;  /* 0xfffffffe1d1d7824 */ /* 0x002fe200078e0218 */
[----:B------:R-:W-:Y:S01]  /*16a70*/  LOP3.LUT R3, R3, 0x40, R4, 0xe2, !PT ;  /* 0x0000004003037812 */ /* 0x000fe200078ee204 */
[----:B------:R-:W-:Y:S02]  /*16a80*/  IMAD.SHL.U32 R27, R27, 0x2, RZ ;  /* 0x000000021b1b7824 */ /* 0x000fe400078e00ff */
[----:B----4-:R-:W-:-:S04]  /*16a90*/  IMAD R26, R26, 0xc0, RZ ;  /* 0x000000c01a1a7824 */ /* 0x010fc800078e02ff */
[----:B------:R-:W-:Y:S01]  /*16aa0*/  IMAD.IADD R29, R29, 0x1, -R26 ;  /* 0x000000011d1d7824 */ /* 0x000fe200078e0a1a */
[C---:B------:R-:W-:Y:S01]  /*16ab0*/  ISETP.GE.AND P0, PT, R26.reuse, R24, PT ;  /* 0x000000181a00720c */ /* 0x040fe20003f06270 */
[----:B------:R-:W-:Y:S01]  /*16ac0*/  IMAD.U32 R24, RZ, RZ, UR18 ;  /* 0x00000012ff187e24 */ /* 0x000fe2000f8e00ff */
[----:B------:R-:W-:Y:S01]  /*16ad0*/  LOP3.LUT R26, R26, 0x6, R27, 0xf8, !PT ;  /* 0x000000061a1a7812 */ /* 0x000fe200078ef81b */
[C---:B--2---:R-:W-:Y:S02]  /*16ae0*/  IMAD.SHL.U32 R2, R25.reuse, 0x200, RZ ;  /* 0x0000020019027824 */ /* 0x044fe400078e00ff */
[----:B------:R-:W-:Y:S01]  /*16af0*/  IMAD.WIDE R38, R25, 0x200, RZ ;  /* 0x0000020019267825 */ /* 0x000fe200078e02ff */
[----:B------:R-:W-:Y:S02]  /*16b00*/  SHF.R.S32.HI R27, RZ, 0x1f, R26 ;  /* 0x0000001fff1b7819 */ /* 0x000fe4000001141a */
[C---:B------:R-:W-:Y:S02]  /*16b10*/  ISETP.GE.OR P0, PT, R2.reuse, UR6, P0 ;  /* 0x0000000602007c0c */ /* 0x040fe40008706670 */
[----:B------:R-:W-:Y:S01]  /*16b20*/  IADD3 R28, -R2, UR6, R28 ;  /* 0x00000006021c7c10 */ /* 0x000fe2000fffe11c */
[----:B------:R-:W-:Y:S01]  /*16b30*/  @UP1 UIMAD.WIDE.U32 UR6, UR5, -0x33333333, URZ ;  /* 0xcccccccd050618a5 */ /* 0x000fe2000f8e003f */
[----:B------:R-:W-:Y:S01]  /*16b40*/  IMAD.WIDE.U32 R24, R24, UR12, R26 ;  /* 0x0000000c18187c25 */ /* 0x000fe2000f8e001a */
[----:B------:R-:W-:-:S02]  /*16b50*/  LOP3.LUT R36, R38, R3, R36, 0xfe, !PT ;  /* 0x0000000326247212 */ /* 0x000fc400078efe24 */
[----:B------:R-:W-:Y:S01]  /*16b60*/  @UP1 USHF.R.U32.HI UR6, URZ, 0x3, UR7 ;  /* 0x000000033f061899 */ /* 0x000fe20008011607 */
[----:B------:R-:W-:-:S03]  /*16b70*/  VIADD R25, R25, UR8 ;  /* 0x0000000819197c36 */ /* 0x000fc60008000000 */
[----:B------:R-:W-:Y:S02]  /*16b80*/  @UP1 ULOP3.LUT UR4, UR4, 0x1, UR6, 0x78, !UPT ;  /* 0x0000000104041892 */ /* 0x000fe4000f8e7806 */
[----:B------:R-:W-:Y:S10]  /*16b90*/  @P0 BRA `(.L_x_38) ;  /* 0x000002a800b00947 */ /* 0x000ff40003800000 */
[----:B------:R-:W0:Y:S01]  /*16ba0*/  LDC.64 R2, c[0x0][0x5c8] ;  /* 0x00017200ff027b82 */ /* 0x000e220000000a00 */
[----:B------:R-:W-:Y:S01]  /*16bb0*/  FSETP.NEU.AND P0, PT, RZ, UR24, PT ;  /* 0x00000018ff007c0b */ /* 0x000fe2000bf0d000 */
[----:B------:R-:W-:Y:S01]  /*16bc0*/  BSSY B0, `(.L_x_38) ;  /* 0x0002aa9000007945 */ /* 0x000fe20003800000 */
[-C--:B0-----:R-:W-:Y:S02]  /*16bd0*/  IMAD R30, R39, R2.reuse, RZ ;  /* 0x00000002271e7224 */ /* 0x081fe400078e02ff */
[----:B------:R-:W-:-:S04]  /*16be0*/  IMAD.WIDE.U32 R24, R36, R2, R24 ;  /* 0x0000000224187225 */ /* 0x000fc800078e0018 */
[----:B------:R-:W-:-:S04]  /*16bf0*/  IMAD R30, R36, R3, R30 ;  /* 0x00000003241e7224 */ /* 0x000fc800078e021e */
[----:B------:R-:W-:Y:S01]  /*16c00*/  IMAD.IADD R30, R25, 0x1, R30 ;  /* 0x00000001191e7824 */ /* 0x000fe200078e021e */
[----:B------:R-:W-:Y:S06]  /*16c10*/  @!P0 BRA `(.L_x_39) ;  /* 0x0000018000048947 */ /* 0x000fec0003800000 */
[----:B------:R-:W-:Y:S01]  /*16c20*/  ULDC.64 UR6, c[0x0][0x5b8] ;  /* 0x00016e0000067ab9 */ /* 0x000fe20000000a00 */
[----:B------:R-:W2:Y:S01]  /*16c30*/  LDL.LU R40, [R1+0x300] ;  /* 0x0003000001287983 */ /* 0x000ea20000300800 */
[----:B------:R-:W-:Y:S01]  /*16c40*/  IMAD.U32 R4, RZ, RZ, UR6 ;  /* 0x00000006ff047e24 */ /* 0x000fe2000f8e00ff */
[----:B------:R-:W-:Y:S01]  /*16c50*/  UIMAD UR6, UR9, UR6, URZ ;  /* 0x00000006090672a4 */ /* 0x000fe2000f8e023f */
[----:B------:R-:W-:Y:S01]  /*16c60*/  ISETP.GE.AND P1, PT, R28, 0x1, PT ;  /* 0x000000011c00780c */ /* 0x000fe20003f26270 */
[----:B------:R-:W4:Y:S01]  /*16c70*/  LDL.LU R41, [R1+0x304] ;  /* 0x0003040001297983 */ /* 0x000f220000300800 */
[----:B------:R-:W-:Y:S01]  /*16c80*/  IMAD.WIDE.U32 R26, R4, UR12, R26 ;  /* 0x0000000c041a7c25 */ /* 0x000fe2000f8e001a */
[----:B------:R-:W-:Y:S01]  /*16c90*/  UIMAD UR6, UR12, UR7, UR6 ;  /* 0x000000070c0672a4 */ /* 0x000fe2000f8e0206 */
[C---:B------:R-:W-:Y:S01]  /*16ca0*/  ISETP.LT.OR P2, PT, R29.reuse, 0x1, !P1 ;  /* 0x000000011d00780c */ /* 0x040fe20004f41670 */
[----:B------:R-:W-:Y:S01]  /*16cb0*/  ULDC.64 UR8, c[0x0][0x5a8] ;  /* 0x00016a0000087ab9 */ /* 0x000fe20000000a00 */
[----:B------:R-:W-:Y:S01]  /*16cc0*/  IMAD.MOV.U32 R32, RZ, RZ, R26 ;  /* 0x000000ffff207224 */ /* 0x000fe200078e001a */
[----:B------:R-:W-:Y:S01]  /*16cd0*/  ISETP.LT.OR P3, PT, R29, 0x2, !P1 ;  /* 0x000000021d00780c */ /* 0x000fe20004f61670 */
[----:B------:R-:W3:Y:S01]  /*16ce0*/  LDL.LU R37, [R1+0x308] ;  /* 0x0003080001257983 */ /* 0x000ee20000300800 */
[----:B------:R-:W-:Y:S01]  /*16cf0*/  VIADD R33, R27, UR6 ;  /* 0x000000061b217c36 */ /* 0x000fe20008000000 */
[----:B------:R-:W-:-:S02]  /*16d00*/  ULDC.64 UR6, c[0x0][0x5b0] ;  /* 0x00016c0000067ab9 */ /* 0x000fc40000000a00 */
[----:B------:R-:W-:Y:S02]  /*16d10*/  IMAD R4, R39, UR6, RZ ;  /* 0x0000000627047c24 */ /* 0x000fe4000f8e02ff */
[----:B------:R-:W-:-:S03]  /*16d20*/  IMAD.WIDE.U32 R26, R36, UR6, R32 ;  /* 0x00000006241a7c25 */ /* 0x000fc6000f8e0020 */
[----:B------:R-:W0:Y:S01]  /*16d30*/  @!P2 LDC.64 R34, c[0x0][0x5c0] ;  /* 0x00017000ff22ab82 */ /* 0x000e220000000a00 */
[----:B------:R-:W-:Y:S01]  /*16d40*/  IMAD R4, R36, UR7, R4 ;  /* 0x0000000724047c24 */ /* 0x000fe2000f8e0204 */
[----:B------:R-:W-:-:S04]  /*16d50*/  IADD3 R26, P0, R26, UR8, RZ ;  /* 0x000000081a1a7c10 */ /* 0x000fc8000ff1e0ff */
[--C-:B------:R-:W-:Y:S02]  /*16d60*/  IADD3.X R27, R27, UR9, R4.reuse, P0, !PT ;  /* 0x000000091b1b7c10 */ /* 0x100fe400087fe404 */
[----:B------:R-:W-:-:S06]  /*16d70*/  PRMT R4, RZ, 0x7610, R4 ;  /* 0x00007610ff047816 */ /* 0x000fcc0000000004 */
[----:B------:R-:W2:Y:S02]  /*16d80*/  @!P2 LDG.E.U8 R4, desc[UR20][R26.64] ;  /* 0x000000141a04a981 */ /* 0x000ea4000c1e1100 */
[----:B--2---:R-:W-:-:S04]  /*16d90*/  LOP3.LUT R4, R4, 0xff, RZ, 0xc0, !PT ;  /* 0x000000ff04047812 */ /* 0x004fc800078ec0ff */
[----:B------:R-:W-:-:S05]  /*16da0*/  F2FP.F16.E4M3.UNPACK_B R4, R4 ;  /* 0x00000004ff04723e */ /* 0x000fca00020006ff */
[----:B------:R-:W-:-:S05]  /*16db0*/  HADD2.F32 R4, -RZ, R4.H0_H0 ;  /* 0x20000004ff047230 */ /* 0x000fca0000004100 */
[----:B------:R-:W-:-:S04]  /*16dc0*/  FMUL R4, R4, UR24 ;  /* 0x0000001804047c20 */ /* 0x000fc80008400000 */
[----:B------:R-:W-:Y:S01]  /*16dd0*/  FFMA R31, R5, UR23, R4 ;  /* 0x00000017051f7c23 */ /* 0x000fe20008000004 */
[----:B0-----:R-:W-:-:S04]  /*16de0*/  @!P2 IADD3 R4, P0, R24, R34, RZ ;  /* 0x000000221804a210 */ /* 0x001fc80007f1e0ff */
[----:B------:R-:W-:Y:S01]  /*16df0*/  F2FP.SATFINITE.E4M3.F32.PACK_AB_MERGE_C R31, RZ, R31, RZ ;  /* 0x0000001fff1f723e */ /* 0x000fe200048070ff */
[----:B------:R-:W-:-:S05]  /*16e00*/  @!P2 IMAD.X R5, R30, 0x1, R35, P0 ;  /* 0x000000011e05a824 */ /* 0x000fca00000e0623 */
[----:B------:R0:W-:Y:S02]  /*16e10*/  @!P2 STG.E.U8 desc[UR20][R4.64], R31 ;  /* 0x0000001f0400a986 */ /* 0x0001e4000c101114 */
[----:B0-----:R-:W-:Y:S01]  /*16e20*/  PRMT R31, RZ, 0x7610, R31 ;  /* 0x00007610ff1f7816 */ /* 0x001fe2000000001f */
[----:B------:R-:W0:Y:S05]  /*16e30*/  @!P3 LDC.64 R4, c[0x0][0x5c0] ;  /* 0x00017000ff04bb82 */ /* 0x000e2a0000000a00 */
[----:B------:R-:W2:Y:S01]  /*16e40*/  @!P3 LDG.E.U8 R31, desc[UR20][R26.64+0x1] ;  /* 0x000001141a1fb981 */ /* 0x000ea2000c1e1100 */
[----:B0-----:R-:W-:-:S05]  /*16e50*/  @!P3 IADD3 R4, P0, R24, R4, RZ ;  /* 0x000000041804b210 */ /* 0x001fca0007f1e0ff */
[----:B------:R-:W-:Y:S01]  /*16e60*/  @!P3 IMAD.X R5, R30, 0x1, R5, P0 ;  /* 0x000000011e05b824 */ /* 0x000fe200000e0605 */
[----:B--2---:R-:W-:-:S04]  /*16e70*/  LOP3.LUT R31, R31, 0xff, RZ, 0xc0, !PT ;  /* 0x000000ff1f1f7812 */ /* 0x004fc800078ec0ff */
[----:B------:R-:W-:-:S05]  /*16e80*/  F2FP.F16.E4M3.UNPACK_B R31, R31 ;  /* 0x0000001fff1f723e */ /* 0x000fca00020006ff */
[----:B------:R-:W-:-:S05]  /*16e90*/  HADD2.F32 R31, -RZ, R31.H0_H0 ;  /* 0x2000001fff1f7230 */ /* 0x000fca0000004100 */
[----:B------:R-:W-:-:S04]  /*16ea0*/  FMUL R31, R31, UR24 ;  /* 0x000000181f1f7c20 */ /* 0x000fc80008400000 */
[----:B------:R-:W-:-:S05]  /*16eb0*/  FFMA R31, R6, UR23, R31 ;  /* 0x00000017061f7c23 */ /* 0x000fca000800001f */
[----:B------:R-:W-:-:S05]  /*16ec0*/  F2FP.SATFINITE.E4M3.F32.PACK_AB_MERGE_C R31, RZ, R31, RZ ;  /* 0x0000001fff1f723e */ /* 0x000fca00048070ff */
[----:B------:R0:W-:Y:S02]  /*16ed0*/  @!P3 STG.E.U8 desc[UR20][R4.64+0x1], R31 ;  /* 0x0000011f0400b986 */ /* 0x0001e4000c101114 */
[----:B0-----:R-:W-:-:S05]  /*16ee0*/  IADD3 R4, P0, R36, 0x8, RZ ;  /* 0x0000000824047810 */ /* 0x001fca0007f1e0ff */
[----:B------:R-:W-:Y:S01]  /*16ef0*/  IMAD.X R6, RZ, RZ, R39, P0 ;  /* 0x000000ffff067224 */ /* 0x000fe200000e0627 */
[----:B------:R-:W-:-:S03]  /*16f00*/  ISETP.GE.AND P0, PT, R28, 0x9, PT ;  /* 0x000000091c00780c */ /* 0x000fc60003f06270 */
[----:B------:R-:W-:Y:S01]  /*16f10*/  IMAD R6, R6, UR6, RZ ;  /* 0x0000000606067c24 */ /* 0x000fe2000f8e02ff */
[----:B------:R-:W-:-:S03]  /*16f20*/  ISETP.LT.OR P2, PT, R29, 0x1, !P0 ;  /* 0x000000011d00780c */ /* 0x000fc60004741670 */
[C---:B------:R-:W-:Y:S02]  /*16f30*/  IMAD R6, R4.reuse, UR7, R6 ;  /* 0x0000000704067c24 */ /* 0x040fe4000f8e0206 */
[----:B------:R-:W-:-:S03]  /*16f40*/  IMAD.WIDE.U32 R4, R4, UR6, R32 ;  /* 0x0000000604047c25 */ /* 0x000fc6000f8e0020 */
[----:B------:R-:W-:-:S05]  /*16f50*/  IADD3 R4, P3, R4, UR8, RZ ;  /* 0x0000000804047c10 */ /* 0x000fca000ff7e0ff */
[----:B------:R-:W0:Y:S01]  /*16f60*/  @!P2 LDC.64 R34, c[0x0][0x5c0] ;  /* 0x00017000ff22ab82 */ /* 0x000e220000000a00 */
[--C-:B------:R-:W-:Y:S02]  /*16f70*/  IADD3.X R5, R5, UR9, R6.reuse, P3, !PT ;  /* 0x0000000905057c10 */ /* 0x100fe40009ffe406 */
[----:B------:R-:W-:-:S06]  /*16f80*/  PRMT R6, RZ, 0x7610, R6 ;  /* 0x00007610ff067816 */ /* 0x000fcc0000000006 */
[----:B------:R-:W2:Y:S01]  /*16f90*/  @!P2 LDG.E.U8 R6, desc[UR20][R4.64] ;  /* 0x000000140406a981 */ /* 0x000ea2000c1e1100 */
[----:B------:R-:W-:Y:S02]  /*16fa0*/  ISETP.LT.OR P3, PT, R29, 0x2, !P0 ;  /* 0x000000021d00780c */ /* 0x000fe40004761670 */
[----:B--2---:R-:W-:-:S04]  /*16fb0*/  LOP3.LUT R6, R6, 0xff, RZ, 0xc0, !PT ;  /* 0x000000ff06067812 */ /* 0x004fc800078ec0ff */
[----:B------:R-:W-:-:S05]  /*16fc0*/  F2FP.F16.E4M3.UNPACK_B R6, R6 ;  /* 0x00000006ff06723e */ /* 0x000fca00020006ff */
[----:B------:R-:W-:-:S05]  /*16fd0*/  HADD2.F32 R6, -RZ, R6.H0_H0 ;  /* 0x20000006ff067230 */ /* 0x000fca0000004100 */
[----:B------:R-:W-:-:S04]  /*16fe0*/  FMUL R6, R6, UR24 ;  /* 0x0000001806067c20 */ /* 0x000fc80008400000 */
[----:B------:R-:W-:Y:S01]  /*16ff0*/  FFMA R31, R7, UR23, R6 ;  /* 0x00000017071f7c23 */ /* 0x000fe20008000006 */
[----:B0-----:R-:W-:-:S04]  /*17000*/  @!P2 IADD3 R6, P4, P5, R24, UR28, R34 ;  /* 0x0000001c1806ac10 */ /* 0x001fc8000fd9e022 */
[----:B------:R-:W-:Y:S02]  /*17010*/  @!P2 IADD3.X R7, R30, UR27, R35, P4, P5 ;  /* 0x0000001b1e07ac10 */ /* 0x000fe4000a7ea423 */
[----:B------:R-:W-:-:S05]  /*17020*/  F2FP.SATFINITE.E4M3.F32.PACK_AB_MERGE_C R31, RZ, R31, RZ ;  /* 0x0000001fff1f723e */ /* 0x000fca00048070ff */
[----:B------:R0:W-:Y:S02]  /*17030*/  @!P2 STG.E.U8 desc[UR20][R6.64], R31 ;  /* 0x0000001f0600a986 */ /* 0x0001e4000c101114 */
[----:B0-----:R-:W-:Y:S01]  /*17040*/  PRMT R31, RZ, 0x7610, R31 ;  /* 0x00007610ff1f7816 */ /* 0x001fe2000000001f */
[----:B------:R-:W0:Y:S05]  /*17050*/  @!P3 LDC.64 R6, c[0x0][0x5c0] ;  /* 0x00017000ff06bb82 */ /* 0x000e2a0000000a00 */
[----:B------:R-:W2:Y:S01]  /*17060*/  @!P3 LDG.E.U8 R31, desc[UR20][R4.64+0x1] ;  /* 0x00000114041fb981 */ /* 0x000ea2000c1e1100 */
[----:B------:R-:W-:Y:S02]  /*17070*/  ISETP.LT.OR P2, PT, R29, 0x9, !P1 ;  /* 0x000000091d00780c */ /* 0x000fe40004f41670 */
[----:B0-----:R-:W-:-:S04]  /*17080*/  @!P3 IADD3 R6, P4, P5, R24, UR28, R6 ;  /* 0x0000001c1806bc10 */ /* 0x001fc8000fd9e006 */
[----:B------:R-:W-:Y:S02]  /*17090*/  @!P3 IADD3.X R7, R30, UR27, R7, P4, P5 ;  /* 0x0000001b1e07bc10 */ /* 0x000fe4000a7ea407 */
[----:B--2---:R-:W-:-:S04]  /*170a0*/  LOP3.LUT R31, R31, 0xff, RZ, 0xc0, !PT ;  /* 0x000000ff1f1f7812 */ /* 0x004fc800078ec0ff */
[----:B------:R-:W-:-:S05]  /*170b0*/  F2FP.F16.E4M3.UNPACK_B R31, R31 ;  /* 0x0000001fff1f723e */ /* 0x000fca00020006ff */
[----:B------:R-:W-:-:S05]  /*170c0*/  HADD2.F32 R31, -RZ, R31.H0_H0 ;  /* 0x2000001fff1f7230 */ /* 0x000fca0000004100 */
[----:B------:R-:W-:-:S04]  /*170d0*/  FMUL R31, R31, UR24 ;  /* 0x000000181f1f7c20 */ /* 0x000fc80008400000 */
[----:B------:R-:W-:Y:S01]  /*170e0*/  FFMA R31, R8, UR23, R31 ;  /* 0x00000017081f7c23 */ /* 0x000fe2000800001f */
[----:B------:R-:W-:-:S04]  /*170f0*/  PRMT R8, RZ, 0x7610, R8 ;  /* 0x00007610ff087816 */ /* 0x000fc80000000008 */
[----:B------:R-:W-:-:S05]  /*17100*/  F2FP.SATFINITE.E4M3.F32.PACK_AB_MERGE_C R31, RZ, R31, RZ ;  /* 0x0000001fff1f723e */ /* 0x000fca00048070ff */
[----:B------:R0:W-:Y:S04]  /*17110*/  @!P3 STG.E.U8 desc[UR20][R6.64+0x1], R31 ;  /* 0x0000011f0600b986 */ /* 0x0001e8000c101114 */
[----:B------:R-:W2:Y:S01]  /*17120*/  @!P2 LDG.E.U8 R8, desc[UR20][R26.64+0x8] ;  /* 0x000008141a08a981 */ /* 0x000ea2000c1e1100 */
[----:B------:R-:W-:Y:S01]  /*17130*/  ISETP.LT.OR P3, PT, R29, 0xa, !P1 ;  /* 0x0000000a1d00780c */ /* 0x000fe20004f61670 */
[----:B0-----:R-:W0:Y:S02]  /*17140*/  @!P2 LDC.64 R6, c[0x0][0x5c0] ;  /* 0x00017000ff06ab82 */ /* 0x001e240000000a00 */
        /* <DEDUP_REMOVED lines=9> */
[----:B0-----:R-:W-:Y:S01]  /*171e0*/  PRMT R8, RZ, 0x7610, R8 ;  /* 0x00007610ff087816 */ /* 0x001fe20000000008 */
[----:B------:R-:W0:Y:S05]  /*171f0*/  @!P3 LDC.64 R6, c[0x0][0x5c0] ;  /* 0x00017000ff06bb82 */ /* 0x000e2a0000000a00 */
[----:B------:R-:W2:Y:S01]  /*17200*/  @!P3 LDG.E.U8 R8, desc[UR20][R26.64+0x9] ;  /* 0x000009141a08b981 */ /* 0x000ea2000c1e1100 */
[----:B------:R-:W-:Y:S02]  /*17210*/  ISETP.LT.OR P2, PT, R29, 0x9, !P0 ;  /* 0x000000091d00780c */ /* 0x000fe40004741670 */
        /* <DEDUP_REMOVED lines=202> */
[----:B------:R-:W-:Y:S02]  /*17ec0*/  F2FP.SATFINITE.E4M3.F32.PACK_AB_MERGE_C R9, RZ, R8, RZ ;  /* 0x00000008ff09723e */ /* 0x000fe400048070ff */
[----:B------:R-:W-:-:S03]  /*17ed0*/  PRMT R8, RZ, 0x7610, R8 ;  /* 0x00007610ff087816 */ /* 0x000fc60000000008 */
        /* <DEDUP_REMOVED lines=17> */
[----:B0-----:R-:W-:-:S04]  /*17ff0*/  @!P2 IADD3 R6, P4, P5, R24, UR28, R6 ;  /* 0x0000001c1806ac10 */ /* 0x001fc8000fd9e006 */
[----:B------:R-:W-:Y:S02]  /*18000*/  @!P2 IADD3.X R7, R30, UR27, R7, P4, P5 ;  /* 0x0000001b1e07ac10 */ /* 0x000fe4000a7ea407 */
[----:B--2---:R-:W-:-:S04]  /*18010*/  LOP3.LUT R8, R8, 0xff, RZ, 0xc0, !PT ;  /* 0x000000ff08087812 */ /* 0x004fc800078ec0ff */
[----:B------:R-:W-:-:S05]  /*18020*/  F2FP.F16.E4M3.UNPACK_B R8, R8 ;  /* 0x00000008ff08723e */ /* 0x000fca00020006ff */
[----:B------:R-:W-:-:S05]  /*18030*/  HADD2.F32 R8, -RZ, R8.H0_H0 ;  /* 0x20000008ff087230 */ /* 0x000fca0000004100 */
[----:B------:R-:W-:-:S04]  /*18040*/  FMUL R8, R8, UR24 ;  /* 0x0000001808087c20 */ /* 0x000fc80008400000 */
[--C-:B------:R-:W-:Y:S01]  /*18050*/  FFMA R219, R219, UR23, R8.reuse ;  /* 0x00000017dbdb7c23 */ /* 0x100fe20008000008 */
[----:B------:R-:W-:-:S04]  /*18060*/  PRMT R8, RZ, 0x7610, R8 ;  /* 0x00007610ff087816 */ /* 0x000fc80000000008 */
[----:B------:R-:W-:-:S05]  /*18070*/  F2FP.SATFINITE.E4M3.F32.PACK_AB_MERGE_C R219, RZ, R219, RZ ;  /* 0x000000dbffdb723e */ /* 0x000fca00048070ff */
        /* <DEDUP_REMOVED lines=244> */
[----:B------:R-:W-:Y:S02]  /*18fc0*/  FFMA R8, R40, UR23, R8 ;  /* 0x0000001728087c23 */ /* 0x000fe40008000008 */
[----:B------:R-:W2:Y:S03]  /*18fd0*/  LDL.LU R40, [R1+0x30c] ;  /* 0x00030c0001287983 */ /* 0x000ea60000300800 */
[----:B------:R-:W-:Y:S02]  /*18fe0*/  F2FP.SATFINITE.E4M3.F32.PACK_AB_MERGE_C R9, RZ, R8, RZ ;  /* 0x00000008ff09723e */ /* 0x000fe400048070ff */
[----:B------:R-:W-:-:S03]  /*18ff0*/  PRMT R8, RZ, 0x7610, R8 ;  /* 0x00007610ff087816 */ /* 0x000fc60000000008 */
[----:B------:R0:W-:Y:S04]  /*19000*/  @!P3 STG.E.U8 desc[UR20][R6.64+0x51], R9 ;  /* 0x000051090600b986 */ /* 0x0001e8000c101114 */
[----:B------:R-:W4:Y:S01]  /*19010*/  @!P2 LDG.E.U8 R8, desc[UR20][R4.64+0x50] ;  /* 0x000050140408a981 */ /* 0x000f22000c1e1100 */
[----:B------:R-:W-:Y:S01]  /*19020*/  ISETP.LT.OR P3, PT, R29, 0x52, !P0 ;  /* 0x000000521d00780c */ /* 0x000fe20004761670 */
[----:B0-----:R-:W0:Y:S02]  /*19030*/  @!P2 LDC.64 R6, c[0x0][0x5c0] ;  /* 0x00017000ff06ab82 */ /* 0x001e240000000a00 */
[----:B0-----:R-:W-:-:S04]  /*19040*/  @!P2 IADD3 R6, P4, P5, R24, UR28, R6 ;  /* 0x0000001c1806ac10 */ /* 0x001fc8000fd9e006 */
[----:B------:R-:W-:Y:S02]  /*19050*/  @!P2 IADD3.X R7, R30, UR27, R7, P4, P5 ;  /* 0x0000001b1e07ac10 */ /* 0x000fe4000a7ea407 */
[----:B----4-:R-:W-:-:S04]  /*19060*/  LOP3.LUT R8, R8, 0xff, RZ, 0xc0, !PT ;  /* 0x000000ff08087812 */ /* 0x010fc800078ec0ff */
[----:B------:R-:W-:-:S05]  /*19070*/  F2FP.F16.E4M3.UNPACK_B R8, R8 ;  /* 0x00000008ff08723e */ /* 0x000fca00020006ff */
[----:B------:R-:W-:-:S05]  /*19080*/  HADD2.F32 R8, -RZ, R8.H0_H0 ;  /* 0x20000008ff087230 */ /* 0x000fca0000004100 */
[----:B------:R-:W-:-:S04]  /*19090*/  FMUL R8, R8, UR24 ;  /* 0x0000001808087c20 */ /* 0x000fc80008400000 */
[----:B------:R-:W-:Y:S02]  /*190a0*/  FFMA R8, R41, UR23, R8 ;  /* 0x0000001729087c23 */ /* 0x000fe40008000008 */
[----:B------:R-:W4:Y:S03]  /*190b0*/  LDL.LU R41, [R1+0x310] ;  /* 0x0003100001297983 */ /* 0x000f260000300800 */
[----:B------:R-:W-:Y:S02]  /*190c0*/  F2FP.SATFINITE.E4M3.F32.PACK_AB_MERGE_C R9, RZ, R8, RZ ;  /* 0x00000008ff09723e */ /* 0x000fe400048070ff */
[----:B------:R-:W-:-:S03]  /*190d0*/  PRMT R8, RZ, 0x7610, R8 ;  /* 0x00007610ff087816 */ /* 0x000fc60000000008 */
[----:B------:R0:W-:Y:S04]  /*190e0*/  @!P2 STG.E.U8 desc[UR20][R6.64+0x50], R9 ;  /* 0x000050090600a986 */ /* 0x0001e8000c101114 */
[----:B------:R-:W3:Y:S01]  /*190f0*/  @!P3 LDG.E.U8 R8, desc[UR20][R4.64+0x51] ;  /* 0x000051140408b981 */ /* 0x000ee2000c1e1100 */
[----:B------:R-:W-:Y:S01]  /*19100*/  ISETP.LT.OR P2, PT, R29, 0x59, !P1 ;  /* 0x000000591d00780c */ /* 0x000fe20004f41670 */
[----:B0-----:R-:W0:Y:S02]  /*19110*/  @!P3 LDC.64 R6, c[0x0][0x5c0] ;  /* 0x00017000ff06bb82 */ /* 0x001e240000000a00 */
[----:B0-----:R-:W-:-:S04]  /*19120*/  @!P3 IADD3 R6, P4, P5, R24, UR28, R6 ;  /* 0x0000001c1806bc10 */ /* 0x001fc8000fd9e006 */
[----:B------:R-:W-:Y:S02]  /*19130*/  @!P3 IADD3.X R7, R30, UR27, R7, P4, P5 ;  /* 0x0000001b1e07bc10 */ /* 0x000fe4000a7ea407 */
[----:B---3--:R-:W-:-:S04]  /*19140*/  LOP3.LUT R8, R8, 0xff, RZ, 0xc0, !PT ;  /* 0x000000ff08087812 */ /* 0x008fc800078ec0ff */
[----:B------:R-:W-:-:S05]  /*19150*/  F2FP.F16.E4M3.UNPACK_B R8, R8 ;  /* 0x00000008ff08723e */ /* 0x000fca00020006ff */
[----:B------:R-:W-:-:S05]  /*19160*/  HADD2.F32 R8, -RZ, R8.H0_H0 ;  /* 0x20000008ff087230 */ /* 0x000fca0000004100 */
[----:B------:R-:W-:-:S04]  /*19170*/  FMUL R8, R8, UR24 ;  /* 0x0000001808087c20 */ /* 0x000fc80008400000 */
[----:B------:R-:W-:Y:S02]  /*19180*/  FFMA R8, R37, UR23, R8 ;  /* 0x0000001725087c23 */ /* 0x000fe40008000008 */
[----:B------:R-:W3:Y:S03]  /*19190*/  LDL.LU R37, [R1+0x314] ;  /* 0x0003140001257983 */ /* 0x000ee60000300800 */
        /* <DEDUP_REMOVED lines=20> */
[----:B0-----:R-:W-:-:S05]  /*192e0*/  @!P3 IADD3 R6, P4, R24, R6, RZ ;  /* 0x000000061806b210 */ /* 0x001fca0007f9e0ff */
[----:B------:R-:W-:Y:S01]  /*192f0*/  @!P3 IMAD.X R7, R30, 0x1, R7, P4 ;  /* 0x000000011e07b824 */ /* 0x000fe200020e0607 */
        /* <DEDUP_REMOVED lines=54> */
[----:B0-----:R-:W-:-:S05]  /*19660*/  @!P3 IADD3 R6, P4, R24, R6, RZ ;  /* 0x000000061806b210 */ /* 0x001fca0007f9e0ff */
[----:B------:R-:W-:Y:S01]  /*19670*/  @!P3 IMAD.X R7, R30, 0x1, R7, P4 ;  /* 0x000000011e07b824 */ /* 0x000fe200020e0607 */
        /* <DEDUP_REMOVED lines=592> */
[----:B------:R-:W-:Y:S01]  /*1bb80*/  FFMA R8, R37, UR23, R8 ;  /* 0x0000001725087c23 */ /* 0x000fe20008000008 */
[----:B------:R-:W-:Y:S01]  /*1bb90*/  ISETP.LT.OR P1, PT, R29, 0xba, !P1 ;  /* 0x000000ba1d00780c */ /* 0x000fe20004f21670 */
[----:B------:R-:W3:Y:S03]  /*1bba0*/  LDL.LU R37, [R1+0x3d4] ;  /* 0x0003d40001257983 */ /* 0x000ee60000300800 */
[----:B------:R-:W-:Y:S02]  /*1bbb0*/  F2FP.SATFINITE.E4M3.F32.PACK_AB_MERGE_C R9, RZ, R8, RZ ;  /* 0x00000008ff09723e */ /* 0x000fe400048070ff */
[----:B------:R-:W-:-:S03]  /*1bbc0*/  PRMT R8, RZ, 0x7610, R8 ;  /* 0x00007610ff087816 */ /* 0x000fc60000000008 */
[----:B------:R0:W-:Y:S04]  /*1bbd0*/  @!P3 STG.E.U8 desc[UR20][R6.64+0xb1], R9 ;  /* 0x0000b1090600b986 */ /* 0x0001e8000c101114 */
[----:B------:R-:W2:Y:S01]  /*1bbe0*/  @!P2 LDG.E.U8 R8, desc[UR20][R26.64+0xb8] ;  /* 0x0000b8141a08a981 */ /* 0x000ea2000c1e1100 */
        /* <DEDUP_REMOVED lines=21> */
[----:B------:R-:W-:-:S05]  /*1bd40*/  FFMA R8, R41, UR23, R8 ;  /* 0x0000001729087c23 */ /* 0x000fca0008000008 */
        /* <DEDUP_REMOVED lines=12> */
[----:B---3--:R-:W-:Y:S02]  /*1be10*/  FFMA R8, R37, UR23, R8 ;  /* 0x0000001725087c23 */ /* 0x008fe40008000008 */
[----:B------:R-:W3:Y:S03]  /*1be20*/  LDL.LU R37, [R1+0x3dc] ;  /* 0x0003dc0001257983 */ /* 0x000ee60000300800 */
[----:B------:R-:W-:Y:S02]  /*1be30*/  F2FP.SATFINITE.E4M3.F32.PACK_AB_MERGE_C R9, RZ, R8, RZ ;  /* 0x00000008ff09723e */ /* 0x000fe400048070ff */
[----:B------:R-:W-:-:S03]  /*1be40*/  PRMT R8, RZ, 0x7610, R8 ;  /* 0x00007610ff087816 */ /* 0x000fc60000000008 */
[----:B------:R0:W-:Y:S04]  /*1be50*/  @!P2 STG.E.U8 desc[UR20][R6.64+0xb8], R9 ;  /* 0x0000b8090600a986 */ /* 0x0001e8000c101114 */
[----:B------:R-:W4:Y:S01]  /*1be60*/  @!P1 LDG.E.U8 R8, desc[UR20][R4.64+0xb9] ;  /* 0x0000b91404089981 */ /* 0x000f22000c1e1100 */
[----:B0-----:R-:W0:Y:S02]  /*1be70*/  @!P1 LDC.64 R6, c[0x0][0x5c0] ;  /* 0x00017000ff069b82 */ /* 0x001e240000000a00 */
[----:B0-----:R-:W-:-:S04]  /*1be80*/  @!P1 IADD3 R6, P4, P5, R24, UR28, R6 ;  /* 0x0000001c18069c10 */ /* 0x001fc8000fd9e006 */
[----:B------:R-:W-:Y:S02]  /*1be90*/  @!P1 IADD3.X R7, R30, UR27, R7, P4, P5 ;  /* 0x0000001b1e079c10 */ /* 0x000fe4000a7ea407 */
[----:B----4-:R-:W-:Y:S02]  /*1bea0*/  LOP3.LUT R4, R8, 0xff, RZ, 0xc0, !PT ;  /* 0x000000ff08047812 */ /* 0x010fe400078ec0ff */
[----:B------:R-:W-:Y:S02]  /*1beb0*/  IADD3 R8, P0, R36, 0x80, RZ ;  /* 0x0000008024087810 */ /* 0x000fe40007f1e0ff */
[----:B------:R-:W-:-:S03]  /*1bec0*/  F2FP.F16.E4M3.UNPACK_B R4, R4 ;  /* 0x00000004ff04723e */ /* 0x000fc600020006ff */
[----:B------:R-:W-:Y:S01]  /*1bed0*/  IMAD.X R10, RZ, RZ, R39, P0 ;  /* 0x000000ffff0a7224 */ /* 0x000fe200000e0627 */
[----:B------:R-:W-:Y:S01]  /*1bee0*/  ISETP.GE.AND P0, PT, R28, 0x81, PT ;  /* 0x000000811c00780c */ /* 0x000fe20003f06270 */
[----:B------:R-:W-:Y:S02]  /*1bef0*/  HADD2.F32 R4, -RZ, R4.H0_H0 ;  /* 0x20000004ff047230 */ /* 0x000fe40000004100 */
[----:B------:R-:W-:-:S03]  /*1bf00*/  IMAD R10, R10, UR6, RZ ;  /* 0x000000060a0a7c24 */ /* 0x000fc6000f8e02ff */
[----:B------:R-:W-:Y:S01]  /*1bf10*/  FMUL R9, R4, UR24 ;  /* 0x0000001804097c20 */ /* 0x000fe20008400000 */
[----:B------:R-:W-:Y:S01]  /*1bf20*/  IMAD.WIDE.U32 R4, R8, UR6, R32 ;  /* 0x0000000608047c25 */ /* 0x000fe2000f8e0020 */
[----:B------:R-:W-:-:S03]  /*1bf30*/  ISETP.LT.OR P3, PT, R29, 0x1, !P0 ;  /* 0x000000011d00780c */ /* 0x000fc60004761670 */
[----:B--2---:R-:W-:Y:S01]  /*1bf40*/  FFMA R9, R40, UR23, R9 ;  /* 0x0000001728097c23 */ /* 0x004fe20008000009 */
[----:B------:R-:W-:Y:S01]  /*1bf50*/  IMAD R8, R8, UR7, R10 ;  /* 0x0000000708087c24 */ /* 0x000fe2000f8e020a */
[----:B------:R-:W-:Y:S01]  /*1bf60*/  IADD3 R4, P2, R4, UR8, RZ ;  /* 0x0000000804047c10 */ /* 0x000fe2000ff5e0ff */
[----:B------:R-:W2:Y:S02]  /*1bf70*/  LDL.LU R40, [R1+0x3e0] ;  /* 0x0003e00001287983 */ /* 0x000ea40000300800 */
[----:B------:R-:W-:Y:S02]  /*1bf80*/  F2FP.SATFINITE.E4M3.F32.PACK_AB_MERGE_C R9, RZ, R9, RZ ;  /* 0x00000009ff09723e */ /* 0x000fe400048070ff */
[--C-:B------:R-:W-:Y:S02]  /*1bf90*/  IADD3.X R5, R5, UR9, R8.reuse, P2, !PT ;  /* 0x0000000905057c10 */ /* 0x100fe400097fe408 */
[----:B------:R-:W-:Y:S01]  /*1bfa0*/  PRMT R8, RZ, 0x7610, R8 ;  /* 0x00007610ff087816 */ /* 0x000fe20000000008 */
[----:B------:R0:W-:Y:S05]  /*1bfb0*/  @!P1 STG.E.U8 desc[UR20][R6.64+0xb9], R9 ;  /* 0x0000b90906009986 */ /* 0x0001ea000c101114 */
        /* <DEDUP_REMOVED lines=9> */
[----:B---3--:R-:W-:Y:S01]  /*1c050*/  FFMA R8, R37, UR23, R8 ;  /* 0x0000001725087c23 */ /* 0x008fe20008000008 */
[----:B------:R-:W-:Y:S01]  /*1c060*/  IADD3 R11, P1, R36, 0x88, RZ ;  /* 0x00000088240b7810 */ /* 0x000fe20007f3e0ff */
[----:B------:R-:W3:Y:S03]  /*1c070*/  LDL.LU R37, [R1+0x3e4] ;  /* 0x0003e40001257983 */ /* 0x000ee60000300800 */
[----:B------:R-:W-:Y:S01]  /*1c080*/  F2FP.SATFINITE.E4M3.F32.PACK_AB_MERGE_C R9, RZ, R8, RZ ;  /* 0x00000008ff09723e */ /* 0x000fe200048070ff */
[----:B------:R-:W-:Y:S01]  /*1c090*/  IMAD.X R13, RZ, RZ, R39, P1 ;  /* 0x000000ffff0d7224 */ /* 0x000fe200008e0627 */
[----:B------:R-:W-:Y:S01]  /*1c0a0*/  PRMT R8, RZ, 0x7610, R8 ;  /* 0x00007610ff087816 */ /* 0x000fe20000000008 */
[----:B------:R-:W4:Y:S04]  /*1c0b0*/  LDL.LU R41, [R1+0x3e8] ;  /* 0x0003e80001297983 */ /* 0x000f280000300800 */
[----:B------:R0:W-:Y:S04]  /*1c0c0*/  @!P3 STG.E.U8 desc[UR20][R6.64], R9 ;  /* 0x000000090600b986 */ /* 0x0001e8000c101114 */
[----:B------:R-:W2:Y:S01]  /*1c0d0*/  @!P2 LDG.E.U8 R8, desc[UR20][R4.64+0x1] ;  /* 0x000001140408a981 */ /* 0x000ea2000c1e1100 */
[----:B------:R-:W-:Y:S01]  /*1c0e0*/  ISETP.GE.AND P1, PT, R28, 0x89, PT ;  /* 0x000000891c00780c */ /* 0x000fe20003f26270 */
[----:B------:R-:W-:-:S03]  /*1c0f0*/  IMAD R13, R13, UR6, RZ ;  /* 0x000000060d0d7c24 */ /* 0x000fc6000f8e02ff */
[----:B------:R-:W-:Y:S01]  /*1c100*/  ISETP.LT.OR P3, PT, R29, 0x1, !P1 ;  /* 0x000000011d00780c */ /* 0x000fe20004f61670 */
[----:B------:R-:W-:Y:S01]  /*1c110*/  IMAD R13, R11, UR7, R13 ;  /* 0x000000070b0d7c24 */ /* 0x000fe2000f8e020d */
[----:B0-----:R-:W0:Y:S02]  /*1c120*/  @!P2 LDC.64 R6, c[0x0][0x5c0] ;  /* 0x00017000ff06ab82 */ /* 0x001e240000000a00 */
[----:B0-----:R-:W-:Y:S02]  /*1c130*/  @!P2 IADD3 R10, P4, P5, R24, UR26, R6 ;  /* 0x0000001a180aac10 */ /* 0x001fe4000fd9e006 */
[----:B--2---:R-:W-:-:S04]  /*1c140*/  LOP3.LUT R8, R8, 0xff, RZ, 0xc0, !PT ;  /* 0x000000ff08087812 */ /* 0x004fc800078ec0ff */
[----:B------:R-:W-:-:S05]  /*1c150*/  F2FP.F16.E4M3.UNPACK_B R8, R8 ;  /* 0x00000008ff08723e */ /* 0x000fca00020006ff */
[----:B------:R-:W-:-:S05]  /*1c160*/  HADD2.F32 R8, -RZ, R8.H0_H0 ;  /* 0x20000008ff087230 */ /* 0x000fca0000004100 */
[----:B------:R-:W-:Y:S01]  /*1c170*/  FMUL R12, R8, UR24 ;  /* 0x00000018080c7c20 */ /* 0x000fe20008400000 */
[----:B------:R-:W-:Y:S01]  /*1c180*/  IMAD.WIDE.U32 R8, R11, UR6, R32 ;  /* 0x000000060b087c25 */ /* 0x000fe2000f8e0020 */
[----:B------:R-:W-:-:S03]  /*1c190*/  @!P2 IADD3.X R11, R30, UR25, R7, P4, P5 ;  /* 0x000000191e0bac10 */ /* 0x000fc6000a7ea407 */
[----:B------:R-:W-:Y:S01]  /*1c1a0*/  FFMA R12, R40, UR23, R12 ;  /* 0x00000017280c7c23 */ /* 0x000fe2000800000c */
[----:B------:R-:W-:-:S04]  /*1c1b0*/  IADD3 R6, P4, R8, UR8, RZ ;  /* 0x0000000808067c10 */ /* 0x000fc8000ff9e0ff */
[----:B------:R-:W-:Y:S02]  /*1c1c0*/  F2FP.SATFINITE.E4M3.F32.PACK_AB_MERGE_C R8, RZ, R12, RZ ;  /* 0x0000000cff08723e */ /* 0x000fe400048070ff */
[----:B------:R-:W-:Y:S02]  /*1c1d0*/  PRMT R12, RZ, 0x7610, R12 ;  /* 0x00007610ff0c7816 */ /* 0x000fe4000000000c */
[----:B------:R-:W-:Y:S01]  /*1c1e0*/  IADD3.X R7, R9, UR9, R13, P4, !PT ;  /* 0x0000000909077c10 */ /* 0x000fe2000a7fe40d */
[----:B------:R0:W-:Y:S04]  /*1c1f0*/  @!P2 STG.E.U8 desc[UR20][R10.64+0x1], R8 ;  /* 0x000001080a00a986 */ /* 0x0001e8000c101114 */
[----:B------:R-:W2:Y:S01]  /*1c200*/  @!P3 LDG.E.U8 R12, desc[UR20][R6.64] ;  /* 0x00000014060cb981 */ /* 0x000ea2000c1e1100 */
[----:B0-----:R-:W0:Y:S01]  /*1c210*/  @!P3 LDC.64 R8, c[0x0][0x5c0] ;  /* 0x00017000ff08bb82 */ /* 0x001e220000000a00 */
[----:B------:R-:W-:Y:S01]  /*1c220*/  IMAD.U32 R13, RZ, RZ, UR27 ;  /* 0x0000001bff0d7e24 */ /* 0x000fe2000f8e00ff */
[----:B------:R-:W-:-:S02]  /*1c230*/  ISETP.LT.OR P2, PT, R29, 0x2, !P1 ;  /* 0x000000021d00780c */ /* 0x000fc40004f41670 */
[----:B--2---:R-:W-:Y:S01]  /*1c240*/  LOP3.LUT R10, R12, 0xff, RZ, 0xc0, !PT ;  /* 0x000000ff0c0a7812 */ /* 0x004fe200078ec0ff */
[----:B------:R-:W-:-:S03]  /*1c250*/  IMAD.U32 R12, RZ, RZ, UR28 ;  /* 0x0000001cff0c7e24 */ /* 0x000fc6000f8e00ff */
[----:B------:R-:W-:-:S05]  /*1c260*/  F2FP.F16.E4M3.UNPACK_B R10, R10 ;  /* 0x0000000aff0a723e */ /* 0x000fca00020006ff */
[----:B------:R-:W-:Y:S01]  /*1c270*/  HADD2.F32 R11, -RZ, R10.H0_H0 ;  /* 0x2000000aff0b7230 */ /* 0x000fe20000004100 */
[----:B------:R-:W-:-:S04]  /*1c280*/  @!P3 IADD3 R10, P4, P5, R12, UR26, R24 ;  /* 0x0000001a0c0abc10 */ /* 0x000fc8000fd9e018 */
[----:B------:R-:W-:Y:S01]  /*1c290*/  FMUL R11, R11, UR24 ;  /* 0x000000180b0b7c20 */ /* 0x000fe20008400000 */
[----:B------:R-:W-:Y:S02]  /*1c2a0*/  @!P3 IADD3.X R12, R13, UR25, R30, P4, P5 ;  /* 0x000000190d0cbc10 */ /* 0x000fe4000a7ea41e */
[----:B0-----:R-:W-:Y:S01]  /*1c2b0*/  @!P3 IADD3 R8, P4, R10, R8, RZ ;  /* 0x000000080a08b210 */ /* 0x001fe20007f9e0ff */
[----:B---3--:R-:W-:Y:S02]  /*1c2c0*/  FFMA R10, R37, UR23, R11 ;  /* 0x00000017250a7c23 */ /* 0x008fe4000800000b */
[----:B------:R-:W2:Y:S02]  /*1c2d0*/  LDL.LU R37, [R1+0x3ec] ;  /* 0x0003ec0001257983 */ /* 0x000ea40000300800 */
[----:B------:R-:W-:Y:S01]  /*1c2e0*/  @!P3 IMAD.X R9, R12, 0x1, R9, P4 ;  /* 0x000000010c09b824 */ /* 0x000fe200020e0609 */
[----:B------:R-:W-:Y:S01]  /*1c2f0*/  F2FP.SATFINITE.E4M3.F32.PACK_AB_MERGE_C R11, RZ, R10, RZ ;  /* 0x0000000aff0b723e */ /* 0x000fe200048070ff */
[----:B------:R-:W3:Y:S01]  /*1c300*/  LDL.LU R40, [R1+0x3f0] ;  /* 0x0003f00001287983 */ /* 0x000ee20000300800 */
[----:B------:R-:W-:-:S03]  /*1c310*/  PRMT R10, RZ, 0x7610, R10 ;  /* 0x00007610ff0a7816 */ /* 0x000fc6000000000a */
[----:B------:R0:W-:Y:S04]  /*1c320*/  @!P3 STG.E.U8 desc[UR20][R8.64], R11 ;  /* 0x0000000b0800b986 */ /* 0x0001e8000c101114 */
[----:B------:R-:W4:Y:S01]  /*1c330*/  @!P2 LDG.E.U8 R10, desc[UR20][R6.64+0x1] ;  /* 0x00000114060aa981 */ /* 0x000f22000c1e1100 */
[----:B0-----:R-:W0:Y:S01]  /*1c340*/  @!P2 LDC.64 R8, c[0x0][0x5c0] ;  /* 0x00017000ff08ab82 */ /* 0x001e220000000a00 */
[----:B------:R-:W-:Y:S01]  /*1c350*/  IMAD.U32 R12, RZ, RZ, UR28 ;  /* 0x0000001cff0c7e24 */ /* 0x000fe2000f8e00ff */
[----:B------:R-:W-:Y:S02]  /*1c360*/  ISETP.LT.OR P3, PT, R29, 0x9, !P0 ;  /* 0x000000091d00780c */ /* 0x000fe40004761670 */
[----:B----4-:R-:W-:-:S04]  /*1c370*/  LOP3.LUT R10, R10, 0xff, RZ, 0xc0, !PT ;  /* 0x000000ff0a0a7812 */ /* 0x010fc800078ec0ff */
[----:B------:R-:W-:-:S05]  /*1c380*/  F2FP.F16.E4M3.UNPACK_B R10, R10 ;  /* 0x0000000aff0a723e */ /* 0x000fca00020006ff */
[----:B------:R-:W-:Y:S01]  /*1c390*/  HADD2.F32 R11, -RZ, R10.H0_H0 ;  /* 0x2000000aff0b7230 */ /* 0x000fe20000004100 */
[----:B------:R-:W-:-:S04]  /*1c3a0*/  @!P2 IADD3 R10, P4, P5, R12, UR26, R24 ;  /* 0x0000001a0c0aac10 */ /* 0x000fc8000fd9e018 */
[----:B------:R-:W-:Y:S01]  /*1c3b0*/  FMUL R11, R11, UR24 ;  /* 0x000000180b0b7c20 */ /* 0x000fe20008400000 */
[----:B------:R-:W-:Y:S02]  /*1c3c0*/  @!P2 IADD3.X R12, R13, UR25, R30, P4, P5 ;  /* 0x000000190d0cac10 */ /* 0x000fe4000a7ea41e */
[----:B0-----:R-:W-:Y:S01]  /*1c3d0*/  @!P2 IADD3 R8, P4, R10, R8, RZ ;  /* 0x000000080a08a210 */ /* 0x001fe20007f9e0ff */
[----:B------:R-:W-:-:S04]  /*1c3e0*/  FFMA R10, R41, UR23, R11 ;  /* 0x00000017290a7c23 */ /* 0x000fc8000800000b */
[----:B------:R-:W-:Y:S01]  /*1c3f0*/  @!P2 IMAD.X R9, R12, 0x1, R9, P4 ;  /* 0x000000010c09a824 */ /* 0x000fe200020e0609 */
[----:B------:R-:W-:Y:S02]  /*1c400*/  F2FP.SATFINITE.E4M3.F32.PACK_AB_MERGE_C R11, RZ, R10, RZ ;  /* 0x0000000aff0b723e */ /* 0x000fe400048070ff */
[----:B------:R-:W-:-:S03]  /*1c410*/  PRMT R10, RZ, 0x7610, R10 ;  /* 0x00007610ff0a7816 */ /* 0x000fc6000000000a */
[----:B------:R0:W-:Y:S04]  /*1c420*/  @!P2 STG.E.U8 desc[UR20][R8.64+0x1], R11 ;  /* 0x0000010b0800a986 */ /* 0x0001e8000c101114 */
[----:B------:R-:W4:Y:S01]  /*1c430*/  @!P3 LDG.E.U8 R10, desc[UR20][R4.64+0x8] ;  /* 0x00000814040ab981 */ /* 0x000f22000c1e1100 */
[----:B0-----:R-:W0:Y:S01]  /*1c440*/  @!P3 LDC.64 R8, c[0x0][0x5c0] ;  /* 0x00017000ff08bb82 */ /* 0x001e220000000a00 */
[----:B------:R-:W-:Y:S02]  /*1c450*/  ISETP.LT.OR P2, PT, R29, 0xa, !P0 ;  /* 0x0000000a1d00780c */ /* 0x000fe40004741670 */
[----:B0-----:R-:W-:-:S04]  /*1c460*/  @!P3 IADD3 R8, P4, P5, R24, UR26, R8 ;  /* 0x0000001a1808bc10 */ /* 0x001fc8000fd9e008 */
[----:B------:R-:W-:Y:S02]  /*1c470*/  @!P3 IADD3.X R9, R30, UR25, R9, P4, P5 ;  /* 0x000000191e09bc10 */ /* 0x000fe4000a7ea409 */
[----:B----4-:R-:W-:-:S04]  /*1c480*/  LOP3.LUT R10, R10, 0xff, RZ, 0xc0, !PT ;  /* 0x000000ff0a0a7812 */ /* 0x010fc800078ec0ff */
[----:B------:R-:W-:-:S05]  /*1c490*/  F2FP.F16.E4M3.UNPACK_B R10, R10 ;  /* 0x0000000aff0a723e */ /* 0x000fca00020006ff */
[----:B------:R-:W-:-:S05]  /*1c4a0*/  HADD2.F32 R10, -RZ, R10.H0_H0 ;  /* 0x2000000aff0a7230 */ /* 0x000fca0000004100 */
[----:B------:R-:W-:-:S04]  /*1c4b0*/  FMUL R10, R10, UR24 ;  /* 0x000000180a0a7c20 */ /* 0x000fc80008400000 */
[----:B--2---:R-:W-:Y:S02]  /*1c4c0*/  FFMA R10, R37, UR23, R10 ;  /* 0x00000017250a7c23 */ /* 0x004fe4000800000a */
[----:B------:R-:W2:Y:S03]  /*1c4d0*/  LDL.LU R37, [R1+0x3f4] ;  /* 0x0003f40001257983 */ /* 0x000ea60000300800 */
[----:B------:R-:W-:Y:S01]  /*1c4e0*/  F2FP.SATFINITE.E4M3.F32.PACK_AB_MERGE_C R11, RZ, R10, RZ ;  /* 0x0000000aff0b723e */ /* 0x000fe200048070ff */
[----:B------:R-:W-:Y:S01]  /*1c4f0*/  IMAD.U32 R12, RZ, RZ, UR28 ;  /* 0x0000001cff0c7e24 */ /* 0x000fe2000f8e00ff */
[----:B------:R-:W-:Y:S01]  /*1c500*/  PRMT R10, RZ, 0x7610, R10 ;  /* 0x00007610ff0a7816 */ /* 0x000fe2000000000a */
[----:B------:R-:W4:Y:S04]  /*1c510*/  LDL.LU R41, [R1+0x3f8] ;  /* 0x0003f80001297983 */ /* 0x000f280000300800 */
[----:B------:R0:W-:Y:S04]  /*1c520*/  @!P3 STG.E.U8 desc[UR20][R8.64+0x8], R11 ;  /* 0x0000080b0800b986 */ /* 0x0001e8000c101114 */
[----:B------:R-:W3:Y:S01]  /*1c530*/  @!P2 LDG.E.U8 R10, desc[UR20][R4.64+0x9] ;  /* 0x00000914040aa981 */ /* 0x000ee2000c1e1100 */
[----:B0-----:R-:W0:Y:S01]  /*1c540*/  @!P2 LDC.64 R8, c[0x0][0x5c0] ;  /* 0x00017000ff08ab82 */ /* 0x001e220000000a00 */
[----:B------:R-:W-:-:S02]  /*1c550*/  ISETP.LT.OR P3, PT, R29, 0x9, !P1 ;  /* 0x000000091d00780c */ /* 0x000fc40004f61670 */
[----:B0-----:R-:W-:-:S04]  /*1c560*/  @!P2 IADD3 R8, P4, P5, R24, UR26, R8 ;  /* 0x0000001a1808ac10 */ /* 0x001fc8000fd9e008 */
[----:B------:R-:W-:Y:S02]  /*1c570*/  @!P2 IADD3.X R9, R30, UR25, R9, P4, P5 ;  /* 0x000000191e09ac10 */ /* 0x000fe4000a7ea409 */
[----:B---3--:R-:W-:-:S04]  /*1c580*/  LOP3.LUT R10, R10, 0xff, RZ, 0xc0, !PT ;  /* 0x000000ff0a0a7812 */ /* 0x008fc800078ec0ff */
[----:B------:R-:W-:-:S05]  /*1c590*/  F2FP.F16.E4M3.UNPACK_B R10, R10 ;  /* 0x0000000aff0a723e */ /* 0x000fca00020006ff */
[----:B------:R-:W-:-:S05]  /*1c5a0*/  HADD2.F32 R10, -RZ, R10.H0_H0 ;  /* 0x2000000aff0a7230 */ /* 0x000fca0000004100 */
[----:B------:R-:W-:-:S04]  /*1c5b0*/  FMUL R10, R10, UR24 ;  /* 0x000000180a0a7c20 */ /* 0x000fc80008400000 */
[----:B------:R-:W-:-:S05]  /*1c5c0*/  FFMA R10, R40, UR23, R10 ;  /* 0x00000017280a7c23 */ /* 0x000fca000800000a */
[----:B------:R-:W-:Y:S02]  /*1c5d0*/  F2FP.SATFINITE.E4M3.F32.PACK_AB_MERGE_C R11, RZ, R10, RZ ;  /* 0x0000000aff0b723e */ /* 0x000fe400048070ff */
[----:B------:R-:W-:-:S03]  /*1c5e0*/  PRMT R10, RZ, 0x7610, R10 ;  /* 0x00007610ff0a7816 */ /* 0x000fc6000000000a */
[----:B------:R0:W-:Y:S04]  /*1c5f0*/  @!P2 STG.E.U8 desc[UR20][R8.64+0x9], R11 ;  /* 0x0000090b0800a986 */ /* 0x0001e8000c101114 */
[----:B------:R-:W3:Y:S01]  /*1c600*/  @!P3 LDG.E.U8 R10, desc[UR20][R6.64+0x8] ;  /* 0x00000814060ab981 */ /* 0x000ee2000c1e1100 */
[----:B0-----:R-:W0:Y:S01]  /*1c610*/  @!P3 LDC.64 R8, c[0x0][0x5c0] ;  /* 0x00017000ff08bb82 */ /* 0x001e220000000a00 */
[----:B------:R-:W-:Y:S02]  /*1c620*/  ISETP.LT.OR P2, PT, R29, 0xa, !P1 ;  /* 0x0000000a1d00780c */ /* 0x000fe40004f41670 */
[----:B---3--:R-:W-:-:S04]  /*1c630*/  LOP3.LUT R10, R10, 0xff, RZ, 0xc0, !PT ;  /* 0x000000ff0a0a7812 */ /* 0x008fc800078ec0ff */
[----:B------:R-:W-:-:S05]  /*1c640*/  F2FP.F16.E4M3.UNPACK_B R10, R10 ;  /* 0x0000000aff0a723e */ /* 0x000fca00020006ff */
[----:B------:R-:W-:Y:S01]  /*1c650*/  HADD2.F32 R11, -RZ, R10.H0_H0 ;  /* 0x2000000aff0b7230 */ /* 0x000fe20000004100 */
[----:B------:R-:W-:-:S04]  /*1c660*/  @!P3 IADD3 R10, P4, P5, R12, UR26, R24 ;  /* 0x0000001a0c0abc10 */ /* 0x000fc8000fd9e018 */
[----:B------:R-:W-:Y:S01]  /*1c670*/  FMUL R11, R11, UR24 ;  /* 0x000000180b0b7c20 */ /* 0x000fe20008400000 */
[----:B------:R-:W-:Y:S02]  /*1c680*/  @!P3 IADD3.X R12, R13, UR25, R30, P4, P5 ;  /* 0x000000190d0cbc10 */ /* 0x000fe4000a7ea41e */
[----:B0-----:R-:W-:Y:S01]  /*1c690*/  @!P3 IADD3 R8, P4, R10, R8, RZ ;  /* 0x000000080a08b210 */ /* 0x001fe20007f9e0ff */
[----:B--2---:R-:W-:Y:S02]  /*1c6a0*/  FFMA R10, R37, UR23, R11 ;  /* 0x00000017250a7c23 */ /* 0x004fe4000800000b */
        /* <DEDUP_REMOVED lines=983> */
[----:B------:R-:W-:Y:S02]  /*20420*/  @!P3 IADD3 R12, P4, P5, R12, UR26, R24 ;  /* 0x0000001a0c0cbc10 */ /* 0x000fe4000fd9e018 */
[----:B------:R-:W-:Y:S02]  /*20430*/  ISETP.LT.OR P2, PT, R29, 0x8a, !P1 ;  /* 0x0000008a1d00780c */ /* 0x000fe40004f41670 */
[----:B---3--:R-:W-:-:S04]  /*20440*/  LOP3.LUT R11, R10, 0xff, RZ, 0xc0, !PT ;  /* 0x000000ff0a0b7812 */ /* 0x008fc800078ec0ff */
[----:B------:R-:W-:Y:S01]  /*20450*/  F2FP.F16.E4M3.UNPACK_B R11, R11 ;  /* 0x0000000bff0b723e */ /* 0x000fe200020006ff */
[----:B------:R-:W-:-:S04]  /*20460*/  IMAD.U32 R10, RZ, RZ, UR27 ;  /* 0x0000001bff0a7e24 */ /* 0x000fc8000f8e00ff */
[----:B------:R-:W-:Y:S01]  /*20470*/  HADD2.F32 R11, -RZ, R11.H0_H0 ;  /* 0x2000000bff0b7230 */ /* 0x000fe20000004100 */
[----:B------:R-:W-:-:S04]  /*20480*/  @!P3 IADD3.X R10, R10, UR25, R30, P4, P5 ;  /* 0x000000190a0abc10 */ /* 0x000fc8000a7ea41e */
[----:B------:R-:W-:Y:S01]  /*20490*/  FMUL R11, R11, UR24 ;  /* 0x000000180b0b7c20 */ /* 0x000fe20008400000 */
[----:B0-----:R-:W-:-:S03]  /*204a0*/  @!P3 IADD3 R8, P4, R12, R8, RZ ;  /* 0x000000080c08b210 */ /* 0x001fc60007f9e0ff */
[----:B--2---:R-:W-:Y:S02]  /*204b0*/  FFMA R11, R37, UR23, R11 ;  /* 0x00000017250b7c23 */ /* 0x004fe4000800000b */
[----:B------:R-:W-:Y:S01]  /*204c0*/  @!P3 IMAD.X R9, R10, 0x1, R9, P4 ;  /* 0x000000010a09b824 */ /* 0x000fe200020e0609 */
[----:B------:R-:W-:Y:S01]  /*204d0*/  PRMT R10, RZ, 0x7610, R10 ;  /* 0x00007610ff0a7816 */ /* 0x000fe2000000000a */
[----:B------:R-:W-:Y:S01]  /*204e0*/  IMAD.U32 R12, RZ, RZ, UR28 ;  /* 0x0000001cff0c7e24 */ /* 0x000fe2000f8e00ff */
[----:B------:R-:W-:Y:S01]  /*204f0*/  F2FP.SATFINITE.E4M3.F32.PACK_AB_MERGE_C R11, RZ, R11, RZ ;  /* 0x0000000bff0b723e */ /* 0x000fe200048070ff */
[----:B------:R-:W2:Y:S04]  /*20500*/  LDL.LU R37, [R1+0x4fc] ;  /* 0x0004fc0001257983 */ /* 0x000ea80000300800 */
[----:B------:R0:W-:Y:S04]  /*20510*/  @!P3 STG.E.U8 desc[UR20][R8.64+0x88], R11 ;  /* 0x0000880b0800b986 */ /* 0x0001e8000c101114 */
[----:B------:R-:W3:Y:S01]  /*20520*/  @!P2 LDG.E.U8 R10, desc[UR20][R6.64+0x89] ;  /* 0x00008914060aa981 */ /* 0x000ee2000c1e1100 */
[----:B------:R-:W-:-:S03]  /*20530*/  @!P2 IADD3 R12, P4, P5, R12, UR26, R24 ;  /* 0x0000001a0c0cac10 */ /* 0x000fc6000fd9e018 */
[----:B------:R-:W2:Y:S01]  /*20540*/  LDL.LU R40, [R1+0x500] ;  /* 0x0005000001287983 */ /* 0x000ea20000300800 */
[----:B0-----:R-:W0:Y:S01]  /*20550*/  @!P2 LDC.64 R8, c[0x0][0x5c0] ;  /* 0x00017000ff08ab82 */ /* 0x001e220000000a00 */
[----:B------:R-:W-:Y:S01]  /*20560*/  IMAD.U32 R11, RZ, RZ, UR27 ;  /* 0x0000001bff0b7e24 */ /* 0x000fe2000f8e00ff */
[----:B------:R-:W-:-:S04]  /*20570*/  ISETP.LT.OR P3, PT, R29, 0x91, !P0 ;  /* 0x000000911d00780c */ /* 0x000fc80004761670 */
[----:B------:R-:W-:Y:S02]  /*20580*/  @!P2 IADD3.X R11, R11, UR25, R30, P4, P5 ;  /* 0x000000190b0bac10 */ /* 0x000fe4000a7ea41e */
[----:B0-----:R-:W-:-:S05]  /*20590*/  @!P2 IADD3 R8, P4, R12, R8, RZ ;  /* 0x000000080c08a210 */ /* 0x001fca0007f9e0ff */
[----:B------:R-:W-:Y:S01]  /*205a0*/  @!P2 IMAD.X R9, R11, 0x1, R9, P4 ;  /* 0x000000010b09a824 */ /* 0x000fe200020e0609 */
[----:B---3--:R-:W-:-:S04]  /*205b0*/  LOP3.LUT R10, R10, 0xff, RZ, 0xc0, !PT ;  /* 0x000000ff0a0a7812 */ /* 0x008fc800078ec0ff */
[----:B------:R-:W-:-:S05]  /*205c0*/  F2FP.F16.E4M3.UNPACK_B R10, R10 ;  /* 0x0000000aff0a723e */ /* 0x000fca00020006ff */
[----:B------:R-:W-:-:S05]  /*205d0*/  HADD2.F32 R10, -RZ, R10.H0_H0 ;  /* 0x2000000aff0a7230 */ /* 0x000fca0000004100 */
[----:B------:R-:W-:-:S04]  /*205e0*/  FMUL R10, R10, UR24 ;  /* 0x000000180a0a7c20 */ /* 0x000fc80008400000 */
[----:B----4-:R-:W-:-:S05]  /*205f0*/  FFMA R10, R41, UR23, R10 ;  /* 0x00000017290a7c23 */ /* 0x010fca000800000a */
[----:B------:R-:W-:Y:S02]  /*20600*/  F2FP.SATFINITE.E4M3.F32.PACK_AB_MERGE_C R11, RZ, R10, RZ ;  /* 0x0000000aff0b723e */ /* 0x000fe400048070ff */
[----:B------:R-:W-:-:S03]  /*20610*/  PRMT R10, RZ, 0x7610, R10 ;  /* 0x00007610ff0a7816 */ /* 0x000fc6000000000a */
[----:B------:R0:W-:Y:S04]  /*20620*/  @!P2 STG.E.U8 desc[UR20][R8.64+0x89], R11 ;  /* 0x0000890b0800a986 */ /* 0x0001e8000c101114 */
[----:B------:R-:W3:Y:S01]  /*20630*/  @!P3 LDG.E.U8 R10, desc[UR20][R4.64+0x90] ;  /* 0x00009014040ab981 */ /* 0x000ee2000c1e1100 */
[----:B0-----:R-:W0:Y:S01]  /*20640*/  @!P3 LDC.64 R8, c[0x0][0x5c0] ;  /* 0x00017000ff08bb82 */ /* 0x001e220000000a00 */
[----:B------:R-:W-:Y:S02]  /*20650*/  ISETP.LT.OR P2, PT, R29, 0x92, !P0 ;  /* 0x000000921d00780c */ /* 0x000fe40004741670 */
[----:B0-----:R-:W-:-:S04]  /*20660*/  @!P3 IADD3 R8, P4, P5, R24, UR26, R8 ;  /* 0x0000001a1808bc10 */ /* 0x001fc8000fd9e008 */
[----:B------:R-:W-:Y:S02]  /*20670*/  @!P3 IADD3.X R9, R30, UR25, R9, P4, P5 ;  /* 0x000000191e09bc10 */ /* 0x000fe4000a7ea409 */
[----:B---3--:R-:W-:-:S04]  /*20680*/  LOP3.LUT R10, R10, 0xff, RZ, 0xc0, !PT ;  /* 0x000000ff0a0a7812 */ /* 0x008fc800078ec0ff */
        /* <DEDUP_REMOVED lines=8> */
[----:B------:R-:W3:Y:S04]  /*20710*/  LDL.LU R41, [R1+0x508] ;  /* 0x0005080001297983 */ /* 0x000ee80000300800 */
[----:B------:R0:W-:Y:S04]  /*20720*/  @!P3 STG.E.U8 desc[UR20][R8.64+0x90], R11 ;  /* 0x0000900b0800b986 */ /* 0x0001e8000c101114 */
[----:B------:R-:W4:Y:S01]  /*20730*/  @!P2 LDG.E.U8 R10, desc[UR20][R4.64+0x91] ;  /* 0x00009114040aa981 */ /* 0x000f22000c1e1100 */
[----:B0-----:R-:W0:Y:S01]  /*20740*/  @!P2 LDC.64 R8, c[0x0][0x5c0] ;  /* 0x00017000ff08ab82 */ /* 0x001e220000000a00 */
[----:B------:R-:W-:-:S02]  /*20750*/  ISETP.LT.OR P3, PT, R29, 0x91, !P1 ;  /* 0x000000911d00780c */ /* 0x000fc40004f61670 */
[----:B0-----:R-:W-:-:S04]  /*20760*/  @!P2 IADD3 R8, P4, P5, R24, UR26, R8 ;  /* 0x0000001a1808ac10 */ /* 0x001fc8000fd9e008 */
[----:B------:R-:W-:Y:S02]  /*20770*/  @!P2 IADD3.X R9, R30, UR25, R9, P4, P5 ;  /* 0x000000191e09ac10 */ /* 0x000fe4000a7ea409 */
        /* <DEDUP_REMOVED lines=9> */
[----:B0-----:R-:W0:Y:S01]  /*20810*/  @!P3 LDC.64 R8, c[0x0][0x5c0] ;  /* 0x00017000ff08bb82 */ /* 0x001e220000000a00 */
[----:B------:R-:W-:Y:S01]  /*20820*/  IMAD.U32 R11, RZ, RZ, UR27 ;  /* 0x0000001bff0b7e24 */ /* 0x000fe2000f8e00ff */
[----:B------:R-:W-:Y:S02]  /*20830*/  @!P3 IADD3 R12, P4, P5, R12, UR26, R24 ;  /* 0x0000001a0c0cbc10 */ /* 0x000fe4000fd9e018 */
[----:B------:R-:W-:Y:S02]  /*20840*/  ISETP.LT.OR P2, PT, R29, 0x92, !P1 ;  /* 0x000000921d00780c */ /* 0x000fe40004f41670 */
[----:B------:R-:W-:-:S02]  /*20850*/  @!P3 IADD3.X R11, R11, UR25, R30, P4, P5 ;  /* 0x000000190b0bbc10 */ /* 0x000fc4000a7ea41e */
[----:B0-----:R-:W-:-:S05]  /*20860*/  @!P3 IADD3 R8, P4, R12, R8, RZ ;  /* 0x000000080c08b210 */ /* 0x001fca0007f9e0ff */
[----:B------:R-:W-:Y:S01]  /*20870*/  @!P3 IMAD.X R9, R11, 0x1, R9, P4 ;  /* 0x000000010b09b824 */ /* 0x000fe200020e0609 */
[----:B----4-:R-:W-:-:S04]  /*20880*/  LOP3.LUT R10, R10, 0xff, RZ, 0xc0, !PT ;  /* 0x000000ff0a0a7812 */ /* 0x010fc800078ec0ff */
[----:B------:R-:W-:-:S05]  /*20890*/  F2FP.F16.E4M3.UNPACK_B R10, R10 ;  /* 0x0000000aff0a723e */ /* 0x000fca00020006ff */
[----:B------:R-:W-:-:S05]  /*208a0*/  HADD2.F32 R10, -RZ, R10.H0_H0 ;  /* 0x2000000aff0a7230 */ /* 0x000fca0000004100 */
[----:B------:R-:W-:-:S04]  /*208b0*/  FMUL R10, R10, UR24 ;  /* 0x000000180a0a7c20 */ /* 0x000fc80008400000 */
[----:B--2---:R-:W-:Y:S01]  /*208c0*/  FFMA R10, R37, UR23, R10 ;  /* 0x00000017250a7c23 */ /* 0x004fe2000800000a */
[----:B------:R-:W-:Y:S01]  /*208d0*/  IMAD.U32 R12, RZ, RZ, UR28 ;  /* 0x0000001cff0c7e24 */ /* 0x000fe2000f8e00ff */
[----:B------:R-:W2:Y:S03]  /*208e0*/  LDL.LU R37, [R1+0x50c] ;  /* 0x00050c0001257983 */ /* 0x000ea60000300800 */
[----:B------:R-:W-:Y:S01]  /*208f0*/  F2FP.SATFINITE.E4M3.F32.PACK_AB_MERGE_C R11, RZ, R10, RZ ;  /* 0x0000000aff0b723e */ /* 0x000fe200048070ff */
[----:B------:R-:W4:Y:S01]  /*20900*/  LDL.LU R40, [R1+0x510] ;  /* 0x0005100001287983 */ /* 0x000f220000300800 */
[----:B------:R-:W-:-:S03]  /*20910*/  PRMT R10, RZ, 0x7610, R10 ;  /* 0x00007610ff0a7816 */ /* 0x000fc6000000000a */
[----:B------:R0:W-:Y:S04]  /*20920*/  @!P3 STG.E.U8 desc[UR20][R8.64+0x90], R11 ;  /* 0x0000900b0800b986 */ /* 0x0001e8000c101114 */
[----:B------:R-:W3:Y:S01]  /*20930*/  @!P2 LDG.E.U8 R10, desc[UR20][R6.64+0x91] ;  /* 0x00009114060aa981 */ /* 0x000ee2000c1e1100 */
[----:B0-----:R-:W0:Y:S01]  /*20940*/  @!P2 LDC.64 R8, c[0x0][0x5c0] ;  /* 0x00017000ff08ab82 */ /* 0x001e220000000a00 */
[----:B------:R-:W-:Y:S01]  /*20950*/  IMAD.U32 R11, RZ, RZ, UR27 ;  /* 0x0000001bff0b7e24 */ /* 0x000fe2000f8e00ff */
[----:B------:R-:W-:Y:S02]  /*20960*/  @!P2 IADD3 R12, P4, P5, R12, UR26, R24 ;  /* 0x0000001a0c0cac10 */ /* 0x000fe4000fd9e018 */
[----:B------:R-:W-:Y:S02]  /*20970*/  ISETP.LT.OR P3, PT, R29, 0x99, !P0 ;  /* 0x000000991d00780c */ /* 0x000fe40004761670 */
[----:B------:R-:W-:-:S02]  /*20980*/  @!P2 IADD3.X R11, R11, UR25, R30, P4, P5 ;  /* 0x000000190b0bac10 */ /* 0x000fc4000a7ea41e */
[----:B0-----:R-:W-:-:S05]  /*20990*/  @!P2 IADD3 R8, P4, R12, R8, RZ ;  /* 0x000000080c08a210 */ /* 0x001fca0007f9e0ff */
[----:B------:R-:W-:Y:S01]  /*209a0*/  @!P2 IMAD.X R9, R11, 0x1, R9, P4 ;  /* 0x000000010b09a824 */ /* 0x000fe200020e0609 */
        /* <DEDUP_REMOVED lines=59> */
[----:B------:R-:W-:-:S02]  /*20d60*/  @!P2 IADD3 R12, P4, P5, R12, UR26, R24 ;  /* 0x0000001a0c0cac10 */ /* 0x000fc4000fd9e018 */
[----:B------:R-:W-:Y:S02]  /*20d70*/  ISETP.LT.OR P3, PT, R29, 0xa1, !P0 ;  /* 0x000000a11d00780c */ /* 0x000fe40004761670 */
[----:B------:R-:W-:Y:S02]  /*20d80*/  @!P2 IADD3.X R11, R11, UR25, R30, P4, P5 ;  /* 0x000000190b0bac10 */ /* 0x000fe4000a7ea41e */
        /* <DEDUP_REMOVED lines=24> */
[----:B------:R-:W-:Y:S01]  /*20f10*/  IMAD.U32 R17, RZ, RZ, UR27 ;  /* 0x0000001bff117e24 */ /* 0x000fe2000f8e00ff */
        /* <DEDUP_REMOVED lines=17> */
[----:B------:R-:W-:Y:S02]  /*21030*/  @!P3 IADD3 R15, P4, P5, R15, UR26, R24 ;  /* 0x0000001a0f0fbc10 */ /* 0x000fe4000fd9e018 */
[----:B------:R-:W-:Y:S02]  /*21040*/  ISETP.LT.OR P2, PT, R29, 0xa2, !P1 ;  /* 0x000000a21d00780c */ /* 0x000fe40004f41670 */
[----:B----4-:R-:W-:-:S04]  /*21050*/  LOP3.LUT R10, R10, 0xff, RZ, 0xc0, !PT ;  /* 0x000000ff0a0a7812 */ /* 0x010fc800078ec0ff */
[----:B------:R-:W-:-:S05]  /*21060*/  F2FP.F16.E4M3.UNPACK_B R10, R10 ;  /* 0x0000000aff0a723e */ /* 0x000fca00020006ff */
[----:B------:R-:W-:-:S05]  /*21070*/  HADD2.F32 R10, -RZ, R10.H0_H0 ;  /* 0x2000000aff0a7230 */ /* 0x000fca0000004100 */
[----:B------:R-:W-:Y:S01]  /*21080*/  FMUL R11, R10, UR24 ;  /* 0x000000180a0b7c20 */ /* 0x000fe20008400000 */
[----:B------:R-:W-:Y:S02]  /*21090*/  @!P3 IADD3.X R10, R17, UR25, R30, P4, P5 ;  /* 0x00000019110abc10 */ /* 0x000fe4000a7ea41e */
[----:B0-----:R-:W-:Y:S01]  /*210a0*/  @!P3 IADD3 R8, P4, R15, R8, RZ ;  /* 0x000000080f08b210 */ /* 0x001fe20007f9e0ff */
[----:B--2---:R-:W-:Y:S01]  /*210b0*/  FFMA R11, R37, UR23, R11 ;  /* 0x00000017250b7c23 */ /* 0x004fe2000800000b */
[----:B------:R-:W-:Y:S01]  /*210c0*/  IMAD.U32 R13, RZ, RZ, UR28 ;  /* 0x0000001cff0d7e24 */ /* 0x000fe2000f8e00ff */
[----:B------:R-:W2:Y:S02]  /*210d0*/  LDL.LU R37, [R1+0x52c] ;  /* 0x00052c0001257983 */ /* 0x000ea40000300800 */
[----:B------:R-:W-:Y:S01]  /*210e0*/  @!P3 IMAD.X R9, R10, 0x1, R9, P4 ;  /* 0x000000010a09b824 */ /* 0x000fe200020e0609 */
        /* <DEDUP_REMOVED lines=45> */
[----:B------:R-:W-:Y:S01]  /*213c0*/  FFMA R10, R40, UR23, R10 ;  /* 0x00000017280a7c23 */ /* 0x000fe2000800000a */
[----:B------:R-:W-:Y:S01]  /*213d0*/  @!P3 IADD3 R13, P4, P5, R13, UR26, R24 ;  /* 0x0000001a0d0dbc10 */ /* 0x000fe2000fd9e018 */
[----:B------:R-:W4:Y:S03]  /*213e0*/  LDL.LU R40, [R1+0x53c] ;  /* 0x00053c0001287983 */ /* 0x000f260000300800 */
[----:B------:R-:W-:Y:S02]  /*213f0*/  F2FP.SATFINITE.E4M3.F32.PACK_AB_MERGE_C R11, RZ, R10, RZ ;  /* 0x0000000aff0b723e */ /* 0x000fe400048070ff */
[----:B------:R-:W-:-:S03]  /*21400*/  PRMT R10, RZ, 0x7610, R10 ;  /* 0x00007610ff0a7816 */ /* 0x000fc6000000000a */
[----:B------:R0:W-:Y:S04]  /*21410*/  @!P2 STG.E.U8 desc[UR20][R8.64+0xa9], R11 ;  /* 0x0000a90b0800a986 */ /* 0x0001e8000c101114 */
[----:B------:R-:W2:Y:S01]  /*21420*/  @!P3 LDG.E.U8 R10, desc[UR20][R6.64+0xa8] ;  /* 0x0000a814060ab981 */ /* 0x000ea2000c1e1100 */
[----:B0-----:R-:W0:Y:S01]  /*21430*/  @!P3 LDC.64 R8, c[0x0][0x5c0] ;  /* 0x00017000ff08bb82 */ /* 0x001e220000000a00 */
[----:B------:R-:W-:Y:S02]  /*21440*/  ISETP.LT.OR P2, PT, R29, 0xaa, !P1 ;  /* 0x000000aa1d00780c */ /* 0x000fe40004f41670 */
[----:B------:R-:W-:Y:S02]  /*21450*/  @!P3 IADD3.X R12, R15, UR25, R30, P4, P5 ;  /* 0x000000190f0cbc10 */ /* 0x000fe4000a7ea41e */
[----:B0-----:R-:W-:-:S05]  /*21460*/  @!P3 IADD3 R8, P4, R13, R8, RZ ;  /* 0x000000080d08b210 */ /* 0x001fca0007f9e0ff */
[----:B------:R-:W-:Y:S01]  /*21470*/  @!P3 IMAD.X R9, R12, 0x1, R9, P4 ;  /* 0x000000010c09b824 */ /* 0x000fe200020e0609 */
[----:B--2---:R-:W-:-:S04]  /*21480*/  LOP3.LUT R10, R10, 0xff, RZ, 0xc0, !PT ;  /* 0x000000ff0a0a7812 */ /* 0x004fc800078ec0ff */
[----:B------:R-:W-:-:S05]  /*21490*/  F2FP.F16.E4M3.UNPACK_B R10, R10 ;  /* 0x0000000aff0a723e */ /* 0x000fca00020006ff */
[----:B------:R-:W-:-:S05]  /*214a0*/  HADD2.F32 R10, -RZ, R10.H0_H0 ;  /* 0x2000000aff0a7230 */ /* 0x000fca0000004100 */
[----:B------:R-:W-:-:S04]  /*214b0*/  FMUL R10, R10, UR24 ;  /* 0x000000180a0a7c20 */ /* 0x000fc80008400000 */
[----:B------:R-:W-:Y:S01]  /*214c0*/  FFMA R10, R37, UR23, R10 ;  /* 0x00000017250a7c23 */ /* 0x000fe2000800000a */
[----:B------:R-:W-:Y:S01]  /*214d0*/  IMAD.U32 R13, RZ, RZ, UR28 ;  /* 0x0000001cff0d7e24 */ /* 0x000fe2000f8e00ff */
[----:B------:R-:W2:Y:S03]  /*214e0*/  LDL.LU R37, [R1+0x540] ;  /* 0x0005400001257983 */ /* 0x000ea60000300800 */
[----:B------:R-:W-:Y:S02]  /*214f0*/  F2FP.SATFINITE.E4M3.F32.PACK_AB_MERGE_C R11, RZ, R10, RZ ;  /* 0x0000000aff0b723e */ /* 0x000fe400048070ff */
[----:B------:R-:W-:-:S03]  /*21500*/  PRMT R10, RZ, 0x7610, R10 ;  /* 0x00007610ff0a7816 */ /* 0x000fc6000000000a */
[----:B------:R0:W-:Y:S04]  /*21510*/  @!P3 STG.E.U8 desc[UR20][R8.64+0xa8], R11 ;  /* 0x0000a80b0800b986 */ /* 0x0001e8000c101114 */
[----:B------:R-:W3:Y:S01]  /*21520*/  @!P2 LDG.E.U8 R10, desc[UR20][R6.64+0xa9] ;  /* 0x0000a914060aa981 */ /* 0x000ee2000c1e1100 */
[----:B0-----:R-:W0:Y:S01]  /*21530*/  @!P2 LDC.64 R8, c[0x0][0x5c0] ;  /* 0x00017000ff08ab82 */ /* 0x001e220000000a00 */
        /* <DEDUP_REMOVED lines=22> */
[----:B----4-:R-:W-:Y:S02]  /*216a0*/  FFMA R10, R40, UR23, R10 ;  /* 0x00000017280a7c23 */ /* 0x010fe4000800000a */
[----:B------:R-:W3:Y:S03]  /*216b0*/  LDL.LU R40, [R1+0x544] ;  /* 0x0005440001287983 */ /* 0x000ee60000300800 */
        /* <DEDUP_REMOVED lines=30> */
[----:B------:R-:W-:Y:S01]  /*218a0*/  FFMA R10, R40, UR23, R10 ;  /* 0x00000017280a7c23 */ /* 0x000fe2000800000a */
[----:B------:R-:W-:Y:S01]  /*218b0*/  IMAD.U32 R13, RZ, RZ, UR28 ;  /* 0x0000001cff0d7e24 */ /* 0x000fe2000f8e00ff */
[----:B------:R-:W3:Y:S03]  /*218c0*/  LDL.LU R40, [R1+0x550] ;  /* 0x0005500001287983 */ /* 0x000ee60000300800 */
[----:B------:R-:W-:Y:S02]  /*218d0*/  F2FP.SATFINITE.E4M3.F32.PACK_AB_MERGE_C R11, RZ, R10, RZ ;  /* 0x0000000aff0b723e */ /* 0x000fe400048070ff */
[----:B------:R-:W-:-:S03]  /*218e0*/  PRMT R10, RZ, 0x7610, R10 ;  /* 0x00007610ff0a7816 */ /* 0x000fc6000000000a */
[----:B------:R0:W-:Y:S04]  /*218f0*/  @!P3 STG.E.U8 desc[UR20][R8.64+0xb0], R11 ;  /* 0x0000b00b0800b986 */ /* 0x0001e8000c101114 */
[----:B------:R-:W2:Y:S01]  /*21900*/  @!P2 LDG.E.U8 R10, desc[UR20][R6.64+0xb1] ;  /* 0x0000b114060aa981 */ /* 0x000ea2000c1e1100 */
[----:B0-----:R-:W0:Y:S01]  /*21910*/  @!P2 LDC.64 R8, c[0x0][0x5c0] ;  /* 0x00017000ff08ab82 */ /* 0x001e220000000a00 */
[----:B------:R-:W-:Y:S02]  /*21920*/  @!P2 IADD3 R13, P4, P5, R13, UR26, R24 ;  /* 0x0000001a0d0dac10 */ /* 0x000fe4000fd9e018 */
[----:B------:R-:W-:Y:S02]  /*21930*/  ISETP.LT.OR P3, PT, R29, 0xb9, !P0 ;  /* 0x000000b91d00780c */ /* 0x000fe40004761670 */
[----:B------:R-:W-:-:S02]  /*21940*/  @!P2 IADD3.X R12, R15, UR25, R30, P4, P5 ;  /* 0x000000190f0cac10 */ /* 0x000fc4000a7ea41e */
[----:B0-----:R-:W-:-:S05]  /*21950*/  @!P2 IADD3 R8, P4, R13, R8, RZ ;  /* 0x000000080d08a210 */ /* 0x001fca0007f9e0ff */
[----:B------:R-:W-:Y:S01]  /*21960*/  @!P2 IMAD.X R9, R12, 0x1, R9, P4 ;  /* 0x000000010c09a824 */ /* 0x000fe200020e0609 */
[----:B--2---:R-:W-:-:S04]  /*21970*/  LOP3.LUT R10, R10, 0xff, RZ, 0xc0, !PT ;  /* 0x000000ff0a0a7812 */ /* 0x004fc800078ec0ff */
[----:B------:R-:W-:-:S05]  /*21980*/  F2FP.F16.E4M3.UNPACK_B R10, R10 ;  /* 0x0000000aff0a723e */ /* 0x000fca00020006ff */
[----:B------:R-:W-:-:S05]  /*21990*/  HADD2.F32 R10, -RZ, R10.H0_H0 ;  /* 0x2000000aff0a7230 */ /* 0x000fca0000004100 */
[----:B------:R-:W-:-:S04]  /*219a0*/  FMUL R10, R10, UR24 ;  /* 0x000000180a0a7c20 */ /* 0x000fc80008400000 */
[----:B------:R-:W-:Y:S01]  /*219b0*/  FFMA R10, R37, UR23, R10 ;  /* 0x00000017250a7c23 */ /* 0x000fe2000800000a */
[----:B------:R-:W-:Y:S01]  /*219c0*/  ISETP.LT.OR P0, PT, R29, 0xba, !P0 ;  /* 0x000000ba1d00780c */ /* 0x000fe20004701670 */
[----:B------:R-:W2:Y:S03]  /*219d0*/  LDL.LU R37, [R1+0x554] ;  /* 0x0005540001257983 */ /* 0x000ea60000300800 */
[----:B------:R-:W-:Y:S02]  /*219e0*/  F2FP.SATFINITE.E4M3.F32.PACK_AB_MERGE_C R11, RZ, R10, RZ ;  /* 0x0000000aff0b723e */ /* 0x000fe400048070ff */
[----:B------:R-:W-:-:S03]  /*219f0*/  PRMT R10, RZ, 0x7610, R10 ;  /* 0x00007610ff0a7816 */ /* 0x000fc6000000000a */
[----:B------:R0:W-:Y:S04]  /*21a00*/  @!P2 STG.E.U8 desc[UR20][R8.64+0xb1], R11 ;  /* 0x0000b10b0800a986 */ /* 0x0001e8000c101114 */
[----:B------:R-:W4:Y:S01]  /*21a10*/  @!P3 LDG.E.U8 R10, desc[UR20][R4.64+0xb8] ;  /* 0x0000b814040ab981 */ /* 0x000f22000c1e1100 */
[----:B0-----:R-:W0:Y:S02]  /*21a20*/  @!P3 LDC.64 R8, c[0x0][0x5c0] ;  /* 0x00017000ff08bb82 */ /* 0x001e240000000a00 */
        /* <DEDUP_REMOVED lines=10> */
[----:B------:R1:W4:Y:S02]  /*21ad0*/  @!P0 LDG.E.U8 R10, desc[UR20][R4.64+0xb9] ;  /* 0x0000b914040a8981 */ /* 0x000324000c1e1100 */
[----:B-1----:R-:W1:Y:S01]  /*21ae0*/  @!P0 LDC.64 R4, c[0x0][0x5c0] ;  /* 0x00017000ff048b82 */ /* 0x002e620000000a00 */
[----:B------:R-:W-:Y:S02]  /*21af0*/  ISETP.LT.OR P2, PT, R29, 0xb9, !P1 ;  /* 0x000000b91d00780c */ /* 0x000fe40004f41670 */
[----:B0-----:R-:W-:Y:S02]  /*21b00*/  PRMT R8, RZ, 0x7610, R8 ;  /* 0x00007610ff087816 */ /* 0x001fe40000000008 */
[----:B-1----:R-:W-:-:S04]  /*21b10*/  @!P0 IADD3 R4, P3, P4, R24, UR26, R4 ;  /* 0x0000001a18048c10 */ /* 0x002fc8000fc7e004 */
[----:B------:R-:W-:Y:S02]  /*21b20*/  @!P0 IADD3.X R5, R30, UR25, R5, P3, P4 ;  /* 0x000000191e058c10 */ /* 0x000fe40009fe8405 */
[----:B----4-:R-:W-:-:S04]  /*21b30*/  LOP3.LUT R10, R10, 0xff, RZ, 0xc0, !PT ;  /* 0x000000ff0a0a7812 */ /* 0x010fc800078ec0ff */
[----:B------:R-:W-:-:S05]  /*21b40*/  F2FP.F16.E4M3.UNPACK_B R10, R10 ;  /* 0x0000000aff0a723e */ /* 0x000fca00020006ff */
[----:B------:R-:W-:-:S05]  /*21b50*/  HADD2.F32 R10, -RZ, R10.H0_H0 ;  /* 0x2000000aff0a7230 */ /* 0x000fca0000004100 */
[----:B------:R-:W-:-:S04]  /*21b60*/  FMUL R10, R10, UR24 ;  /* 0x000000180a0a7c20 */ /* 0x000fc80008400000 */
[----:B---3--:R-:W-:Y:S01]  /*21b70*/  FFMA R10, R40, UR23, R10 ;  /* 0x00000017280a7c23 */ /* 0x008fe2000800000a */
[----:B------:R-:W-:Y:S02]  /*21b80*/  IMAD.U32 R11, RZ, RZ, UR28 ;  /* 0x0000001cff0b7e24 */ /* 0x000fe4000f8e00ff */
[----:B------:R-:W-:Y:S01]  /*21b90*/  IMAD.U32 R13, RZ, RZ, UR27 ;  /* 0x0000001bff0d7e24 */ /* 0x000fe2000f8e00ff */
[----:B------:R-:W-:Y:S01]  /*21ba0*/  ISETP.LT.OR P1, PT, R29, 0xba, !P1 ;  /* 0x000000ba1d00780c */ /* 0x000fe20004f21670 */
[----:B------:R-:W3:Y:S01]  /*21bb0*/  LDL.LU R40, [R1+0x558] ;  /* 0x0005580001287983 */ /* 0x000ee20000300800 */
[----:B------:R-:W-:-:S05]  /*21bc0*/  F2FP.SATFINITE.E4M3.F32.PACK_AB_MERGE_C R9, RZ, R10, RZ ;  /* 0x0000000aff09723e */ /* 0x000fca00048070ff */
[----:B------:R0:W-:Y:S04]  /*21bd0*/  @!P0 STG.E.U8 desc[UR20][R4.64+0xb9], R9 ;  /* 0x0000b90904008986 */ /* 0x0001e8000c101114 */
[----:B------:R-:W4:Y:S01]  /*21be0*/  @!P2 LDG.E.U8 R8, desc[UR20][R6.64+0xb8] ;  /* 0x0000b8140608a981 */ /* 0x000f22000c1e1100 */
[----:B0-----:R-:W0:Y:S01]  /*21bf0*/  @!P2 LDC.64 R4, c[0x0][0x5c0] ;  /* 0x00017000ff04ab82 */ /* 0x001e220000000a00 */
[----:B------:R-:W-:-:S04]  /*21c00*/  @!P2 IADD3 R11, P0, P3, R11, UR26, R24 ;  /* 0x0000001a0b0bac10 */ /* 0x000fc8000fb1e018 */
[----:B------:R-:W-:Y:S02]  /*21c10*/  @!P2 IADD3.X R10, R13, UR25, R30, P0, P3 ;  /* 0x000000190d0aac10 */ /* 0x000fe400087e641e */
[----:B0-----:R-:W-:-:S05]  /*21c20*/  @!P2 IADD3 R4, P4, R11, R4, RZ ;  /* 0x000000040b04a210 */ /* 0x001fca0007f9e0ff */
[----:B------:R-:W-:Y:S01]  /*21c30*/  @!P2 IMAD.X R5, R10, 0x1, R5, P4 ;  /* 0x000000010a05a824 */ /* 0x000fe200020e0605 */
[----:B----4-:R-:W-:-:S04]  /*21c40*/  LOP3.LUT R8, R8, 0xff, RZ, 0xc0, !PT ;  /* 0x000000ff08087812 */ /* 0x010fc800078ec0ff */
[----:B------:R-:W-:-:S05]  /*21c50*/  F2FP.F16.E4M3.UNPACK_B R8, R8 ;  /* 0x00000008ff08723e */ /* 0x000fca00020006ff */
[----:B------:R-:W-:-:S05]  /*21c60*/  HADD2.F32 R8, -RZ, R8.H0_H0 ;  /* 0x20000008ff087230 */ /* 0x000fca0000004100 */
[----:B------:R-:W-:-:S04]  /*21c70*/  FMUL R8, R8, UR24 ;  /* 0x0000001808087c20 */ /* 0x000fc80008400000 */
[----:B--2---:R-:W-:Y:S01]  /*21c80*/  FFMA R8, R37, UR23, R8 ;  /* 0x0000001725087c23 */ /* 0x004fe20008000008 */
[----:B------:R-:W-:Y:S01]  /*21c90*/  IADD3 R9, P0, R36, 0x100, RZ ;  /* 0x0000010024097810 */ /* 0x000fe20007f1e0ff */
[----:B------:R-:W-:Y:S01]  /*21ca0*/  IMAD.U32 R13, RZ, RZ, UR28 ;  /* 0x0000001cff0d7e24 */ /* 0x000fe2000f8e00ff */
[----:B------:R-:W2:Y:S02]  /*21cb0*/  LDL.LU R37, [R1+0x55c] ;  /* 0x00055c0001257983 */ /* 0x000ea40000300800 */
[----:B------:R-:W-:Y:S02]  /*21cc0*/  F2FP.SATFINITE.E4M3.F32.PACK_AB_MERGE_C R11, RZ, R8, RZ ;  /* 0x00000008ff0b723e */ /* 0x000fe400048070ff */
[----:B------:R-:W-:-:S03]  /*21cd0*/  PRMT R8, RZ, 0x7610, R8 ;  /* 0x00007610ff087816 */ /* 0x000fc60000000008 */
[----:B------:R0:W-:Y:S04]  /*21ce0*/  @!P2 STG.E.U8 desc[UR20][R4.64+0xb8], R11 ;  /* 0x0000b80b0400a986 */ /* 0x0001e8000c101114 */
[----:B------:R1:W4:Y:S02]  /*21cf0*/  @!P1 LDG.E.U8 R8, desc[UR20][R6.64+0xb9] ;  /* 0x0000b91406089981 */ /* 0x000324000c1e1100 */
[----:B-1----:R-:W1:Y:S01]  /*21d00*/  @!P1 LDC.64 R6, c[0x0][0x5c0] ;  /* 0x00017000ff069b82 */ /* 0x002e620000000a00 */
[----:B------:R-:W-:Y:S01]  /*21d10*/  IMAD.X R10, RZ, RZ, R39, P0 ;  /* 0x000000ffff0a7224 */ /* 0x000fe200000e0627 */
[----:B------:R-:W-:Y:S02]  /*21d20*/  ISETP.GE.AND P0, PT, R28, 0x101, PT ;  /* 0x000001011c00780c */ /* 0x000fe40003f06270 */
[----:B0-----:R-:W-:Y:S01]  /*21d30*/  @!P1 IADD3 R11, P4, P5, R13, UR26, R24 ;  /* 0x0000001a0d0b9c10 */ /* 0x001fe2000fd9e018 */
[----:B------:R-:W-:Y:S01]  /*21d40*/  IMAD.U32 R13, RZ, RZ, UR27 ;  /* 0x0000001bff0d7e24 */ /* 0x000fe2000f8e00ff */
[----:B------:R-:W-:Y:S01]  /*21d50*/  ISETP.LT.OR P2, PT, R29, 0x1, !P0 ;  /* 0x000000011d00780c */ /* 0x000fe20004741670 */
[----:B------:R-:W-:-:S02]  /*21d60*/  IMAD R10, R10, UR6, RZ ;  /* 0x000000060a0a7c24 */ /* 0x000fc4000f8e02ff */
[----:B------:R-:W-:Y:S01]  /*21d70*/  IMAD.WIDE.U32 R4, R9, UR6, R32 ;  /* 0x0000000609047c25 */ /* 0x000fe2000f8e0020 */
[----:B------:R-:W-:-:S03]  /*21d80*/  @!P1 IADD3.X R12, R13, UR25, R30, P4, P5 ;  /* 0x000000190d0c9c10 */ /* 0x000fc6000a7ea41e */
[----:B------:R-:W-:Y:S01]  /*21d90*/  IMAD R9, R9, UR7, R10 ;  /* 0x0000000709097c24 */ /* 0x000fe2000f8e020a */
[----:B------:R-:W-:-:S04]  /*21da0*/  IADD3 R4, P4, R4, UR8, RZ ;  /* 0x0000000804047c10 */ /* 0x000fc8000ff9e0ff */
[----:B------:R-:W-:Y:S02]  /*21db0*/  IADD3.X R5, R5, UR9, R9, P4, !PT ;  /* 0x0000000905057c10 */ /* 0x000fe4000a7fe409 */
[----:B-1----:R-:W-:-:S05]  /*21dc0*/  @!P1 IADD3 R6, P3, R11, R6, RZ ;  /* 0x000000060b069210 */ /* 0x002fca0007f7e0ff */
[----:B------:R-:W-:Y:S01]  /*21dd0*/  @!P1 IMAD.X R7, R12, 0x1, R7, P3 ;  /* 0x000000010c079824 */ /* 0x000fe200018e0607 */
[----:B----4-:R-:W-:-:S04]  /*21de0*/  LOP3.LUT R8, R8, 0xff, RZ, 0xc0, !PT ;  /* 0x000000ff08087812 */ /* 0x010fc800078ec0ff */
[----:B------:R-:W-:-:S05]  /*21df0*/  F2FP.F16.E4M3.UNPACK_B R8, R8 ;  /* 0x00000008ff08723e */ /* 0x000fca00020006ff */
[----:B------:R-:W-:-:S05]  /*21e00*/  HADD2.F32 R8, -RZ, R8.H0_H0 ;  /* 0x20000008ff087230 */ /* 0x000fca0000004100 */
[----:B------:R-:W-:-:S04]  /*21e10*/  FMUL R8, R8, UR24 ;  /* 0x0000001808087c20 */ /* 0x000fc80008400000 */
[----:B---3--:R-:W-:Y:S01]  /*21e20*/  FFMA R8, R40, UR23, R8 ;  /* 0x0000001728087c23 */ /* 0x008fe20008000008 */
[----:B------:R-:W-:Y:S01]  /*21e30*/  ISETP.LT.OR P3, PT, R29, 0x2, !P0 ;  /* 0x000000021d00780c */ /* 0x000fe20004761670 */
        /* <DEDUP_REMOVED lines=12> */
[----:B--2---:R-:W-:Y:S01]  /*21f00*/  FFMA R8, R37, UR23, R8 ;  /* 0x0000001725087c23 */ /* 0x004fe20008000008 */
[----:B------:R-:W-:Y:S01]  /*21f10*/  IADD3 R11, P1, R36, 0x108, RZ ;  /* 0x00000108240b7810 */ /* 0x000fe20007f3e0ff */
[----:B------:R-:W2:Y:S03]  /*21f20*/  LDL.LU R37, [R1+0x564] ;  /* 0x0005640001257983 */ /* 0x000ea60000300800 */
[----:B------:R-:W-:Y:S01]  /*21f30*/  F2FP.SATFINITE.E4M3.F32.PACK_AB_MERGE_C R13, RZ, R8, RZ ;  /* 0x00000008ff0d723e */ /* 0x000fe200048070ff */
[----:B------:R-:W-:Y:S01]  /*21f40*/  IMAD.X R9, RZ, RZ, R39, P1 ;  /* 0x000000ffff097224 */ /* 0x000fe200008e0627 */
[----:B------:R-:W-:Y:S01]  /*21f50*/  PRMT R8, RZ, 0x7610, R8 ;  /* 0x00007610ff087816 */ /* 0x000fe20000000008 */
[----:B------:R-:W4:Y:S04]  /*21f60*/  LDL.LU R41, [R1+0x568] ;  /* 0x0005680001297983 */ /* 0x000f280000300800 */
[----:B------:R0:W-:Y:S04]  /*21f70*/  @!P2 STG.E.U8 desc[UR20][R6.64], R13 ;  /* 0x0000000d0600a986 */ /* 0x0001e8000c101114 */
[----:B------:R-:W3:Y:S01]  /*21f80*/  @!P3 LDG.E.U8 R8, desc[UR20][R4.64+0x1] ;  /* 0x000001140408b981 */ /* 0x000ee2000c1e1100 */
[----:B0-----:R-:W0:Y:S01]  /*21f90*/  @!P3 LDC.64 R6, c[0x0][0x5c0] ;  /* 0x00017000ff06bb82 */ /* 0x001e220000000a00 */
[----:B------:R-:W-:Y:S01]  /*21fa0*/  ISETP.GE.AND P1, PT, R28, 0x109, PT ;  /* 0x000001091c00780c */ /* 0x000fe20003f26270 */
[----:B------:R-:W-:-:S03]  /*21fb0*/  IMAD R12, R9, UR6, RZ ;  /* 0x00000006090c7c24 */ /* 0x000fc6000f8e02ff */
[----:B------:R-:W-:Y:S01]  /*21fc0*/  ISETP.LT.OR P2, PT, R29, 0x1, !P1 ;  /* 0x000000011d00780c */ /* 0x000fe20004f41670 */
[----:B------:R-:W-:Y:S01]  /*21fd0*/  IMAD R13, R11, UR7, R12 ;  /* 0x000000070b0d7c24 */ /* 0x000fe2000f8e020c */
[----:B0-----:R-:W-:Y:S02]  /*21fe0*/  @!P3 IADD3 R10, P4, P5, R24, UR15, R6 ;  /* 0x0000000f180abc10 */ /* 0x001fe4000fd9e006 */
[----:B---3--:R-:W-:-:S04]  /*21ff0*/  LOP3.LUT R8, R8, 0xff, RZ, 0xc0, !PT ;  /* 0x000000ff08087812 */ /* 0x008fc800078ec0ff */
        /* <DEDUP_REMOVED lines=10> */
[----:B------:R0:W-:Y:S01]  /*220a0*/  @!P3 STG.E.U8 desc[UR20][R10.64+0x1], R15 ;  /* 0x0000010f0a00b986 */ /* 0x0001e2000c101114 */
[----:B------:R-:W1:Y:S03]  /*220b0*/  @!P2 LDC.64 R8, c[0x0][0x5c0] ;  /* 0x00017000ff08ab82 */ /* 0x000e660000000a00 */
[----:B------:R-:W3:Y:S01]  /*220c0*/  @!P2 LDG.E.U8 R12, desc[UR20][R6.64] ;  /* 0x00000014060ca981 */ /* 0x000ee2000c1e1100 */
[----:B------:R-:W-:Y:S01]  /*220d0*/  IMAD.U32 R13, RZ, RZ, UR28 ;  /* 0x0000001cff0d7e24 */ /* 0x000fe2000f8e00ff */
[----:B------:R-:W-:-:S04]  /*220e0*/  ISETP.LT.OR P3, PT, R29, 0x2, !P1 ;  /* 0x000000021d00780c */ /* 0x000fc80004f61670 */
[----:B------:R-:W-:-:S04]  /*220f0*/  @!P2 IADD3 R13, P4, P5, R13, UR15, R24 ;  /* 0x0000000f0d0dac10 */ /* 0x000fc8000fd9e018 */
[----:B0-----:R-:W-:Y:S02]  /*22100*/  @!P2 IADD3.X R10, R17, UR14, R30, P4, P5 ;  /* 0x0000000e110aac10 */ /* 0x001fe4000a7ea41e */
[----:B-1----:R-:W-:-:S05]  /*22110*/  @!P2 IADD3 R8, P4, R13, R8, RZ ;  /* 0x000000080d08a210 */ /* 0x002fca0007f9e0ff */
[----:B------:R-:W-:Y:S01]  /*22120*/  @!P2 IMAD.X R9, R10, 0x1, R9, P4 ;  /* 0x000000010a09a824 */ /* 0x000fe200020e0609 */
[----:B------:R-:W-:Y:S02]  /*22130*/  PRMT R10, RZ, 0x7610, R10 ;  /* 0x00007610ff0a7816 */ /* 0x000fe4000000000a */
[----:B---3--:R-:W-:-:S04]  /*22140*/  LOP3.LUT R12, R12, 0xff, RZ, 0xc0, !PT ;  /* 0x000000ff0c0c7812 */ /* 0x008fc800078ec0ff */
        /* <DEDUP_REMOVED lines=8> */
[----:B------:R-:W-:Y:S01]  /*221d0*/  @!P3 IADD3 R13, P4, P5, R13, UR15, R24 ;  /* 0x0000000f0d0dbc10 */ /* 0x000fe2000fd9e018 */
[----:B------:R-:W3:Y:S04]  /*221e0*/  LDL.LU R40, [R1+0x570] ;  /* 0x0005700001287983 */ /* 0x000ee80000300800 */
[----:B------:R0:W-:Y:S04]  /*221f0*/  @!P2 STG.E.U8 desc[UR20][R8.64], R11 ;  /* 0x0000000b0800a986 */ /* 0x0001e8000c101114 */
[----:B------:R-:W4:Y:S01]  /*22200*/  @!P3 LDG.E.U8 R10, desc[UR20][R6.64+0x1] ;  /* 0x00000114060ab981 */ /* 0x000f22000c1e1100 */
[----:B0-----:R-:W0:Y:S01]  /*22210*/  @!P3 LDC.64 R8, c[0x0][0x5c0] ;  /* 0x00017000ff08bb82 */ /* 0x001e220000000a00 */
[----:B------:R-:W-:-:S02]  /*22220*/  ISETP.LT.OR P2, PT, R29, 0x9, !P0 ;  /* 0x000000091d00780c */ /* 0x000fc40004741670 */
[----:B------:R-:W-:Y:S02]  /*22230*/  @!P3 IADD3.X R12, R15, UR14, R30, P4, P5 ;  /* 0x0000000e0f0cbc10 */ /* 0x000fe4000a7ea41e */
        /* <DEDUP_REMOVED lines=54> */
[----:B------:R-:W3:Y:S01]  /*225a0*/  LDL.LU R40, [R1+0x580] ;  /* 0x0005800001287983 */ /* 0x000ee20000300800 */
[----:B------:R-:W-:-:S03]  /*225b0*/  PRMT R10, RZ, 0x7610, R10 ;  /* 0x00007610ff0a7816 */ /* 0x000fc6000000000a */
[----:B------:R0:W-:Y:S04]  /*225c0*/  @!P2 STG.E.U8 desc[UR20][R8.64+0x8], R11 ;  /* 0x0000080b0800a986 */ /* 0x0001e8000c101114 */
[----:B------:R-:W4:Y:S01]  /*225d0*/  @!P3 LDG.E.U8 R10, desc[UR20][R6.64+0x9] ;  /* 0x00000914060ab981 */ /* 0x000f22000c1e1100 */
[----:B0-----:R-:W0:Y:S01]  /*225e0*/  @!P3 LDC.64 R8, c[0x0][0x5c0] ;  /* 0x00017000ff08bb82 */ /* 0x001e220000000a00 */
        /* <DEDUP_REMOVED lines=1216> */
[----:B------:R-:W-:Y:S01]  /*271f0*/  FFMA R10, R40, UR23, R10 ;  /* 0x00000017280a7c23 */ /* 0x000fe2000800000a */
[----:B------:R-:W-:Y:S01]  /*27200*/  @!P2 IADD3 R13, P4, P5, R13, UR15, R24 ;  /* 0x0000000f0d0dac10 */ /* 0x000fe2000fd9e018 */
[----:B------:R-:W3:Y:S03]  /*27210*/  LDL.LU R40, [R1+0x6bc] ;  /* 0x0006bc0001287983 */ /* 0x000ee60000300800 */
        /* <DEDUP_REMOVED lines=74> */
[----:B---3--:R-:W-:Y:S01]  /*276c0*/  FFMA R10, R40, UR23, R10 ;  /* 0x00000017280a7c23 */ /* 0x008fe2000800000a */
[----:B------:R-:W-:Y:S01]  /*276d0*/  IMAD.U32 R13, RZ, RZ, UR28 ;  /* 0x0000001cff0d7e24 */ /* 0x000fe2000f8e00ff */
[----:B------:R-:W3:Y:S03]  /*276e0*/  LDL.LU R40, [R1+0x6cc] ;  /* 0x0006cc0001287983 */ /* 0x000ee60000300800 */
[----:B------:R-:W-:Y:S01]  /*276f0*/  F2FP.SATFINITE.E4M3.F32.PACK_AB_MERGE_C R11, RZ, R10, RZ ;  /* 0x0000000aff0b723e */ /* 0x000fe200048070ff */
[----:B------:R-:W4:Y:S01]  /*27700*/  LDL.LU R41, [R1+0x6d0] ;  /* 0x0006d00001297983 */ /* 0x000f220000300800 */
        /* <DEDUP_REMOVED lines=19> */
[----:B------:R-:W3:Y:S01]  /*27840*/  @!P2 LDG.E.U8 R10, desc[UR20][R4.64+0xb8] ;  /* 0x0000b814040aa981 */ /* 0x000ee2000c1e1100 */
[----:B0-----:R-:W0:Y:S01]  /*27850*/  @!P2 LDC.64 R8, c[0x0][0x5c0] ;  /* 0x00017000ff08ab82 */ /* 0x001e220000000a00 */
[----:B------:R-:W-:Y:S02]  /*27860*/  PRMT R12, RZ, 0x7610, R12 ;  /* 0x00007610ff0c7816 */ /* 0x000fe4000000000c */
        /* <DEDUP_REMOVED lines=9> */
[----:B------:R-:W0:Y:S03]  /*27900*/  @!P0 LDC.64 R10, c[0x0][0x5c0] ;  /* 0x00017000ff0a8b82 */ /* 0x000e260000000a00 */
[----:B------:R1:W-:Y:S04]  /*27910*/  @!P2 STG.E.U8 desc[UR20][R8.64+0xb8], R13 ;  /* 0x0000b80d0800a986 */ /* 0x0003e8000c101114 */
[----:B------:R4:W2:Y:S01]  /*27920*/  @!P0 LDG.E.U8 R12, desc[UR20][R4.64+0xb9] ;  /* 0x0000b914040c8981 */ /* 0x0008a2000c1e1100 */
[----:B------:R-:W-:-:S02]  /*27930*/  ISETP.LT.OR P2, PT, R29, 0xb9, !P1 ;  /* 0x000000b91d00780c */ /* 0x000fc40004f41670 */
[----:B-1----:R-:W-:-:S11]  /*27940*/  PRMT R8, RZ, 0x7610, R8 ;  /* 0x00007610ff087816 */ /* 0x002fd60000000008 */
[----:B----4-:R-:W1:Y:S01]  /*27950*/  @!P2 LDC.64 R4, c[0x0][0x5c0] ;  /* 0x00017000ff04ab82 */ /* 0x010e620000000a00 */
        /* <DEDUP_REMOVED lines=8> */
[----:B------:R0:W-:Y:S04]  /*279e0*/  @!P0 STG.E.U8 desc[UR20][R10.64+0xb9], R9 ;  /* 0x0000b9090a008986 */ /* 0x0001e8000c101114 */
[----:B------:R-:W2:Y:S01]  /*279f0*/  @!P2 LDG.E.U8 R8, desc[UR20][R6.64+0xb8] ;  /* 0x0000b8140608a981 */ /* 0x000ea2000c1e1100 */
[----:B------:R-:W-:Y:S01]  /*27a00*/  IMAD.U32 R13, RZ, RZ, UR28 ;  /* 0x0000001cff0d7e24 */ /* 0x000fe2000f8e00ff */
[----:B------:R-:W-:-:S04]  /*27a10*/  ISETP.LT.OR P1, PT, R29, 0xba, !P1 ;  /* 0x000000ba1d00780c */ /* 0x000fc80004f21670 */
[----:B------:R-:W-:-:S04]  /*27a20*/  @!P2 IADD3 R13, P0, P3, R13, UR15, R24 ;  /* 0x0000000f0d0dac10 */ /* 0x000fc8000fb1e018 */
[----:B-1----:R-:W-:Y:S02]  /*27a30*/  @!P2 IADD3 R4, P4, R13, R4, RZ ;  /* 0x000000040d04a210 */ /* 0x002fe40007f9e0ff */
[----:B0-----:R-:W-:-:S05]  /*27a40*/  @!P2 IADD3.X R10, R15, UR14, R30, P0, P3 ;  /* 0x0000000e0f0aac10 */ /* 0x001fca00087e641e */
[----:B------:R-:W-:Y:S01]  /*27a50*/  @!P2 IMAD.X R5, R10, 0x1, R5, P4 ;  /* 0x000000010a05a824 */ /* 0x000fe200020e0605 */
[----:B--2---:R-:W-:-:S04]  /*27a60*/  LOP3.LUT R8, R8, 0xff, RZ, 0xc0, !PT ;  /* 0x000000ff08087812 */ /* 0x004fc800078ec0ff */
[----:B------:R-:W-:-:S05]  /*27a70*/  F2FP.F16.E4M3.UNPACK_B R8, R8 ;  /* 0x00000008ff08723e */ /* 0x000fca00020006ff */
[----:B------:R-:W-:-:S05]  /*27a80*/  HADD2.F32 R8, -RZ, R8.H0_H0 ;  /* 0x20000008ff087230 */ /* 0x000fca0000004100 */
[----:B------:R-:W-:-:S04]  /*27a90*/  FMUL R8, R8, UR24 ;  /* 0x0000001808087c20 */ /* 0x000fc80008400000 */
[----:B------:R-:W-:Y:S01]  /*27aa0*/  FFMA R8, R37, UR23, R8 ;  /* 0x0000001725087c23 */ /* 0x000fe20008000008 */
[----:B------:R-:W-:Y:S01]  /*27ab0*/  IADD3 R11, P0, R36, 0x180, RZ ;  /* 0x00000180240b7810 */ /* 0x000fe20007f1e0ff */
[----:B------:R-:W-:Y:S01]  /*27ac0*/  IMAD.U32 R15, RZ, RZ, UR28 ;  /* 0x0000001cff0f7e24 */ /* 0x000fe2000f8e00ff */
[----:B------:R-:W2:Y:S02]  /*27ad0*/  LDL.LU R37, [R1+0x6dc] ;  /* 0x0006dc0001257983 */ /* 0x000ea40000300800 */
[----:B------:R-:W-:Y:S02]  /*27ae0*/  F2FP.SATFINITE.E4M3.F32.PACK_AB_MERGE_C R13, RZ, R8, RZ ;  /* 0x00000008ff0d723e */ /* 0x000fe400048070ff */
[----:B------:R-:W-:-:S03]  /*27af0*/  PRMT R8, RZ, 0x7610, R8 ;  /* 0x00007610ff087816 */ /* 0x000fc60000000008 */
[----:B------:R0:W-:Y:S04]  /*27b00*/  @!P2 STG.E.U8 desc[UR20][R4.64+0xb8], R13 ;  /* 0x0000b80d0400a986 */ /* 0x0001e8000c101114 */
[----:B------:R1:W4:Y:S01]  /*27b10*/  @!P1 LDG.E.U8 R8, desc[UR20][R6.64+0xb9] ;  /* 0x0000b91406089981 */ /* 0x000322000c1e1100 */
[----:B------:R-:W-:Y:S01]  /*27b20*/  IMAD.X R12, RZ, RZ, R39, P0 ;  /* 0x000000ffff0c7224 */ /* 0x000fe200000e0627 */
[----:B------:R-:W-:-:S03]  /*27b30*/  ISETP.GE.AND P0, PT, R28, 0x181, PT ;  /* 0x000001811c00780c */ /* 0x000fc60003f06270 */
[----:B------:R-:W-:Y:S02]  /*27b40*/  IMAD R12, R12, UR6, RZ ;  /* 0x000000060c0c7c24 */ /* 0x000fe4000f8e02ff */
[----:B0-----:R-:W-:Y:S01]  /*27b50*/  IMAD.U32 R13, RZ, RZ, UR27 ;  /* 0x0000001bff0d7e24 */ /* 0x001fe2000f8e00ff */
[----:B-1----:R-:W-:Y:S01]  /*27b60*/  @!P1 IADD3 R7, P4, P5, R15, UR15, R24 ;  /* 0x0000000f0f079c10 */ /* 0x002fe2000fd9e018 */
[----:B------:R-:W-:Y:S01]  /*27b70*/  IMAD.WIDE.U32 R4, R11, UR6, R32 ;  /* 0x000000060b047c25 */ /* 0x000fe2000f8e0020 */
[----:B------:R-:W-:Y:S02]  /*27b80*/  ISETP.LT.OR P2, PT, R29, 0x1, !P0 ;  /* 0x000000011d00780c */ /* 0x000fe40004741670 */
[----:B------:R-:W-:Y:S01]  /*27b90*/  @!P1 IADD3.X R6, R13, UR14, R30, P4, P5 ;  /* 0x0000000e0d069c10 */ /* 0x000fe2000a7ea41e */
[----:B------:R-:W-:Y:S01]  /*27ba0*/  IMAD R11, R11, UR7, R12 ;  /* 0x000000070b0b7c24 */ /* 0x000fe2000f8e020c */
[----:B------:R-:W-:-:S04]  /*27bb0*/  IADD3 R4, P4, R4, UR8, RZ ;  /* 0x0000000804047c10 */ /* 0x000fc8000ff9e0ff */
[----:B------:R-:W-:Y:S02]  /*27bc0*/  IADD3.X R5, R5, UR9, R11, P4, !PT ;  /* 0x0000000905057c10 */ /* 0x000fe4000a7fe40b */
[----:B----4-:R-:W-:Y:S02]  /*27bd0*/  LOP3.LUT R10, R8, 0xff, RZ, 0xc0, !PT ;  /* 0x000000ff080a7812 */ /* 0x010fe400078ec0ff */
[----:B------:R-:W0:Y:S02]  /*27be0*/  @!P1 LDC.64 R8, c[0x0][0x5c0] ;  /* 0x00017000ff089b82 */ /* 0x000e240000000a00 */
[----:B------:R-:W-:-:S05]  /*27bf0*/  F2FP.F16.E4M3.UNPACK_B R10, R10 ;  /* 0x0000000aff0a723e */ /* 0x000fca00020006ff */
[----:B------:R-:W-:-:S05]  /*27c00*/  HADD2.F32 R10, -RZ, R10.H0_H0 ;  /* 0x2000000aff0a7230 */ /* 0x000fca0000004100 */
[----:B------:R-:W-:-:S04]  /*27c10*/  FMUL R10, R10, UR24 ;  /* 0x000000180a0a7c20 */ /* 0x000fc80008400000 */
[----:B---3--:R-:W-:Y:S02]  /*27c20*/  FFMA R10, R40, UR23, R10 ;  /* 0x00000017280a7c23 */ /* 0x008fe4000800000a */
[----:B------:R-:W3:Y:S01]  /*27c30*/  LDL.LU R40, [R1+0x6e0] ;  /* 0x0006e00001287983 */ /* 0x000ee20000300800 */
[----:B0-----:R-:W-:Y:S02]  /*27c40*/  @!P1 IADD3 R8, P3, R7, R8, RZ ;  /* 0x0000000807089210 */ /* 0x001fe40007f7e0ff */
[----:B------:R-:W-:Y:S02]  /*27c50*/  F2FP.SATFINITE.E4M3.F32.PACK_AB_MERGE_C R13, RZ, R10, RZ ;  /* 0x0000000aff0d723e */ /* 0x000fe400048070ff */
[----:B------:R-:W-:Y:S01]  /*27c60*/  PRMT R10, RZ, 0x7610, R10 ;  /* 0x00007610ff0a7816 */ /* 0x000fe2000000000a */
[----:B------:R-:W-:Y:S02]  /*27c70*/  @!P1 IMAD.X R9, R6, 0x1, R9, P3 ;  /* 0x0000000106099824 */ /* 0x000fe400018e0609 */
[----:B------:R-:W0:Y:S03]  /*27c80*/  @!P2 LDC.64 R6, c[0x0][0x5c0] ;  /* 0x00017000ff06ab82 */ /* 0x000e260000000a00 */
[----:B------:R1:W-:Y:S04]  /*27c90*/  @!P1 STG.E.U8 desc[UR20][R8.64+0xb9], R13 ;  /* 0x0000b90d08009986 */ /* 0x0003e8000c101114 */
[----:B------:R-:W4:Y:S01]  /*27ca0*/  @!P2 LDG.E.U8 R10, desc[UR20][R4.64] ;  /* 0x00000014040aa981 */ /* 0x000f22000c1e1100 */
[----:B------:R-:W-:Y:S01]  /*27cb0*/  ISETP.LT.OR P3, PT, R29, 0x2, !P0 ;  /* 0x000000021d00780c */ /* 0x000fe20004761670 */
[----:B-1----:R-:W-:-:S02]  /*27cc0*/  @!P2 IMAD.MOV.U32 R8, RZ, RZ, R24 ;  /* 0x000000ffff08a224 */ /* 0x002fc400078e0018 */
[----:B------:R-:W-:Y:S01]  /*27cd0*/  @!P2 IMAD.MOV.U32 R9, RZ, RZ, R30 ;  /* 0x000000ffff09a224 */ /* 0x000fe200078e001e */
[----:B----4-:R-:W-:-:S04]  /*27ce0*/  LOP3.LUT R10, R10, 0xff, RZ, 0xc0, !PT ;  /* 0x000000ff0a0a7812 */ /* 0x010fc800078ec0ff */
[----:B------:R-:W-:-:S05]  /*27cf0*/  F2FP.F16.E4M3.UNPACK_B R10, R10 ;  /* 0x0000000aff0a723e */ /* 0x000fca00020006ff */
[----:B------:R-:W-:-:S05]  /*27d00*/  HADD2.F32 R10, -RZ, R10.H0_H0 ;  /* 0x2000000aff0a7230 */ /* 0x000fca0000004100 */
[----:B------:R-:W-:Y:S01]  /*27d10*/  FMUL R12, R10, UR24 ;  /* 0x000000180a0c7c20 */ /* 0x000fe20008400000 */
[----:B------:R-:W-:-:S04]  /*27d20*/  @!P2 IMAD.WIDE.U32 R10, R2, 0x180, R8 ;  /* 0x00000180020aa825 */ /* 0x000fc800078e0008 */
[----:B--2---:R-:W-:Y:S01]  /*27d30*/  FFMA R12, R37, UR23, R12 ;  /* 0x00000017250c7c23 */ /* 0x004fe2000800000c */
[C---:B------:R-:W-:Y:S01]  /*27d40*/  @!P2 IMAD R9, R3.reuse, 0x180, RZ ;  /* 0x000001800309a824 */ /* 0x040fe200078e02ff */
[----:B0-----:R-:W-:Y:S01]  /*27d50*/  @!P2 IADD3 R8, P1, R10, R6, RZ ;  /* 0x000000060a08a210 */ /* 0x001fe20007f3e0ff */
[----:B------:R-:W-:Y:S01]  /*27d60*/  @!P3 IMAD R14, R3, 0x180, RZ ;  /* 0x00000180030eb824 */ /* 0x000fe200078e02ff */
[----:B------:R-:W-:Y:S01]  /*27d70*/  PRMT R6, RZ, 0x7610, R6 ;  /* 0x00007610ff067816 */ /* 0x000fe20000000006 */
[----:B------:R-:W2:Y:S01]  /*27d80*/  LDL.LU R37, [R1+0x6e4] ;  /* 0x0006e40001257983 */ /* 0x000ea20000300800 */
[----:B------:R-:W-:Y:S02]  /*27d90*/  @!P2 IADD3.X R9, R7, R11, R9, P1, !PT ;  /* 0x0000000b0709a210 */ /* 0x000fe40000ffe409 */
[----:B------:R-:W-:Y:S01]  /*27da0*/  F2FP.SATFINITE.E4M3.F32.PACK_AB_MERGE_C R13, RZ, R12, RZ ;  /* 0x0000000cff0d723e */ /* 0x000fe200048070ff */
[----:B------:R-:W4:Y:S04]  /*27db0*/  LDL.LU R41, [R1+0x6e8] ;  /* 0x0006e80001297983 */ /* 0x000f280000300800 */
[----:B------:R0:W-:Y:S04]  /*27dc0*/  @!P2 STG.E.U8 desc[UR20][R8.64], R13 ;  /* 0x0000000d0800a986 */ /* 0x0001e8000c101114 */
[----:B------:R-:W3:Y:S01]  /*27dd0*/  @!P3 LDG.E.U8 R6, desc[UR20][R4.64+0x1] ;  /* 0x000001140406b981 */ /* 0x000ee2000c1e1100 */
[----:B------:R-:W-:-:S02]  /*27de0*/  IADD3 R11, P2, R36, 0x188, RZ ;  /* 0x00000188240b7810 */ /* 0x000fc40007f5e0ff */
[----:B------:R-:W-:-:S03]  /*27df0*/  ISETP.GE.AND P1, PT, R28, 0x189, PT ;  /* 0x000001891c00780c */ /* 0x000fc60003f26270 */
[----:B------:R-:W-:Y:S02]  /*27e00*/  IMAD.X R38, RZ, RZ, R39, P2 ;  /* 0x000000ffff267224 */ /* 0x000fe400010e0627 */
[----:B0-----:R-:W-:Y:S02]  /*27e10*/  @!P3 IMAD.MOV.U32 R8, RZ, RZ, R24 ;  /* 0x000000ffff08b224 */ /* 0x001fe400078e0018 */
[----:B------:R-:W-:Y:S01]  /*27e20*/  @!P3 IMAD.MOV.U32 R9, RZ, RZ, R30 ;  /* 0x000000ffff09b224 */ /* 0x000fe200078e001e */
[----:B------:R-:W-:Y:S01]  /*27e30*/  ISETP.LT.OR P2, PT, R29, 0x1, !P1 ;  /* 0x000000011d00780c */ /* 0x000fe20004f41670 */
[----:B------:R-:W-:-:S04]  /*27e40*/  IMAD.WIDE.U32 R32, R11, UR6, R32 ;  /* 0x000000060b207c25 */ /* 0x000fc8000f8e0020 */
[----:B------:R-:W-:-:S04]  /*27e50*/  @!P3 IMAD.WIDE.U32 R8, R2, 0x180, R8 ;  /* 0x000001800208b825 */ /* 0x000fc800078e0008 */
[----:B------:R-:W-:-:S04]  /*27e60*/  IMAD R38, R38, UR6, RZ ;  /* 0x0000000626267c24 */ /* 0x000fc8000f8e02ff */
[----:B------:R-:W-:Y:S01]  /*27e70*/  IMAD R13, R11, UR7, R38 ;  /* 0x000000070b0d7c24 */ /* 0x000fe2000f8e0226 */
[----:B---3--:R-:W-:Y:S02]  /*27e80*/  LOP3.LUT R10, R6, 0xff, RZ, 0xc0, !PT ;  /* 0x000000ff060a7812 */ /* 0x008fe400078ec0ff */
[----:B------:R-:W0:Y:S02]  /*27e90*/  @!P3 LDC.64 R6, c[0x0][0x5c0] ;  /* 0x00017000ff06bb82 */ /* 0x000e240000000a00 */
[----:B------:R-:W-:-:S05]  /*27ea0*/  F2FP.F16.E4M3.UNPACK_B R10, R10 ;  /* 0x0000000aff0a723e */ /* 0x000fca00020006ff */
[----:B------:R-:W-:-:S05]  /*27eb0*/  HADD2.F32 R10, -RZ, R10.H0_H0 ;  /* 0x2000000aff0a7230 */ /* 0x000fca0000004100 */
[----:B------:R-:W-:-:S04]  /*27ec0*/  FMUL R10, R10, UR24 ;  /* 0x000000180a0a7c20 */ /* 0x000fc80008400000 */
[----:B------:R-:W-:-:S05]  /*27ed0*/  FFMA R12, R40, UR23, R10 ;  /* 0x00000017280c7c23 */ /* 0x000fca000800000a */
[----:B------:R-:W-:Y:S02]  /*27ee0*/  F2FP.SATFINITE.E4M3.F32.PACK_AB_MERGE_C R15, RZ, R12, RZ ;  /* 0x0000000cff0f723e */ /* 0x000fe400048070ff */
[----:B0-----:R-:W-:Y:S02]  /*27ef0*/  @!P3 IADD3 R10, P5, R8, R6, RZ ;  /* 0x00000006080ab210 */ /* 0x001fe40007fbe0ff */
[----:B------:R-:W-:Y:S02]  /*27f00*/  IADD3 R6, P4, R32, UR8, RZ ;  /* 0x0000000820067c10 */ /* 0x000fe4000ff9e0ff */
[----:B------:R-:W-:Y:S02]  /*27f10*/  @!P3 IADD3.X R11, R7, R9, R14, P5, !PT ;  /* 0x00000009070bb210 */ /* 0x000fe40002ffe40e */
[----:B------:R-:W-:Y:S01]  /*27f20*/  PRMT R12, RZ, 0x7610, R12 ;  /* 0x00007610ff0c7816 */ /* 0x000fe2000000000c */
[----:B------:R-:W0:Y:S01]  /*27f30*/  @!P2 LDC.64 R8, c[0x0][0x5c0] ;  /* 0x00017000ff08ab82 */ /* 0x000e220000000a00 */
[----:B------:R-:W-:Y:S01]  /*27f40*/  IADD3.X R7, R33, UR9, R13, P4, !PT ;  /* 0x0000000921077c10 */ /* 0x000fe2000a7fe40d */
[----:B------:R1:W-:Y:S04]  /*27f50*/  @!P3 STG.E.U8 desc[UR20][R10.64+0x1], R15 ;  /* 0x0000010f0a00b986 */ /* 0x0003e8000c101114 */
[----:B------:R-:W3:Y:S01]  /*27f60*/  @!P2 LDG.E.U8 R12, desc[UR20][R6.64] ;  /* 0x00000014060ca981 */ /* 0x000ee2000c1e1100 */
[----:B------:R-:W-:Y:S01]  /*27f70*/  @!P2 IMAD R17, R3, 0x180, RZ ;  /* 0x000001800311a824 */ /* 0x000fe200078e02ff */
[----:B------:R-:W-:Y:S01]  /*27f80*/  ISETP.LT.OR P3, PT, R29, 0x2, !P1 ;  /* 0x000000021d00780c */ /* 0x000fe20004f61670 */
[----:B-1----:R-:W-:-:S02]  /*27f90*/  @!P2 IMAD.MOV.U32 R10, RZ, RZ, R24 ;  /* 0x000000ffff0aa224 */ /* 0x002fc400078e0018 */
[----:B------:R-:W-:Y:S01]  /*27fa0*/  @!P2 IMAD.MOV.U32 R11, RZ, RZ, R30 ;  /* 0x000000ffff0ba224 */ /* 0x000fe200078e001e */
[----:B---3--:R-:W-:-:S04]  /*27fb0*/  LOP3.LUT R12, R12, 0xff, RZ, 0xc0, !PT ;  /* 0x000000ff0c0c7812 */ /* 0x008fc800078ec0ff */
[----:B------:R-:W-:-:S05]  /*27fc0*/  F2FP.F16.E4M3.UNPACK_B R12, R12 ;  /* 0x0000000cff0c723e */ /* 0x000fca00020006ff */
[----:B------:R-:W-:Y:S02]  /*27fd0*/  HADD2.F32 R14, -RZ, R12.H0_H0 ;  /* 0x2000000cff0e7230 */ /* 0x000fe40000004100 */
[----:B------:R-:W-:-:S04]  /*27fe0*/  @!P2 IMAD.WIDE.U32 R12, R2, 0x180, R10 ;  /* 0x00000180020ca825 */ /* 0x000fc800078e000a */
[----:B------:R-:W-:Y:S01]  /*27ff0*/  FMUL R14, R14, UR24 ;  /* 0x000000180e0e7c20 */ /* 0x000fe20008400000 */
[----:B------:R-:W-:Y:S01]  /*28000*/  @!P2 IMAD.IADD R16, R13, 0x1, R17 ;  /* 0x000000010d10a824 */ /* 0x000fe200078e0211 */
[----:B0-----:R-:W-:Y:S02]  /*28010*/  @!P2 IADD3 R10, P4, P5, R12, UR28, R8 ;  /* 0x0000001c0c0aac10 */ /* 0x001fe4000fd9e008 */
[----:B--2---:R-:W-:Y:S01]  /*28020*/  FFMA R14, R37, UR23, R14 ;  /* 0x00000017250e7c23 */ /* 0x004fe2000800000e */
[----:B------:R-:W-:Y:S01]  /*28030*/  PRMT R12, RZ, 0x7610, R12 ;  /* 0x00007610ff0c7816 */ /* 0x000fe2000000000c */
[----:B------:R-:W-:Y:S01]  /*28040*/  @!P3 IMAD R17, R3, 0x180, RZ ;  /* 0x000001800311b824 */ /* 0x000fe200078e02ff */
[----:B------:R-:W-:Y:S01]  /*28050*/  @!P2 IADD3.X R11, R16, UR27, R9, P4, P5 ;  /* 0x0000001b100bac10 */ /* 0x000fe2000a7ea409 */
[----:B------:R-:W2:Y:S01]  /*28060*/  LDL.LU R37, [R1+0x6ec] ;  /* 0x0006ec0001257983 */ /* 0x000ea20000300800 */
[----:B------:R-:W-:Y:S01]  /*28070*/  F2FP.SATFINITE.E4M3.F32.PACK_AB_MERGE_C R15, RZ, R14, RZ ;  /* 0x0000000eff0f723e */ /* 0x000fe200048070ff */
[----:B------:R-:W0:Y:S02]  /*28080*/  @!P3 LDC.64 R8, c[0x0][0x5c0] ;  /* 0x00017000ff08bb82 */ /* 0x000e240000000a00 */
[----:B------:R-:W3:Y:S04]  /*28090*/  LDL.LU R40, [R1+0x6f0] ;  /* 0x0006f00001287983 */ /* 0x000ee80000300800 */
[----:B------:R1:W-:Y:S04]  /*280a0*/  @!P2 STG.E.U8 desc[UR20][R10.64], R15 ;  /* 0x0000000f0a00a986 */ /* 0x0003e8000c101114 */
[----:B------:R-:W4:Y:S01]  /*280b0*/  @!P3 LDG.E.U8 R12, desc[UR20][R6.64+0x1] ;  /* 0x00000114060cb981 */ /* 0x000f22000c1e1100 */
[----:B------:R-:W-:Y:S01]  /*280c0*/  ISETP.LT.OR P2, PT, R29, 0x9, !P0 ;  /* 0x000000091d00780c */ /* 0x000fe20004741670 */
[----:B-1----:R-:W-:-:S02]  /*280d0*/  @!P3 IMAD.MOV.U32 R10, RZ, RZ, R24 ;  /* 0x000000ffff0ab224 */ /* 0x002fc400078e0018 */
[----:B------:R-:W-:Y:S01]  /*280e0*/  @!P3 IMAD.MOV.U32 R11, RZ, RZ, R30 ;  /* 0x000000ffff0bb224 */ /* 0x000fe200078e001e */
[----:B----4-:R-:W-:-:S04]  /*280f0*/  LOP3.LUT R12, R12, 0xff, RZ, 0xc0, !PT ;  /* 0x000000ff0c0c7812 */ /* 0x010fc800078ec0ff */
[----:B------:R-:W-:-:S05]  /*28100*/  F2FP.F16.E4M3.UNPACK_B R12, R12 ;  /* 0x0000000cff0c723e */ /* 0x000fca00020006ff */
[----:B------:R-:W-:Y:S02]  /*28110*/  HADD2.F32 R14, -RZ, R12.H0_H0 ;  /* 0x2000000cff0e7230 */ /* 0x000fe40000004100 */
[----:B------:R-:W-:-:S04]  /*28120*/  @!P3 IMAD.WIDE.U32 R12, R2, 0x180, R10 ;  /* 0x00000180020cb825 */ /* 0x000fc800078e000a */
[----:B------:R-:W-:Y:S01]  /*28130*/  FMUL R14, R14, UR24 ;  /* 0x000000180e0e7c20 */ /* 0x000fe20008400000 */
[----:B------:R-:W-:Y:S01]  /*28140*/  @!P3 IMAD.IADD R10, R13, 0x1, R17 ;  /* 0x000000010d0ab824 */ /* 0x000fe200078e0211 */
[----:B0-----:R-:W-:Y:S02]  /*28150*/  @!P3 IADD3 R8, P4, P5, R12, UR28, R8 ;  /* 0x0000001c0c08bc10 */ /* 0x001fe4000fd9e008 */
[----:B------:R-:W-:Y:S02]  /*28160*/  FFMA R14, R41, UR23, R14 ;  /* 0x00000017290e7c23 */ /* 0x000fe4000800000e */
[----:B------:R-:W-:Y:S02]  /*28170*/  @!P3 IADD3.X R9, R10, UR27, R9, P4, P5 ;  /* 0x0000001b0a09bc10 */ /* 0x000fe4000a7ea409 */
[----:B------:R-:W-:Y:S02]  /*28180*/  PRMT R10, RZ, 0x7610, R10 ;  /* 0x00007610ff0a7816 */ /* 0x000fe4000000000a */
[----:B------:R-:W-:-:S02]  /*28190*/  F2FP.SATFINITE.E4M3.F32.PACK_AB_MERGE_C R13, RZ, R14, RZ ;  /* 0x0000000eff0d723e */ /* 0x000fc400048070ff */
[----:B------:R-:W0:Y:S03]  /*281a0*/  @!P2 LDC.64 R14, c[0x0][0x5c0] ;  /* 0x00017000ff0eab82 */ /* 0x000e260000000a00 */
[----:B------:R1:W-:Y:S04]  /*281b0*/  @!P3 STG.E.U8 desc[UR20][R8.64+0x1], R13 ;  /* 0x0000010d0800b986 */ /* 0x0003e8000c101114 */
[----:B------:R-:W4:Y:S01]  /*281c0*/  @!P2 LDG.E.U8 R10, desc[UR20][R4.64+0x8] ;  /* 0x00000814040aa981 */ /* 0x000f22000c1e1100 */
[----:B------:R-:W-:Y:S01]  /*281d0*/  ISETP.LT.OR P3, PT, R29, 0xa, !P0 ;  /* 0x0000000a1d00780c */ /* 0x000fe20004761670 */
[----:B-1----:R-:W-:Y:S02]  /*281e0*/  @!P2 IMAD.MOV.U32 R8, RZ, RZ, R24 ;  /* 0x000000ffff08a224 */ /* 0x002fe400078e0018 */
[----:B------:R-:W-:Y:S01]  /*281f0*/  @!P2 IMAD.MOV.U32 R9, RZ, RZ, R30 ;  /* 0x000000ffff09a224 */ /* 0x000fe200078e001e */
[----:B----4-:R-:W-:-:S04]  /*28200*/  LOP3.LUT R10, R10, 0xff, RZ, 0xc0, !PT ;  /* 0x000000ff0a0a7812 */ /* 0x010fc800078ec0ff */
[----:B------:R-:W-:-:S05]  /*28210*/  F2FP.F16.E4M3.UNPACK_B R10, R10 ;  /* 0x0000000aff0a723e */ /* 0x000fca00020006ff */
[----:B------:R-:W-:-:S05]  /*28220*/  HADD2.F32 R10, -RZ, R10.H0_H0 ;  /* 0x2000000aff0a7230 */ /* 0x000fca0000004100 */
[----:B------:R-:W-:Y:S01]  /*28230*/  FMUL R12, R10, UR24 ;  /* 0x000000180a0c7c20 */ /* 0x000fe20008400000 */
[----:B------:R-:W-:-:S04]  /*28240*/  @!P2 IMAD.WIDE.U32 R10, R2, 0x180, R8 ;  /* 0x00000180020aa825 */ /* 0x000fc800078e0008 */
[----:B--2---:R-:W-:Y:S01]  /*28250*/  FFMA R12, R37, UR23, R12 ;  /* 0x00000017250c7c23 */ /* 0x004fe2000800000c */
[----:B------:R-:W-:Y:S01]  /*28260*/  @!P2 IMAD R9, R3, 0x180, RZ ;  /* 0x000001800309a824 */ /* 0x000fe200078e02ff */
[----:B0-----:R-:W-:Y:S01]  /*28270*/  @!P2 IADD3 R8, P4, R10, R14, RZ ;  /* 0x0000000e0a08a210 */ /* 0x001fe20007f9e0ff */
[----:B------:R-:W2:Y:S01]  /*28280*/  LDL.LU R37, [R1+0x6f4] ;  /* 0x0006f40001257983 */ /* 0x000ea20000300800 */
[----:B------:R-:W-:Y:S02]  /*28290*/  PRMT R10, RZ, 0x7610, R10 ;  /* 0x00007610ff0a7816 */ /* 0x000fe4000000000a */
[----:B------:R-:W-:Y:S01]  /*282a0*/  @!P2 IADD3.X R9, R15, R11, R9, P4, !PT ;  /* 0x0000000b0f09a210 */ /* 0x000fe200027fe409 */
[----:B------:R-:W4:Y:S01]  /*282b0*/  LDL.LU R41, [R1+0x6f8] ;  /* 0x0006f80001297983 */ /* 0x000f220000300800 */
[----:B------:R-:W-:Y:S01]  /*282c0*/  F2FP.SATFINITE.E4M3.F32.PACK_AB_MERGE_C R13, RZ, R12, RZ ;  /* 0x0000000cff0d723e */ /* 0x000fe200048070ff */
[----:B------:R-:W0:Y:S04]  /*282d0*/  @!P3 LDC.64 R14, c[0x0][0x5c0] ;  /* 0x00017000ff0ebb82 */ /* 0x000e280000000a00 */
[----:B------:R1:W-:Y:S04]  /*282e0*/  @!P2 STG.E.U8 desc[UR20][R8.64+0x8], R13 ;  /* 0x0000080d0800a986 */ /* 0x0003e8000c101114 */
[----:B------:R-:W3:Y:S01]  /*282f0*/  @!P3 LDG.E.U8 R10, desc[UR20][R4.64+0x9] ;  /* 0x00000914040ab981 */ /* 0x000ee2000c1e1100 */
[----:B------:R-:W-:Y:S01]  /*28300*/  ISETP.LT.OR P2, PT, R29, 0x9, !P1 ;  /* 0x000000091d00780c */ /* 0x000fe20004f41670 */
[----:B-1----:R-:W-:-:S02]  /*28310*/  @!P3 IMAD.MOV.U32 R8, RZ, RZ, R24 ;  /* 0x000000ffff08b224 */ /* 0x002fc400078e0018 */
[----:B------:R-:W-:-:S10]  /*28320*/  @!P3 IMAD.MOV.U32 R9, RZ, RZ, R30 ;  /* 0x000000ffff09b224 */ /* 0x000fd400078e001e */
[----:B------:R-:W1:Y:S01]  /*28330*/  @!P2 LDC.64 R16, c[0x0][0x5c0] ;  /* 0x00017000ff10ab82 */ /* 0x000e620000000a00 */
[----:B---3--:R-:W-:-:S04]  /*28340*/  LOP3.LUT R10, R10, 0xff, RZ, 0xc0, !PT ;  /* 0x000000ff0a0a7812 */ /* 0x008fc800078ec0ff */
[----:B------:R-:W-:-:S05]  /*28350*/  F2FP.F16.E4M3.UNPACK_B R10, R10 ;  /* 0x0000000aff0a723e */ /* 0x000fca00020006ff */
[----:B------:R-:W-:-:S05]  /*28360*/  HADD2.F32 R10, -RZ, R10.H0_H0 ;  /* 0x2000000aff0a7230 */ /* 0x000fca0000004100 */
[----:B------:R-:W-:Y:S01]  /*28370*/  FMUL R12, R10, UR24 ;  /* 0x000000180a0c7c20 */ /* 0x000fe20008400000 */
[----:B------:R-:W-:-:S04]  /*28380*/  @!P3 IMAD.WIDE.U32 R10, R2, 0x180, R8 ;  /* 0x00000180020ab825 */ /* 0x000fc800078e0008 */
[----:B------:R-:W-:Y:S01]  /*28390*/  FFMA R12, R40, UR23, R12 ;  /* 0x00000017280c7c23 */ /* 0x000fe2000800000c */
[----:B------:R-:W-:Y:S01]  /*283a0*/  @!P3 IMAD R9, R3, 0x180, RZ ;  /* 0x000001800309b824 */ /* 0x000fe200078e02ff */
[----:B0-----:R-:W-:Y:S02]  /*283b0*/  @!P3 IADD3 R8, P4, R10, R14, RZ ;  /* 0x0000000e0a08b210 */ /* 0x001fe40007f9e0ff */
[----:B------:R-:W-:Y:S02]  /*283c0*/  PRMT R10, RZ, 0x7610, R10 ;  /* 0x00007610ff0a7816 */ /* 0x000fe4000000000a */
[----:B------:R-:W-:Y:S02]  /*283d0*/  @!P3 IADD3.X R9, R15, R11, R9, P4, !PT ;  /* 0x0000000b0f09b210 */ /* 0x000fe400027fe409 */
[----:B------:R-:W-:-:S05]  /*283e0*/  F2FP.SATFINITE.E4M3.F32.PACK_AB_MERGE_C R13, RZ, R12, RZ ;  /* 0x0000000cff0d723e */ /* 0x000fca00048070ff */
[----:B------:R0:W-:Y:S04]  /*283f0*/  @!P3 STG.E.U8 desc[UR20][R8.64+0x9], R13 ;  /* 0x0000090d0800b986 */ /* 0x0001e8000c101114 */
[----:B------:R-:W3:Y:S01]  /*28400*/  @!P2 LDG.E.U8 R10, desc[UR20][R6.64+0x8] ;  /* 0x00000814060aa981 */ /* 0x000ee2000c1e1100 */
[----:B------:R-:W-:Y:S02]  /*28410*/  @!P2 IMAD R15, R3, 0x180, RZ ;  /* 0x00000180030fa824 */ /* 0x000fe400078e02ff */
[----:B0-----:R-:W-:Y:S02]  /*28420*/  @!P2 IMAD.MOV.U32 R8, RZ, RZ, R24 ;  /* 0x000000ffff08a224 */ /* 0x001fe400078e0018 */
[----:B------:R-:W-:Y:S01]  /*28430*/  @!P2 IMAD.MOV.U32 R9, RZ, RZ, R30 ;  /* 0x000000ffff09a224 */ /* 0x000fe200078e001e */
[----:B------:R-:W-:-:S02]  /*28440*/  ISETP.LT.OR P3, PT, R29, 0xa, !P1 ;  /* 0x0000000a1d00780c */ /* 0x000fc40004f61670 */
[----:B---3--:R-:W-:-:S04]  /*28450*/  LOP3.LUT R10, R10, 0xff, RZ, 0xc0, !PT ;  /* 0x000000ff0a0a7812 */ /* 0x008fc800078ec0ff */
[----:B------:R-:W-:-:S05]  /*28460*/  F2FP.F16.E4M3.UNPACK_B R10, R10 ;  /* 0x0000000aff0a723e */ /* 0x000fca00020006ff */
[----:B------:R-:W-:Y:S02]  /*28470*/  HADD2.F32 R12, -RZ, R10.H0_H0 ;  /* 0x2000000aff0c7230 */ /* 0x000fe40000004100 */
[----:B------:R-:W-:-:S04]  /*28480*/  @!P2 IMAD.WIDE.U32 R10, R2, 0x180, R8 ;  /* 0x00000180020aa825 */ /* 0x000fc800078e0008 */
[----:B------:R-:W-:Y:S01]  /*28490*/  FMUL R12, R12, UR24 ;  /* 0x000000180c0c7c20 */ /* 0x000fe20008400000 */
[----:B------:R-:W-:Y:S01]  /*284a0*/  @!P2 IMAD.IADD R8, R11, 0x1, R15 ;  /* 0x000000010b08a824 */ /* 0x000fe200078e020f */
[----:B-1----:R-:W-:Y:S02]  /*284b0*/  @!P2 IADD3 R10, P4, P5, R10, UR28, R16 ;  /* 0x0000001c0a0aac10 */ /* 0x002fe4000fd9e010 */
[----:B--2---:R-:W-:Y:S02]  /*284c0*/  FFMA R12, R37, UR23, R12 ;  /* 0x00000017250c7c23 */ /* 0x004fe4000800000c */
[----:B------:R-:W-:Y:S01]  /*284d0*/  @!P2 IADD3.X R11, R8, UR27, R17, P4, P5 ;  /* 0x0000001b080bac10 */ /* 0x000fe2000a7ea411 */
[----:B------:R-:W-:Y:S01]  /*284e0*/  @!P3 IMAD.MOV.U32 R9, RZ, RZ, R30 ;  /* 0x000000ffff09b224 */ /* 0x000fe200078e001e */
[----:B------:R-:W-:Y:S01]  /*284f0*/  PRMT R8, RZ, 0x7610, R8 ;  /* 0x00007610ff087816 */ /* 0x000fe20000000008 */
[----:B------:R-:W0:Y:S01]  /*28500*/  @!P3 LDC.64 R16, c[0x0][0x5c0] ;  /* 0x00017000ff10bb82 */ /* 0x000e220000000a00 */
[----:B------:R-:W-:Y:S01]  /*28510*/  F2FP.SATFINITE.E4M3.F32.PACK_AB_MERGE_C R13, RZ, R12, RZ ;  /* 0x0000000cff0d723e */ /* 0x000fe200048070ff */
[----:B------:R-:W-:Y:S01]  /*28520*/  @!P3 IMAD R15, R3, 0x180, RZ ;  /* 0x00000180030fb824 */ /* 0x000fe200078e02ff */
[----:B------:R-:W2:Y:S04]  /*28530*/  LDL.LU R37, [R1+0x6fc] ;  /* 0x0006fc0001257983 */ /* 0x000ea80000300800 */
[----:B------:R1:W-:Y:S04]  /*28540*/  @!P2 STG.E.U8 desc[UR20][R10.64+0x8], R13 ;  /* 0x0000080d0a00a986 */ /* 0x0003e8000c101114 */
[----:B------:R-:W3:Y:S01]  /*28550*/  @!P3 LDG.E.U8 R8, desc[UR20][R6.64+0x9] ;  /* 0x000009140608b981 */ /* 0x000ee2000c1e1100 */
[----:B------:R-:W-:-:S03]  /*28560*/  ISETP.LT.OR P2, PT, R29, 0x11, !P0 ;  /* 0x000000111d00780c */ /* 0x000fc60004741670 */
[----:B------:R-:W2:Y:S01]  /*28570*/  LDL.LU R40, [R1+0x700] ;  /* 0x0007000001287983 */ /* 0x000ea20000300800 */
[----:B---3--:R-:W-:-:S04]  /*28580*/  LOP3.LUT R8, R8, 0xff, RZ, 0xc0, !PT ;  /* 0x000000ff08087812 */ /* 0x008fc800078ec0ff */
[----:B------:R-:W-:-:S05]  /*28590*/  F2FP.F16.E4M3.UNPACK_B R8, R8 ;  /* 0x00000008ff08723e */ /* 0x000fca00020006ff */
[----:B------:R-:W-:Y:S02]  /*285a0*/  HADD2.F32 R12, -RZ, R8.H0_H0 ;  /* 0x20000008ff0c7230 */ /* 0x000fe40000004100 */
[----:B------:R-:W-:-:S03]  /*285b0*/  @!P3 IMAD.MOV.U32 R8, RZ, RZ, R24 ;  /* 0x000000ffff08b224 */ /* 0x000fc600078e0018 */
[----:B------:R-:W-:Y:S01]  /*285c0*/  FMUL R12, R12, UR24 ;  /* 0x000000180c0c7c20 */ /* 0x000fe20008400000 */
[----:B------:R-:W-:-:S04]  /*285d0*/  @!P3 IMAD.WIDE.U32 R8, R2, 0x180, R8 ;  /* 0x000001800208b825 */ /* 0x000fc800078e0008 */
[----:B----4-:R-:W-:Y:S01]  /*285e0*/  FFMA R12, R41, UR23, R12 ;  /* 0x00000017290c7c23 */ /* 0x010fe2000800000c */
[----:B-1----:R-:W-:Y:S01]  /*285f0*/  @!P3 IMAD.IADD R10, R9, 0x1, R15 ;  /* 0x00000001090ab824 */ /* 0x002fe200078e020f */
[----:B0-----:R-:W-:Y:S01]  /*28600*/  @!P3 IADD3 R8, P4, P5, R8, UR28, R16 ;  /* 0x0000001c0808bc10 */ /* 0x001fe2000fd9e010 */
[----:B------:R-:W0:Y:S02]  /*28610*/  @!P2 LDC.64 R14, c[0x0][0x5c0] ;  /* 0x00017000ff0eab82 */ /* 0x000e240000000a00 */
[----:B------:R-:W-:Y:S02]  /*28620*/  F2FP.SATFINITE.E4M3.F32.PACK_AB_MERGE_C R13, RZ, R12, RZ ;  /* 0x0000000cff0d723e */ /* 0x000fe400048070ff */
[----:B------:R-:W-:Y:S02]  /*28630*/  @!P3 IADD3.X R9, R10, UR27, R17, P4, P5 ;  /* 0x0000001b0a09bc10 */ /* 0x000fe4000a7ea411 */
[----:B------:R-:W-:-:S03]  /*28640*/  PRMT R10, RZ, 0x7610, R10 ;  /* 0x00007610ff0a7816 */ /* 0x000fc6000000000a */
[----:B------:R1:W-:Y:S04]  /*28650*/  @!P3 STG.E.U8 desc[UR20][R8.64+0x9], R13 ;  /* 0x0000090d0800b986 */ /* 0x0003e8000c101114 */
[----:B------:R-:W3:Y:S01]  /*28660*/  @!P2 LDG.E.U8 R10, desc[UR20][R4.64+0x10] ;  /* 0x00001014040aa981 */ /* 0x000ee2000c1e1100 */
[----:B------:R-:W-:Y:S01]  /*28670*/  ISETP.LT.OR P3, PT, R29, 0x12, !P0 ;  /* 0x000000121d00780c */ /* 0x000fe20004761670 */
[----:B-1----:R-:W-:Y:S02]  /*28680*/  @!P2 IMAD.MOV.U32 R8, RZ, RZ, R24 ;  /* 0x000000ffff08a224 */ /* 0x002fe400078e0018 */
[----:B------:R-:W-:Y:S01]  /*28690*/  @!P2 IMAD.MOV.U32 R9, RZ, RZ, R30 ;  /* 0x000000ffff09a224 */ /* 0x000fe200078e001e */
[----:B---3--:R-:W-:-:S04]  /*286a0*/  LOP3.LUT R10, R10, 0xff, RZ, 0xc0, !PT ;  /* 0x000000ff0a0a7812 */ /* 0x008fc800078ec0ff */
        /* <DEDUP_REMOVED lines=10> */
[----:B------:R-:W3:Y:S01]  /*28750*/  LDL.LU R41, [R1+0x708] ;  /* 0x0007080001297983 */ /* 0x000ee20000300800 */
[----:B------:R-:W-:Y:S01]  /*28760*/  F2FP.SATFINITE.E4M3.F32.PACK_AB_MERGE_C R13, RZ, R12, RZ ;  /* 0x0000000cff0d723e */ /* 0x000fe200048070ff */
[----:B------:R-:W0:Y:S04]  /*28770*/  @!P3 LDC.64 R14, c[0x0][0x5c0] ;  /* 0x00017000ff0ebb82 */ /* 0x000e280000000a00 */
[----:B------:R1:W-:Y:S04]  /*28780*/  @!P2 STG.E.U8 desc[UR20][R8.64+0x10], R13 ;  /* 0x0000100d0800a986 */ /* 0x0003e8000c101114 */
[----:B------:R-:W4:Y:S01]  /*28790*/  @!P3 LDG.E.U8 R10, desc[UR20][R4.64+0x11] ;  /* 0x00001114040ab981 */ /* 0x000f22000c1e1100 */
[----:B------:R-:W-:Y:S01]  /*287a0*/  ISETP.LT.OR P2, PT, R29, 0x11, !P1 ;  /* 0x000000111d00780c */ /* 0x000fe20004f41670 */
[----:B-1----:R-:W-:-:S02]  /*287b0*/  @!P3 IMAD.MOV.U32 R8, RZ, RZ, R24 ;  /* 0x000000ffff08b224 */ /* 0x002fc400078e0018 */
[----:B------:R-:W-:-:S10]  /*287c0*/  @!P3 IMAD.MOV.U32 R9, RZ, RZ, R30 ;  /* 0x000000ffff09b224 */ /* 0x000fd400078e001e */
[----:B------:R-:W1:Y:S01]  /*287d0*/  @!P2 LDC.64 R16, c[0x0][0x5c0] ;  /* 0x00017000ff10ab82 */ /* 0x000e620000000a00 */
[----:B----4-:R-:W-:-:S04]  /*287e0*/  LOP3.LUT R10, R10, 0xff, RZ, 0xc0, !PT ;  /* 0x000000ff0a0a7812 */ /* 0x010fc800078ec0ff */
        /* <DEDUP_REMOVED lines=11> */
[----:B------:R-:W4:Y:S01]  /*288a0*/  @!P2 LDG.E.U8 R10, desc[UR20][R6.64+0x10] ;  /* 0x00001014060aa981 */ /* 0x000f22000c1e1100 */
[----:B------:R-:W-:Y:S02]  /*288b0*/  @!P2 IMAD R15, R3, 0x180, RZ ;  /* 0x00000180030fa824 */ /* 0x000fe400078e02ff */
[----:B0-----:R-:W-:Y:S02]  /*288c0*/  @!P2 IMAD.MOV.U32 R8, RZ, RZ, R24 ;  /* 0x000000ffff08a224 */ /* 0x001fe400078e0018 */
[----:B------:R-:W-:Y:S01]  /*288d0*/  @!P2 IMAD.MOV.U32 R9, RZ, RZ, R30 ;  /* 0x000000ffff09a224 */ /* 0x000fe200078e001e */
[----:B------:R-:W-:-:S02]  /*288e0*/  ISETP.LT.OR P3, PT, R29, 0x12, !P1 ;  /* 0x000000121d00780c */ /* 0x000fc40004f61670 */
[----:B----4-:R-:W-:-:S04]  /*288f0*/  LOP3.LUT R10, R10, 0xff, RZ, 0xc0, !PT ;  /* 0x000000ff0a0a7812 */ /* 0x010fc800078ec0ff */
        /* <DEDUP_REMOVED lines=15> */
[----:B------:R-:W4:Y:S01]  /*289f0*/  @!P3 LDG.E.U8 R8, desc[UR20][R6.64+0x11] ;  /* 0x000011140608b981 */ /* 0x000f22000c1e1100 */
[----:B------:R-:W-:-:S03]  /*28a00*/  ISETP.LT.OR P2, PT, R29, 0x19, !P0 ;  /* 0x000000191d00780c */ /* 0x000fc60004741670 */
[----:B------:R-:W2:Y:S01]  /*28a10*/  LDL.LU R40, [R1+0x710] ;  /* 0x0007100001287983 */ /* 0x000ea20000300800 */
[----:B----4-:R-:W-:-:S04]  /*28a20*/  LOP3.LUT R8, R8, 0xff, RZ, 0xc0, !PT ;  /* 0x000000ff08087812 */ /* 0x010fc800078ec0ff */
[----:B------:R-:W-:-:S05]  /*28a30*/  F2FP.F16.E4M3.UNPACK_B R8, R8 ;  /* 0x00000008ff08723e */ /* 0x000fca00020006ff */
[----:B------:R-:W-:Y:S02]  /*28a40*/  HADD2.F32 R12, -RZ, R8.H0_H0 ;  /* 0x20000008ff0c7230 */ /* 0x000fe40000004100 */
[----:B------:R-:W-:-:S04]  /*28a50*/  @!P3 IMAD.MOV.U32 R8, RZ, RZ, R24 ;  /* 0x000000ffff08b224 */ /* 0x000fc800078e0018 */
[----:B------:R-:W-:-:S04]  /*28a60*/  @!P3 IMAD.WIDE.U32 R8, R2, 0x180, R8 ;  /* 0x000001800208b825 */ /* 0x000fc800078e0008 */
[----:B------:R-:W-:Y:S01]  /*28a70*/  FMUL R12, R12, UR24 ;  /* 0x000000180c0c7c20 */ /* 0x000fe20008400000 */
[----:B-1----:R-:W-:Y:S01]  /*28a80*/  @!P3 IMAD.IADD R10, R9, 0x1, R15 ;  /* 0x00000001090ab824 */ /* 0x002fe200078e020f */
[----:B0-----:R-:W-:Y:S02]  /*28a90*/  @!P3 IADD3 R8, P4, P5, R8, UR28, R16 ;  /* 0x0000001c0808bc10 */ /* 0x001fe4000fd9e010 */
[----:B---3--:R-:W-:Y:S01]  /*28aa0*/  FFMA R12, R41, UR23, R12 ;  /* 0x00000017290c7c23 */ /* 0x008fe2000800000c */
[----:B------:R-:W0:Y:S01]  /*28ab0*/  @!P2 LDC.64 R14, c[0x0][0x5c0] ;  /* 0x00017000ff0eab82 */ /* 0x000e220000000a00 */
[----:B------:R-:W-:Y:S02]  /*28ac0*/  @!P3 IADD3.X R9, R10, UR27, R17, P4, P5 ;  /* 0x0000001b0a09bc10 */ /* 0x000fe4000a7ea411 */
[----:B------:R-:W-:Y:S02]  /*28ad0*/  PRMT R10, RZ, 0x7610, R10 ;  /* 0x00007610ff0a7816 */ /* 0x000fe4000000000a */
[----:B------:R-:W-:-:S05]  /*28ae0*/  F2FP.SATFINITE.E4M3.F32.PACK_AB_MERGE_C R13, RZ, R12, RZ ;  /* 0x0000000cff0d723e */ /* 0x000fca00048070ff */
        /* <DEDUP_REMOVED lines=10> */
[----:B------:R-:W-:Y:S02]  /*28b90*/  @!P2 IMAD R9, R3, 0x180, RZ ;  /* 0x000001800309a824 */ /* 0x000fe400078e02ff */
[----:B--2---:R-:W-:Y:S01]  /*28ba0*/  FFMA R12, R37, UR23, R12 ;  /* 0x00000017250c7c23 */ /* 0x004fe2000800000c */
[----:B0-----:R-:W-:Y:S02]  /*28bb0*/  @!P2 IADD3 R8, P4, R10, R14, RZ ;  /* 0x0000000e0a08a210 */ /* 0x001fe40007f9e0ff */
[----:B------:R-:W-:Y:S01]  /*28bc0*/  PRMT R10, RZ, 0x7610, R10 ;  /* 0x00007610ff0a7816 */ /* 0x000fe2000000000a */
[----:B------:R-:W2:Y:S01]  /*28bd0*/  LDL.LU R37, [R1+0x714] ;  /* 0x0007140001257983 */ /* 0x000ea20000300800 */
[----:B------:R-:W-:Y:S02]  /*28be0*/  F2FP.SATFINITE.E4M3.F32.PACK_AB_MERGE_C R13, RZ, R12, RZ ;  /* 0x0000000cff0d723e */ /* 0x000fe400048070ff */
[----:B------:R-:W-:Y:S01]  /*28bf0*/  @!P2 IADD3.X R9, R15, R11, R9, P4, !PT ;  /* 0x0000000b0f09a210 */ /* 0x000fe200027fe409 */
[----:B------:R-:W3:Y:S01]  /*28c00*/  LDL.LU R41, [R1+0x718] ;  /* 0x0007180001297983 */ /* 0x000ee20000300800 */
[----:B------:R-:W0:Y:S03]  /*28c10*/  @!P3 LDC.64 R14, c[0x0][0x5c0] ;  /* 0x00017000ff0ebb82 */ /* 0x000e260000000a00 */
        /* <DEDUP_REMOVED lines=11> */
[----:B------:R-:W-:Y:S02]  /*28cd0*/  @!P3 IMAD R9, R3, 0x180, RZ ;  /* 0x000001800309b824 */ /* 0x000fe400078e02ff */
[----:B------:R-:W-:Y:S01]  /*28ce0*/  FFMA R12, R40, UR23, R12 ;  /* 0x00000017280c7c23 */ /* 0x000fe2000800000c */
[----:B0-----:R-:W-:Y:S02]  /*28cf0*/  @!P3 IADD3 R8, P4, R10, R14, RZ ;  /* 0x0000000e0a08b210 */ /* 0x001fe40007f9e0ff */
[----:B------:R-:W-:Y:S02]  /*28d00*/  PRMT R10, RZ, 0x7610, R10 ;  /* 0x00007610ff0a7816 */ /* 0x000fe4000000000a */
[----:B------:R-:W-:Y:S02]  /*28d10*/  F2FP.SATFINITE.E4M3.F32.PACK_AB_MERGE_C R13, RZ, R12, RZ ;  /* 0x0000000cff0d723e */ /* 0x000fe400048070ff */
[----:B------:R-:W-:-:S05]  /*28d20*/  @!P3 IADD3.X R9, R15, R11, R9, P4, !PT ;  /* 0x0000000b0f09b210 */ /* 0x000fca00027fe409 */
[----:B------:R0:W-:Y:S04]  /*28d30*/  @!P3 STG.E.U8 desc[UR20][R8.64+0x19], R13 ;  /* 0x0000190d0800b986 */ /* 0x0001e8000c101114 */
[----:B------:R-:W4:Y:S01]  /*28d40*/  @!P2 LDG.E.U8 R10, desc[UR20][R6.64+0x18] ;  /* 0x00001814060aa981 */ /* 0x000f22000c1e1100 */
[----:B------:R-:W-:Y:S01]  /*28d50*/  @!P2 IMAD R15, R3, 0x180, RZ ;  /* 0x00000180030fa824 */ /* 0x000fe200078e02ff */
[----:B------:R-:W-:Y:S01]  /*28d60*/  ISETP.LT.OR P3, PT, R29, 0x1a, !P1 ;  /* 0x0000001a1d00780c */ /* 0x000fe20004f61670 */
[----:B0-----:R-:W-:Y:S02]  /*28d70*/  @!P2 IMAD.MOV.U32 R8, RZ, RZ, R24 ;  /* 0x000000ffff08a224 */ /* 0x001fe400078e0018 */
[----:B------:R-:W-:Y:S01]  /*28d80*/  @!P2 IMAD.MOV.U32 R9, RZ, RZ, R30 ;  /* 0x000000ffff09a224 */ /* 0x000fe200078e001e */
        /* <DEDUP_REMOVED lines=8> */
[----:B------:R-:W-:Y:S02]  /*28e10*/  @!P2 IADD3.X R11, R8, UR27, R17, P4, P5 ;  /* 0x0000001b080bac10 */ /* 0x000fe4000a7ea411 */
[----:B------:R-:W-:Y:S01]  /*28e20*/  PRMT R8, RZ, 0x7610, R8 ;  /* 0x00007610ff087816 */ /* 0x000fe20000000008 */
[----:B------:R-:W0:Y:S01]  /*28e30*/  @!P3 LDC.64 R16, c[0x0][0x5c0] ;  /* 0x00017000ff10bb82 */ /* 0x000e220000000a00 */
[----:B------:R-:W-:Y:S01]  /*28e40*/  F2FP.SATFINITE.E4M3.F32.PACK_AB_MERGE_C R13, RZ, R12, RZ ;  /* 0x0000000cff0d723e */ /* 0x000fe200048070ff */
[----:B------:R-:W-:-:S02]  /*28e50*/  @!P3 IMAD.MOV.U32 R9, RZ, RZ, R30 ;  /* 0x000000ffff09b224 */ /* 0x000fc400078e001e */
        /* <DEDUP_REMOVED lines=1441> */
[----:B------:R-:W-:Y:S02]  /*2e870*/  @!P2 IADD3.X R9, R15, R11, R9, P3, !PT ;  /* 0x0000000b0f09a210 */ /* 0x000fe40001ffe409 */
[----:B------:R-:W0:Y:S03]  /*2e880*/  @!P0 LDC.64 R14, c[0x0][0x5c0] ;  /* 0x00017000ff0e8b82 */ /* 0x000e260000000a00 */
[----:B------:R1:W-:Y:S04]  /*2e890*/  @!P2 STG.E.U8 desc[UR20][R8.64+0xb8], R13 ;  /* 0x0000b80d0800a986 */ /* 0x0003e8000c101114 */
[----:B------:R3:W4:Y:S01]  /*2e8a0*/  @!P0 LDG.E.U8 R10, desc[UR20][R4.64+0xb9] ;  /* 0x0000b914040a8981 */ /* 0x000722000c1e1100 */
[----:B------:R-:W-:Y:S01]  /*2e8b0*/  ISETP.LT.OR P2, PT, R29, 0xb9, !P1 ;  /* 0x000000b91d00780c */ /* 0x000fe20004f41670 */
[----:B---3--:R-:W-:-:S02]  /*2e8c0*/  @!P0 IMAD.MOV.U32 R4, RZ, RZ, R24 ;  /* 0x000000ffff048224 */ /* 0x008fc400078e0018 */
[----:B------:R-:W-:Y:S02]  /*2e8d0*/  @!P0 IMAD.MOV.U32 R5, RZ, RZ, R30 ;  /* 0x000000ffff058224 */ /* 0x000fe400078e001e */
[----:B-1----:R-:W-:Y:S01]  /*2e8e0*/  @!P0 IMAD R8, R3, 0x180, RZ ;  /* 0x0000018003088824 */ /* 0x002fe200078e02ff */
[----:B----4-:R-:W-:-:S04]  /*2e8f0*/  LOP3.LUT R10, R10, 0xff, RZ, 0xc0, !PT ;  /* 0x000000ff0a0a7812 */ /* 0x010fc800078ec0ff */
[----:B------:R-:W-:-:S05]  /*2e900*/  F2FP.F16.E4M3.UNPACK_B R10, R10 ;  /* 0x0000000aff0a723e */ /* 0x000fca00020006ff */
[----:B------:R-:W-:-:S05]  /*2e910*/  HADD2.F32 R10, -RZ, R10.H0_H0 ;  /* 0x2000000aff0a7230 */ /* 0x000fca0000004100 */
[----:B------:R-:W-:Y:S01]  /*2e920*/  FMUL R12, R10, UR24 ;  /* 0x000000180a0c7c20 */ /* 0x000fe20008400000 */
[----:B------:R-:W-:-:S04]  /*2e930*/  @!P0 IMAD.WIDE.U32 R10, R2, 0x180, R4 ;  /* 0x00000180020a8825 */ /* 0x000fc800078e0004 */
[----:B------:R-:W-:Y:S01]  /*2e940*/  FFMA R12, R40, UR23, R12 ;  /* 0x00000017280c7c23 */ /* 0x000fe2000800000c */
[----:B0-----:R-:W-:-:S04]  /*2e950*/  @!P0 IADD3 R4, P3, R10, R14, RZ ;  /* 0x0000000e0a048210 */ /* 0x001fc80007f7e0ff */
[--C-:B------:R-:W-:Y:S02]  /*2e960*/  @!P0 IADD3.X R5, R15, R11, R8.reuse, P3, !PT ;  /* 0x0000000b0f058210 */ /* 0x100fe40001ffe408 */
[----:B------:R-:W-:Y:S02]  /*2e970*/  F2FP.SATFINITE.E4M3.F32.PACK_AB_MERGE_C R11, RZ, R12, RZ ;  /* 0x0000000cff0b723e */ /* 0x000fe400048070ff */
[----:B------:R-:W-:Y:S01]  /*2e980*/  PRMT R8, RZ, 0x7610, R8 ;  /* 0x00007610ff087816 */ /* 0x000fe20000000008 */
[----:B------:R-:W0:Y:S02]  /*2e990*/  @!P2 LDC.64 R14, c[0x0][0x5c0] ;  /* 0x00017000ff0eab82 */ /* 0x000e240000000a00 */
[----:B------:R1:W-:Y:S04]  /*2e9a0*/  @!P0 STG.E.U8 desc[UR20][R4.64+0xb9], R11 ;  /* 0x0000b90b04008986 */ /* 0x0003e8000c101114 */
[----:B------:R-:W3:Y:S01]  /*2e9b0*/  @!P2 LDG.E.U8 R8, desc[UR20][R6.64+0xb8] ;  /* 0x0000b8140608a981 */ /* 0x000ee2000c1e1100 */
[----:B------:R-:W-:-:S02]  /*2e9c0*/  @!P2 IMAD R13, R3, 0x180, RZ ;  /* 0x00000180030da824 */ /* 0x000fc400078e02ff */
[----:B-1----:R-:W-:Y:S02]  /*2e9d0*/  @!P2 IMAD.MOV.U32 R4, RZ, RZ, R24 ;  /* 0x000000ffff04a224 */ /* 0x002fe400078e0018 */
[----:B------:R-:W-:Y:S01]  /*2e9e0*/  @!P2 IMAD.MOV.U32 R5, RZ, RZ, R30 ;  /* 0x000000ffff05a224 */ /* 0x000fe200078e001e */
[----:B------:R-:W-:Y:S01]  /*2e9f0*/  ISETP.LT.OR P1, PT, R29, 0xba, !P1 ;  /* 0x000000ba1d00780c */ /* 0x000fe20004f21670 */
[----:B------:R-:W-:Y:S01]  /*2ea00*/  BSSY B1, `(.L_x_40) ;  /* 0x000000f000017945 */ /* 0x000fe20003800000 */
[----:B---3--:R-:W-:-:S04]  /*2ea10*/  LOP3.LUT R8, R8, 0xff, RZ, 0xc0, !PT ;  /* 0x000000ff08087812 */ /* 0x008fc800078ec0ff */
[----:B------:R-:W-:-:S05]  /*2ea20*/  F2FP.F16.E4M3.UNPACK_B R8, R8 ;  /* 0x00000008ff08723e */ /* 0x000fca00020006ff */
[----:B------:R-:W-:Y:S02]  /*2ea30*/  HADD2.F32 R10, -RZ, R8.H0_H0 ;  /* 0x20000008ff0a7230 */ /* 0x000fe40000004100 */
[----:B------:R-:W-:-:S04]  /*2ea40*/  @!P2 IMAD.WIDE.U32 R8, R2, 0x180, R4 ;  /* 0x000001800208a825 */ /* 0x000fc800078e0004 */
[----:B------:R-:W-:Y:S01]  /*2ea50*/  FMUL R10, R10, UR24 ;  /* 0x000000180a0a7c20 */ /* 0x000fe20008400000 */
[----:B------:R-:W-:Y:S01]  /*2ea60*/  @!P2 IMAD.IADD R12, R9, 0x1, R13 ;  /* 0x00000001090ca824 */ /* 0x000fe200078e020d */
[----:B0-----:R-:W-:Y:S02]  /*2ea70*/  @!P2 IADD3 R8, P0, P3, R8, UR28, R14 ;  /* 0x0000001c0808ac10 */ /* 0x001fe4000fb1e00e */
[----:B--2---:R-:W-:Y:S02]  /*2ea80*/  FFMA R10, R37, UR23, R10 ;  /* 0x00000017250a7c23 */ /* 0x004fe4000800000a */
[----:B------:R-:W-:-:S03]  /*2ea90*/  @!P2 IADD3.X R9, R12, UR27, R15, P0, P3 ;  /* 0x0000001b0c09ac10 */ /* 0x000fc600087e640f */
[----:B------:R-:W-:-:S05]  /*2eaa0*/  F2FP.SATFINITE.E4M3.F32.PACK_AB_MERGE_C R5, RZ, R10, RZ ;  /* 0x0000000aff05723e */ /* 0x000fca00048070ff */
[----:B------:R0:W-:Y:S01]  /*2eab0*/  @!P2 STG.E.U8 desc[UR20][R8.64+0xb8], R5 ;  /* 0x0000b8050800a986 */ /* 0x0001e2000c101114 */
[----:B------:R-:W-:Y:S01]  /*2eac0*/  PRMT R4, RZ, 0x7610, R4 ;  /* 0x00007610ff047816 */ /* 0x000fe20000000004 */
[----:B------:R-:W-:Y:S06]  /*2ead0*/  @P1 BRA `(.L_x_41) ;  /* 0x0000000000041947 */ /* 0x000fec0003800000 */
[----:B------:R1:W5:Y:S02]  /*2eae0*/  LDG.E.U8 R4, desc[UR20][R6.64+0xb9] ;  /* 0x0000b91406047981 */ /* 0x000364000c1e1100 */
.L_x_41:
[----:B------:R-:W-:Y:S05]  /*2eaf0*/  BSYNC B1 ;  /* 0x0000000000017941 */ /* 0x000fea0003800000 */
.L_x_40:
[----:B------:R-:W-:Y:S05]  /*2eb00*/  @P1 BRA `(.L_x_42) ;  /* 0x0000012800d01947 */ /* 0x000fea0003800000 */
[----:B-1----:R-:W2:Y:S01]  /*2eb10*/  LDL.LU R6, [R1+0x858] ;  /* 0x0008580001067983 */ /* 0x002ea20000300800 */
[----:B-----5:R-:W-:Y:S01]  /*2eb20*/  LOP3.LUT R4, R4, 0xff, RZ, 0xc0, !PT ;  /* 0x000000ff04047812 */ /* 0x020fe200078ec0ff */
[----:B------:R-:W-:Y:S01]  /*2eb30*/  IMAD.MOV.U32 R25, RZ, RZ, R30 ;  /* 0x000000ffff197224 */ /* 0x000fe200078e001e */
[----:B------:R-:W-:Y:S01]  /*2eb40*/  ULDC.64 UR6, c[0x0][0x5c0] ;  /* 0x0001700000067ab9 */ /* 0x000fe20000000a00 */
[----:B------:R-:W-:Y:S01]  /*2eb50*/  IMAD R3, R3, 0x180, RZ ;  /* 0x0000018003037824 */ /* 0x000fe200078e02ff */
[----:B------:R-:W-:Y:S01]  /*2eb60*/  F2FP.F16.E4M3.UNPACK_B R4, R4 ;  /* 0x00000004ff04723e */ /* 0x000fe200020006ff */
[----:B------:R-:W-:-:S04]  /*2eb70*/  IMAD.WIDE.U32 R24, R2, 0x180, R24 ;  /* 0x0000018002187825 */ /* 0x000fc800078e0018 */
[----:B------:R-:W-:Y:S02]  /*2eb80*/  HADD2.F32 R4, -RZ, R4.H0_H0 ;  /* 0x20000004ff047230 */ /* 0x000fe40000004100 */
[----:B0-----:R-:W-:Y:S02]  /*2eb90*/  IMAD.U32 R5, RZ, RZ, UR6 ;  /* 0x00000006ff057e24 */ /* 0x001fe4000f8e00ff */
[----:B------:R-:W-:Y:S02]  /*2eba0*/  IMAD.IADD R3, R25, 0x1, R3 ;  /* 0x0000000119037824 */ /* 0x000fe400078e0203 */
[----:B------:R-:W-:Y:S01]  /*2ebb0*/  FMUL R4, R4, UR24 ;  /* 0x0000001804047c20 */ /* 0x000fe20008400000 */
[----:B------:R-:W-:Y:S01]  /*2ebc0*/  IMAD.U32 R2, RZ, RZ, UR7 ;  /* 0x00000007ff027e24 */ /* 0x000fe2000f8e00ff */
[----:B------:R-:W-:-:S04]  /*2ebd0*/  IADD3 R24, P0, P1, R24, UR28, R5 ;  /* 0x0000001c18187c10 */ /* 0x000fc8000f91e005 */
[----:B------:R-:W-:Y:S01]  /*2ebe0*/  IADD3.X R25, R3, UR27, R2, P0, P1 ;  /* 0x0000001b03197c10 */ /* 0x000fe200087e2402 */
[----:B--2---:R-:W-:-:S05]  /*2ebf0*/  FFMA R4, R6, UR23, R4 ;  /* 0x0000001706047c23 */ /* 0x004fca0008000004 */
[----:B------:R-:W-:-:S05]  /*2ec00*/  F2FP.SATFINITE.E4M3.F32.PACK_AB_MERGE_C R3, RZ, R4, RZ ;  /* 0x00000004ff03723e */ /* 0x000fca00048070ff */
[----:B------:R2:W-:Y:S01]  /*2ec10*/  STG.E.U8 desc[UR20][R24.64+0xb9], R3 ;  /* 0x0000b90318007986 */ /* 0x0005e2000c101114 */
[----:B------:R-:W-:Y:S05]  /*2ec20*/  BRA `(.L_x_42) ;  /* 0x0000012800887947 */ /* 0x000fea0003800000 */
.L_x_39:
[----:B------:R-:W-:Y:S01]  /*2ec30*/  ISETP.GE.AND P1, PT, R28, 0x1, PT ;  /* 0x000000011c00780c */ /* 0x000fe20003f26270 */
[----:B------:R-:W2:Y:S03]  /*2ec40*/  LDL.LU R52, [R1+0x300] ;  /* 0x0003000001347983 */ /* 0x000ea60000300800 */
[----:B------:R-:W-:Y:S01]  /*2ec50*/  ISETP.LT.OR P0, PT, R29, 0x1, !P1 ;  /* 0x000000011d00780c */ /* 0x000fe20004f01670 */
[----:B------:R-:W-:Y:S01]  /*2ec60*/  FMUL R31, R5, UR23 ;  /* 0x00000017051f7c20 */ /* 0x000fe20008400000 */
[----:B------:R-:W-:Y:S01]  /*2ec70*/  ISETP.LT.OR P3, PT, R29, 0x2, !P1 ;  /* 0x000000021d00780c */ /* 0x000fe20004f61670 */
[----:B------:R-:W-:Y:S01]  /*2ec80*/  FMUL R8, R8, UR23 ;  /* 0x0000001708087c20 */ /* 0x000fe20008400000 */
[----:B------:R-:W-:Y:S01]  /*2ec90*/  FMUL R10, R10, UR23 ;  /* 0x000000170a0a7c20 */ /* 0x000fe20008400000 */
[----:B------:R-:W-:Y:S01]  /*2eca0*/  LOP3.LUT R4, R4, 0xfdffffff, RZ, 0xc0, !PT ;  /* 0xfdffffff04047812 */ /* 0x000fe200078ec0ff */
[----:B------:R-:W-:Y:S01]  /*2ecb0*/  FMUL R11, R11, UR23 ;  /* 0x000000170b0b7c20 */ /* 0x000fe20008400000 */
[----:B------:R-:W-:Y:S01]  /*2ecc0*/  FMUL R12, R12, UR23 ;  /* 0x000000170c0c7c20 */ /* 0x000fe20008400000 */
[----:B------:R-:W-:Y:S01]  /*2ecd0*/  FMUL R13, R13, UR23 ;  /* 0x000000170d0d7c20 */ /* 0x000fe20008400000 */
[----:B------:R-:W-:Y:S01]  /*2ece0*/  FMUL R14, R14, UR23 ;  /* 0x000000170e0e7c20 */ /* 0x000fe20008400000 */
[----:B------:R-:W-:Y:S01]  /*2ecf0*/  FMUL R15, R15, UR23 ;  /* 0x000000170f0f7c20 */ /* 0x000fe20008400000 */
[----:B------:R-:W-:Y:S01]  /*2ed00*/  FMUL R16, R16, UR23 ;  /* 0x0000001710107c20 */ /* 0x000fe20008400000 */
[----:B------:R-:W-:Y:S01]  /*2ed10*/  FMUL R17, R17, UR23 ;  /* 0x0000001711117c20 */ /* 0x000fe20008400000 */
[----:B------:R-:W0:Y:S01]  /*2ed20*/  @!P0 LDC.64 R26, c[0x0][0x5c0] ;  /* 0x00017000ff1a8b82 */ /* 0x000e220000000a00 */
[----:B------:R-:W-:Y:S01]  /*2ed30*/  F2FP.SATFINITE.E4M3.F32.PACK_AB_MERGE_C R31, RZ, R31, RZ ;  /* 0x0000001fff1f723e */ /* 0x000fe200048070ff */
[----:B------:R-:W-:Y:S01]  /*2ed40*/  FMUL R18, R18, UR23 ;  /* 0x0000001712127c20 */ /* 0x000fe20008400000 */
        /* <DEDUP_REMOVED lines=21> */
[----:B0-----:R-:W-:Y:S01]  /*2eea0*/  @!P0 IADD3 R26, P2, R24, R26, RZ ;  /* 0x0000001a181a8210 */ /* 0x001fe20007f5e0ff */
[----:B------:R-:W-:Y:S01]  /*2eeb0*/  FMUL R232, R232, UR23 ;  /* 0x00000017e8e87c20 */ /* 0x000fe20008400000 */
[----:B------:R-:W-:Y:S01]  /*2eec0*/  FMUL R233, R233, UR23 ;  /* 0x00000017e9e97c20 */ /* 0x000fe20008400000 */
[----:B------:R-:W4:Y:S02]  /*2eed0*/  LDL.LU R57, [R1+0x304] ;  /* 0x0003040001397983 */ /* 0x000f240000300800 */
[----:B------:R-:W-:Y:S01]  /*2eee0*/  @!P0 IMAD.X R27, R30, 0x1, R27, P2 ;  /* 0x000000011e1b8824 */ /* 0x000fe200010e061b */
[----:B------:R-:W-:Y:S01]  /*2eef0*/  F2FP.SATFINITE.E4M3.F32.PACK_AB_MERGE_C R8, RZ, R8, RZ ;  /* 0x00000008ff08723e */ /* 0x000fe200048070ff */
[----:B------:R-:W-:Y:S01]  /*2ef00*/  FMUL R234, R234, UR23 ;  /* 0x00000017eaea7c20 */ /* 0x000fe20008400000 */
[----:B------:R-:W-:Y:S01]  /*2ef10*/  F2FP.SATFINITE.E4M3.F32.PACK_AB_MERGE_C R10, RZ, R10, RZ ;  /* 0x0000000aff0a723e */ /* 0x000fe200048070ff */
[----:B------:R-:W3:Y:S01]  /*2ef20*/  LDL.LU R56, [R1+0x308] ;  /* 0x0003080001387983 */ /* 0x000ee20000300800 */
[----:B------:R-:W-:Y:S01]  /*2ef30*/  F2FP.SATFINITE.E4M3.F32.PACK_AB_MERGE_C R11, RZ, R11, RZ ;  /* 0x0000000bff0b723e */ /* 0x000fe200048070ff */
[----:B------:R-:W-:Y:S01]  /*2ef40*/  FMUL R235, R235, UR23 ;  /* 0x00000017ebeb7c20 */ /* 0x000fe20008400000 */
[----:B------:R-:W-:Y:S01]  /*2ef50*/  F2FP.SATFINITE.E4M3.F32.PACK_AB_MERGE_C R12, RZ, R12, RZ ;  /* 0x0000000cff0c723e */ /* 0x000fe200048070ff */
[----:B------:R0:W-:Y:S01]  /*2ef60*/  @!P0 STG.E.U8 desc[UR20][R26.64], R31 ;  /* 0x0000001f1a008986 */ /* 0x0001e2000c101114 */
[----:B------:R-:W-:Y:S01]  /*2ef70*/  ISETP.GE.AND P0, PT, R28, 0x9, PT ;  /* 0x000000091c00780c */ /* 0x000fe20003f06270 */
[----:B------:R-:W-:Y:S01]  /*2ef80*/  FMUL R236, R236, UR23 ;  /* 0x00000017ecec7c20 */ /* 0x000fe20008400000 */
[----:B------:R-:W-:Y:S01]  /*2ef90*/  F2FP.SATFINITE.E4M3.F32.PACK_AB_MERGE_C R13, RZ, R13, RZ ;  /* 0x0000000dff0d723e */ /* 0x000fe200048070ff */
[----:B------:R-:W-:Y:S01]  /*2efa0*/  FMUL R237, R237, UR23 ;  /* 0x00000017eded7c20 */ /* 0x000fe20008400000 */
[----:B------:R-:W-:Y:S01]  /*2efb0*/  ISETP.LT.OR P2, PT, R29, 0x1, !P0 ;  /* 0x000000011d00780c */ /* 0x000fe20004741670 */
[----:B------:R-:W3:Y:S01]  /*2efc0*/  LDL.LU R58, [R1+0x30c] ;  /* 0x00030c00013a7983 */ /* 0x000ee20000300800 */
[----:B------:R-:W-:-:S02]  /*2efd0*/  F2FP.SATFINITE.E4M3.F32.PACK_AB_MERGE_C R14, RZ, R14, RZ ;  /* 0x0000000eff0e723e */ /* 0x000fc400048070ff */
[----:B------:R-:W-:Y:S02]  /*2efe0*/  F2FP.SATFINITE.E4M3.F32.PACK_AB_MERGE_C R15, RZ, R15, RZ ;  /* 0x0000000fff0f723e */ /* 0x000fe400048070ff */
[----:B------:R-:W-:Y:S01]  /*2eff0*/  F2FP.SATFINITE.E4M3.F32.PACK_AB_MERGE_C R16, RZ, R16, RZ ;  /* 0x00000010ff10723e */ /* 0x000fe200048070ff */
[----:B0-----:R-:W0:Y:S01]  /*2f000*/  @!P3 LDC.64 R26, c[0x0][0x5c0] ;  /* 0x00017000ff1abb82 */ /* 0x001e220000000a00 */
[----:B------:R-:W-:Y:S01]  /*2f010*/  FMUL R31, R6, UR23 ;  /* 0x00000017061f7c20 */ /* 0x000fe20008400000 */
[----:B------:R-:W-:Y:S02]  /*2f020*/  F2FP.SATFINITE.E4M3.F32.PACK_AB_MERGE_C R17, RZ, R17, RZ ;  /* 0x00000011ff11723e */ /* 0x000fe400048070ff */
[----:B------:R-:W-:Y:S02]  /*2f030*/  F2FP.SATFINITE.E4M3.F32.PACK_AB_MERGE_C R18, RZ, R18, RZ ;  /* 0x00000012ff12723e */ /* 0x000fe400048070ff */
[----:B------:R-:W-:Y:S02]  /*2f040*/  F2FP.SATFINITE.E4M3.F32.PACK_AB_MERGE_C R31, RZ, R31, RZ ;  /* 0x0000001fff1f723e */ /* 0x000fe400048070ff */
[----:B------:R-:W-:-:S02]  /*2f050*/  F2FP.SATFINITE.E4M3.F32.PACK_AB_MERGE_C R19, RZ, R19, RZ ;  /* 0x00000013ff13723e */ /* 0x000fc400048070ff */
[----:B------:R-:W-:Y:S02]  /*2f060*/  F2FP.SATFINITE.E4M3.F32.PACK_AB_MERGE_C R20, RZ, R20, RZ ;  /* 0x00000014ff14723e */ /* 0x000fe400048070ff */
[----:B------:R-:W-:Y:S02]  /*2f070*/  F2FP.SATFINITE.E4M3.F32.PACK_AB_MERGE_C R21, RZ, R21, RZ ;  /* 0x00000015ff15723e */ /* 0x000fe400048070ff */
[----:B------:R-:W-:Y:S02]  /*2f080*/  F2FP.SATFINITE.E4M3.F32.PACK_AB_MERGE_C R22, RZ, R22, RZ ;  /* 0x00000016ff16723e */ /* 0x000fe400048070ff */
[----:B------:R-:W-:Y:S02]  /*2f090*/  F2FP.SATFINITE.E4M3.F32.PACK_AB_MERGE_C R23, RZ, R23, RZ ;  /* 0x00000017ff17723e */ /* 0x000fe400048070ff */
[----:B------:R-:W-:Y:S02]  /*2f0a0*/  F2FP.SATFINITE.E4M3.F32.PACK_AB_MERGE_C R216, RZ, R216, RZ ;  /* 0x000000d8ffd8723e */ /* 0x000fe400048070ff */
[----:B------:R-:W-:-:S02]  /*2f0b0*/  F2FP.SATFINITE.E4M3.F32.PACK_AB_MERGE_C R217, RZ, R217, RZ ;  /* 0x000000d9ffd9723e */ /* 0x000fc400048070ff */
[----:B------:R-:W-:Y:S02]  /*2f0c0*/  F2FP.SATFINITE.E4M3.F32.PACK_AB_MERGE_C R218, RZ, R218, RZ ;  /* 0x000000daffda723e */ /* 0x000fe400048070ff */
[----:B0-----:R-:W-:Y:S02]  /*2f0d0*/  @!P3 IADD3 R26, P4, R24, R26, RZ ;  /* 0x0000001a181ab210 */ /* 0x001fe40007f9e0ff */
[----:B------:R-:W-:Y:S02]  /*2f0e0*/  F2FP.SATFINITE.E4M3.F32.PACK_AB_MERGE_C R219, RZ, R219, RZ ;  /* 0x000000dbffdb723e */ /* 0x000fe400048070ff */
[----:B------:R-:W-:Y:S01]  /*2f0f0*/  F2FP.SATFINITE.E4M3.F32.PACK_AB_MERGE_C R220, RZ, R220, RZ ;  /* 0x000000dcffdc723e */ /* 0x000fe200048070ff */
[----:B------:R-:W-:Y:S01]  /*2f100*/  @!P3 IMAD.X R27, R30, 0x1, R27, P4 ;  /* 0x000000011e1bb824 */ /* 0x000fe200020e061b */
[----:B------:R-:W-:Y:S02]  /*2f110*/  F2FP.SATFINITE.E4M3.F32.PACK_AB_MERGE_C R221, RZ, R221, RZ ;  /* 0x000000ddffdd723e */ /* 0x000fe400048070ff */
[----:B------:R-:W-:-:S02]  /*2f120*/  F2FP.SATFINITE.E4M3.F32.PACK_AB_MERGE_C R222, RZ, R222, RZ ;  /* 0x000000deffde723e */ /* 0x000fc400048070ff */
[----:B------:R0:W-:Y:S01]  /*2f130*/  @!P3 STG.E.U8 desc[UR20][R26.64+0x1], R31 ;  /* 0x0000011f1a00b986 */ /* 0x0001e2000c101114 */
[----:B------:R-:W-:Y:S02]  /*2f140*/  ISETP.LT.OR P3, PT, R29, 0x2, !P0 ;  /* 0x000000021d00780c */ /* 0x000fe40004761670 */
[----:B------:R-:W-:Y:S02]  /*2f150*/  LOP3.LUT R5, R5, 0xfffffffe, RZ, 0xc0, !PT ;  /* 0xfffffffe05057812 */ /* 0x000fe400078ec0ff */
[----:B------:R-:W-:Y:S02]  /*2f160*/  F2FP.SATFINITE.E4M3.F32.PACK_AB_MERGE_C R223, RZ, R223, RZ ;  /* 0x000000dfffdf723e */ /* 0x000fe400048070ff */
[----:B------:R-:W-:Y:S02]  /*2f170*/  F2FP.SATFINITE.E4M3.F32.PACK_AB_MERGE_C R224, RZ, R224, RZ ;  /* 0x000000e0ffe0723e */ /* 0x000fe400048070ff */
[----:B------:R-:W-:Y:S02]  /*2f180*/  F2FP.SATFINITE.E4M3.F32.PACK_AB_MERGE_C R225, RZ, R225, RZ ;  /* 0x000000e1ffe1723e */ /* 0x000fe400048070ff */
[----:B------:R-:W-:Y:S01]  /*2f190*/  F2FP.SATFINITE.E4M3.F32.PACK_AB_MERGE_C R226, RZ, R226, RZ ;  /* 0x000000e2ffe2723e */ /* 0x000fe200048070ff */
[----:B0-----:R-:W0:Y:S01]  /*2f1a0*/  @!P2 LDC.64 R26, c[0x0][0x5c0] ;  /* 0x00017000ff1aab82 */ /* 0x001e220000000a00 */
[----:B------:R-:W-:Y:S01]  /*2f1b0*/  FMUL R31, R7, UR23 ;  /* 0x00000017071f7c20 */ /* 0x000fe20008400000 */
        /* <DEDUP_REMOVED lines=11> */
[----:B0-----:R-:W-:Y:S02]  /*2f270*/  @!P2 IADD3 R26, P4, P5, R24, UR28, R26 ;  /* 0x0000001c181aac10 */ /* 0x001fe4000fd9e01a */
[----:B------:R-:W-:-:S02]  /*2f280*/  F2FP.SATFINITE.E4M3.F32.PACK_AB_MERGE_C R237, RZ, R237, RZ ;  /* 0x000000edffed723e */ /* 0x000fc400048070ff */
[----:B------:R-:W-:-:S05]  /*2f290*/  @!P2 IADD3.X R27, R30, UR27, R27, P4, P5 ;  /* 0x0000001b1e1bac10 */ /* 0x000fca000a7ea41b */
[----:B------:R0:W-:Y:S01]  /*2f2a0*/  @!P2 STG.E.U8 desc[UR20][R26.64], R31 ;  /* 0x0000001f1a00a986 */ /* 0x0001e2000c101114 */
[----:B------:R-:W-:Y:S01]  /*2f2b0*/  ISETP.LT.OR P2, PT, R29, 0x9, !P1 ;  /* 0x000000091d00780c */ /* 0x000fe20004f41670 */
[----:B0-----:R-:W0:-:S12]  /*2f2c0*/  @!P3 LDC.64 R26, c[0x0][0x5c0] ;  /* 0x00017000ff1abb82 */ /* 0x001e180000000a00 */
[----:B------:R-:W1:Y:S01]  /*2f2d0*/  @!P2 LDC.64 R32, c[0x0][0x5c0] ;  /* 0x00017000ff20ab82 */ /* 0x000e620000000a00 */
[----:B0-----:R-:W-:-:S04]  /*2f2e0*/  @!P3 IADD3 R26, P4, P5, R24, UR28, R26 ;  /* 0x0000001c181abc10 */ /* 0x001fc8000fd9e01a */
[----:B------:R-:W-:Y:S02]  /*2f2f0*/  @!P3 IADD3.X R27, R30, UR27, R27, P4, P5 ;  /* 0x0000001b1e1bbc10 */ /* 0x000fe4000a7ea41b */
[C---:B------:R-:W-:Y:S02]  /*2f300*/  ISETP.LT.OR P5, PT, R29.reuse, 0x9, !P0 ;  /* 0x000000091d00780c */ /* 0x040fe400047a1670 */
[----:B------:R-:W-:Y:S01]  /*2f310*/  ISETP.LT.OR P4, PT, R29, 0xa, !P0 ;  /* 0x0000000a1d00780c */ /* 0x000fe20004781670 */
[----:B------:R0:W-:Y:S02]  /*2f320*/  @!P3 STG.E.U8 desc[UR20][R26.64+0x1], R8 ;  /* 0x000001081a00b986 */ /* 0x0001e4000c101114 */
[----:B0-----:R-:W-:Y:S01]  /*2f330*/  FMUL R26, R9, UR23 ;  /* 0x00000017091a7c20 */ /* 0x001fe20008400000 */
[----:B-1----:R-:W-:-:S09]  /*2f340*/  @!P2 IADD3 R8, P3, R24, R32, RZ ;  /* 0x000000201808a210 */ /* 0x002fd20007f7e0ff */
[----:B------:R-:W-:Y:S02]  /*2f350*/  @P4 LOP3.LUT R4, R4, 0x2000000, RZ, 0xfc, !PT ;  /* 0x0200000004044812 */ /* 0x000fe400078efcff */
[----:B------:R-:W-:Y:S01]  /*2f360*/  F2FP.SATFINITE.E4M3.F32.PACK_AB_MERGE_C R26, RZ, R26, RZ ;  /* 0x0000001aff1a723e */ /* 0x000fe200048070ff */
[----:B------:R-:W-:-:S05]  /*2f370*/  @!P2 IMAD.X R9, R30, 0x1, R33, P3 ;  /* 0x000000011e09a824 */ /* 0x000fca00018e0621 */
[----:B------:R0:W-:Y:S02]  /*2f380*/  @!P2 STG.E.U8 desc[UR20][R8.64+0x8], R26 ;  /* 0x0000081a0800a986 */ /* 0x0001e4000c101114 */
[----:B0-----:R-:W0:Y:S08]  /*2f390*/  @!P5 LDC.64 R26, c[0x0][0x5c0] ;  /* 0x00017000ff1adb82 */ /* 0x001e300000000a00 */
[----:B------:R-:W1:Y:S01]  /*2f3a0*/  @!P4 LDC.64 R8, c[0x0][0x5c0] ;  /* 0x00017000ff08cb82 */ /* 0x000e620000000a00 */
[----:B0-----:R-:W-:-:S04]  /*2f3b0*/  @!P5 IADD3 R26, P2, P3, R24, UR28, R26 ;  /* 0x0000001c181adc10 */ /* 0x001fc8000fb5e01a */
[----:B------:R-:W-:Y:S02]  /*2f3c0*/  @!P5 IADD3.X R27, R30, UR27, R27, P2, P3 ;  /* 0x0000001b1e1bdc10 */ /* 0x000fe400097e641b */
[----:B-1----:R-:W-:-:S04]  /*2f3d0*/  @!P4 IADD3 R32, P2, P3, R24, UR28, R8 ;  /* 0x0000001c1820cc10 */ /* 0x002fc8000fb5e008 */
[----:B------:R-:W-:Y:S02]  /*2f3e0*/  @!P4 IADD3.X R33, R30, UR27, R9, P2, P3 ;  /* 0x0000001b1e21cc10 */ /* 0x000fe400097e6409 */
[C---:B------:R-:W-:Y:S02]  /*2f3f0*/  ISETP.LT.OR P2, PT, R29.reuse, 0xa, !P1 ;  /* 0x0000000a1d00780c */ /* 0x040fe40004f41670 */
[----:B------:R-:W-:-:S11]  /*2f400*/  ISETP.LT.OR P4, PT, R29, 0x19, !P0 ;  /* 0x000000191d00780c */ /* 0x000fd60004781670 */
[----:B------:R-:W0:Y:S02]  /*2f410*/  @!P2 LDC.64 R8, c[0x0][0x5c0] ;  /* 0x00017000ff08ab82 */ /* 0x000e240000000a00 */
[----:B0-----:R-:W-:Y:S01]  /*2f420*/  @!P2 IADD3 R8, P3, R24, R8, RZ ;  /* 0x000000081808a210 */ /* 0x001fe20007f7e0ff */
[----:B--2---:R-:W-:-:S04]  /*2f430*/  FMUL R31, R52, UR23 ;  /* 0x00000017341f7c20 */ /* 0x004fc80008400000 */
[----:B------:R-:W-:Y:S01]  /*2f440*/  @!P2 IMAD.X R9, R30, 0x1, R9, P3 ;  /* 0x000000011e09a824 */ /* 0x000fe200018e0609 */
[----:B------:R-:W-:-:S04]  /*2f450*/  ISETP.LT.OR P3, PT, R29, 0x11, !P0 ;  /* 0x000000111d00780c */ /* 0x000fc80004761670 */
[----:B------:R0:W-:Y:S04]  /*2f460*/  @!P2 STG.E.U8 desc[UR20][R8.64+0x9], R10 ;  /* 0x0000090a0800a986 */ /* 0x0001e8000c101114 */
[----:B------:R1:W-:Y:S05]  /*2f470*/  @!P5 STG.E.U8 desc[UR20][R26.64+0x8], R11 ;  /* 0x0000080b1a00d986 */ /* 0x0003ea000c101114 */
[----:B0-----:R-:W0:Y:S02]  /*2f480*/  @!P3 LDC.64 R8, c[0x0][0x5c0] ;  /* 0x00017000ff08bb82 */ /* 0x001e240000000a00 */
[----:B0-----:R-:W-:-:S04]  /*2f490*/  @!P3 IADD3 R34, P2, P6, R24, UR28, R8 ;  /* 0x0000001c1822bc10 */ /* 0x001fc8000fe5e008 */
[----:B------:R-:W-:Y:S02]  /*2f4a0*/  @!P3 IADD3.X R35, R30, UR27, R9, P2, P6 ;  /* 0x0000001b1e23bc10 */ /* 0x000fe400097ec409 */
[----:B------:R-:W-:-:S13]  /*2f4b0*/  ISETP.LT.OR P2, PT, R29, 0x12, !P0 ;  /* 0x000000121d00780c */ /* 0x000fda0004741670 */
[----:B------:R-:W0:Y:S02]  /*2f4c0*/  @!P2 LDC.64 R8, c[0x0][0x5c0] ;  /* 0x00017000ff08ab82 */ /* 0x000e240000000a00 */
[----:B0-----:R-:W-:-:S04]  /*2f4d0*/  @!P2 IADD3 R10, P5, P6, R24, UR28, R8 ;  /* 0x0000001c180aac10 */ /* 0x001fc8000febe008 */
[----:B-1----:R-:W-:Y:S02]  /*2f4e0*/  @!P2 IADD3.X R11, R30, UR27, R9, P5, P6 ;  /* 0x0000001b1e0bac10 */ /* 0x002fe4000afec409 */
[----:B------:R-:W0:Y:S02]  /*2f4f0*/  @!P4 LDC.64 R8, c[0x0][0x5c0] ;  /* 0x00017000ff08cb82 */ /* 0x000e240000000a00 */
[----:B0-----:R-:W-:-:S04]  /*2f500*/  @!P4 IADD3 R36, P5, P6, R24, UR28, R8 ;  /* 0x0000001c1824cc10 */ /* 0x001fc8000febe008 */
[----:B------:R-:W-:Y:S02]  /*2f510*/  @!P4 IADD3.X R37, R30, UR27, R9, P5, P6 ;  /* 0x0000001b1e25cc10 */ /* 0x000fe4000afec409 */
[C---:B------:R-:W-:Y:S02]  /*2f520*/  LOP3.LUT P4, RZ, R4.reuse, 0x2000000, RZ, 0xc0, !PT ;  /* 0x0200000004ff7812 */ /* 0x040fe4000788c0ff */
[----:B------:R-:W-:Y:S02]  /*2f530*/  ISETP.LT.OR P6, PT, R29, 0x1a, !P0 ;  /* 0x0000001a1d00780c */ /* 0x000fe400047c1670 */
[----:B------:R-:W-:-:S09]  /*2f540*/  LOP3.LUT R4, R4, 0xfeffffff, RZ, 0xc0, !PT ;  /* 0xfeffffff04047812 */ /* 0x000fd200078ec0ff */
[----:B------:R-:W-:Y:S01]  /*2f550*/  @!P4 STG.E.U8 desc[UR20][R32.64+0x9], R12 ;  /* 0x0000090c2000c986 */ /* 0x000fe2000c101114 */
[----:B------:R-:W-:-:S13]  /*2f560*/  ISETP.LT.OR P4, PT, R29, 0x11, !P1 ;  /* 0x000000111d00780c */ /* 0x000fda0004f81670 */
[----:B------:R-:W0:Y:S02]  /*2f570*/  @!P4 LDC.64 R8, c[0x0][0x5c0] ;  /* 0x00017000ff08cb82 */ /* 0x000e240000000a00 */
[----:B0-----:R-:W-:-:S05]  /*2f580*/  @!P4 IADD3 R8, P5, R24, R8, RZ ;  /* 0x000000081808c210 */ /* 0x001fca0007fbe0ff */
[----:B------:R-:W-:-:S05]  /*2f590*/  @!P4 IMAD.X R9, R30, 0x1, R9, P5 ;  /* 0x000000011e09c824 */ /* 0x000fca00028e0609 */
[----:B------:R0:W-:Y:S02]  /*2f5a0*/  @!P4 STG.E.U8 desc[UR20][R8.64+0x10], R13 ;  /* 0x0000100d0800c986 */ /* 0x0001e4000c101114 */
[----:B0-----:R-:W0:Y:S02]  /*2f5b0*/  @!P6 LDC.64 R8, c[0x0][0x5c0] ;  /* 0x00017000ff08eb82 */ /* 0x001e240000000a00 */
[----:B0-----:R-:W-:-:S04]  /*2f5c0*/  @!P6 IADD3 R12, P4, P5, R24, UR28, R8 ;  /* 0x0000001c180cec10 */ /* 0x001fc8000fd9e008 */
[----:B------:R-:W-:Y:S02]  /*2f5d0*/  @!P6 IADD3.X R13, R30, UR27, R9, P4, P5 ;  /* 0x0000001b1e0dec10 */ /* 0x000fe4000a7ea409 */
[----:B------:R-:W-:-:S13]  /*2f5e0*/  ISETP.LT.OR P4, PT, R29, 0x12, !P1 ;  /* 0x000000121d00780c */ /* 0x000fda0004f81670 */
[----:B------:R-:W0:Y:S02]  /*2f5f0*/  @!P4 LDC.64 R8, c[0x0][0x5c0] ;  /* 0x00017000ff08cb82 */ /* 0x000e240000000a00 */
[----:B0-----:R-:W-:-:S05]  /*2f600*/  @!P4 IADD3 R8, P5, R24, R8, RZ ;  /* 0x000000081808c210 */ /* 0x001fca0007fbe0ff */
[----:B------:R-:W-:-:S05]  /*2f610*/  @!P4 IMAD.X R9, R30, 0x1, R9, P5 ;  /* 0x000000011e09c824 */ /* 0x000fca00028e0609 */
[----:B------:R0:W-:Y:S01]  /*2f620*/  @!P4 STG.E.U8 desc[UR20][R8.64+0x11], R14 ;  /* 0x0000110e0800c986 */ /* 0x0001e2000c101114 */
[----:B------:R-:W-:-:S03]  /*2f630*/  ISETP.LT.OR P4, PT, R29, 0x21, !P0 ;  /* 0x000000211d00780c */ /* 0x000fc60004781670 */
[----:B------:R1:W-:Y:S01]  /*2f640*/  @!P3 STG.E.U8 desc[UR20][R34.64+0x10], R15 ;  /* 0x0000100f2200b986 */ /* 0x0003e2000c101114 */
[----:B------:R-:W-:-:S03]  /*2f650*/  ISETP.LT.OR P3, PT, R29, 0x22, !P0 ;  /* 0x000000221d00780c */ /* 0x000fc60004761670 */
[----:B------:R-:W-:Y:S01]  /*2f660*/  @!P2 STG.E.U8 desc[UR20][R10.64+0x11], R16 ;  /* 0x000011100a00a986 */ /* 0x000fe2000c101114 */
[----:B------:R-:W-:-:S05]  /*2f670*/  ISETP.LT.OR P2, PT, R29, 0x19, !P1 ;  /* 0x000000191d00780c */ /* 0x000fca0004f41670 */
[----:B0-----:R-:W0:Y:S01]  /*2f680*/  @!P4 LDC.64 R8, c[0x0][0x5c0] ;  /* 0x00017000ff08cb82 */ /* 0x001e220000000a00 */
[----:B------:R-:W-:-:S04]  /*2f690*/  @P4 LOP3.LUT R4, R4, 0x1000000, RZ, 0xfc, !PT ;  /* 0x0100000004044812 */ /* 0x000fc800078efcff */
[----:B------:R-:W-:Y:S02]  /*2f6a0*/  LOP3.LUT R4, R4, 0xff7fffff, RZ, 0xc0, !PT ;  /* 0xff7fffff04047812 */ /* 0x000fe400078ec0ff */
[----:B0-----:R-:W-:-:S04]  /*2f6b0*/  @!P4 IADD3 R26, P5, P6, R24, UR28, R8 ;  /* 0x0000001c181acc10 */ /* 0x001fc8000febe008 */
[----:B------:R-:W-:Y:S02]  /*2f6c0*/  @!P4 IADD3.X R27, R30, UR27, R9, P5, P6 ;  /* 0x0000001b1e1bcc10 */ /* 0x000fe4000afec409 */
[----:B------:R-:W0:Y:S01]  /*2f6d0*/  @!P3 LDC.64 R8, c[0x0][0x5c0] ;  /* 0x00017000ff08bb82 */ /* 0x000e220000000a00 */
[----:B------:R-:W-:Y:S02]  /*2f6e0*/  ISETP.LT.OR P4, PT, R29, 0x29, !P0 ;  /* 0x000000291d00780c */ /* 0x000fe40004781670 */
[----:B0-----:R-:W-:-:S04]  /*2f6f0*/  @!P3 IADD3 R14, P5, P6, R24, UR28, R8 ;  /* 0x0000001c180ebc10 */ /* 0x001fc8000febe008 */
[----:B-1----:R-:W-:-:S07]  /*2f700*/  @!P3 IADD3.X R15, R30, UR27, R9, P5, P6 ;  /* 0x0000001b1e0fbc10 */ /* 0x002fce000afec409 */
[----:B------:R-:W0:Y:S02]  /*2f710*/  @!P4 LDC.64 R8, c[0x0][0x5c0] ;  /* 0x00017000ff08cb82 */ /* 0x000e240000000a00 */
[----:B0-----:R-:W-:-:S04]  /*2f720*/  @!P4 IADD3 R34, P5, P6, R24, UR28, R8 ;  /* 0x0000001c1822cc10 */ /* 0x001fc8000febe008 */
[----:B------:R-:W-:Y:S02]  /*2f730*/  @!P4 IADD3.X R35, R30, UR27, R9, P5, P6 ;  /* 0x0000001b1e23cc10 */ /* 0x000fe4000afec409 */
[----:B------:R-:W0:Y:S01]  /*2f740*/  @!P2 LDC.64 R8, c[0x0][0x5c0] ;  /* 0x00017000ff08ab82 */ /* 0x000e220000000a00 */
[----:B------:R-:W-:Y:S02]  /*2f750*/  ISETP.LT.OR P4, PT, R29, 0x2a, !P0 ;  /* 0x0000002a1d00780c */ /* 0x000fe40004781670 */
[----:B0-----:R-:W-:-:S05]  /*2f760*/  @!P2 IADD3 R8, P5, R24, R8, RZ ;  /* 0x000000081808a210 */ /* 0x001fca0007fbe0ff */
[----:B------:R-:W-:-:S05]  /*2f770*/  @!P2 IMAD.X R9, R30, 0x1, R9, P5 ;  /* 0x000000011e09a824 */ /* 0x000fca00028e0609 */
[----:B------:R0:W-:Y:S02]  /*2f780*/  @!P2 STG.E.U8 desc[UR20][R8.64+0x18], R17 ;  /* 0x000018110800a986 */ /* 0x0001e4000c101114 */
[----:B0-----:R-:W0:Y:S02]  /*2f790*/  @!P4 LDC.64 R8, c[0x0][0x5c0] ;  /* 0x00017000ff08cb82 */ /* 0x001e240000000a00 */
[----:B0-----:R-:W-:-:S04]  /*2f7a0*/  @!P4 IADD3 R10, P2, P5, R24, UR28, R8 ;  /* 0x0000001c180acc10 */ /* 0x001fc8000fd5e008 */
[----:B------:R-:W-:Y:S02]  /*2f7b0*/  @!P4 IADD3.X R11, R30, UR27, R9, P2, P5 ;  /* 0x0000001b1e0bcc10 */ /* 0x000fe400097ea409 */
[C---:B------:R-:W-:Y:S02]  /*2f7c0*/  ISETP.LT.OR P2, PT, R29.reuse, 0x1a, !P1 ;  /* 0x0000001a1d00780c */ /* 0x040fe40004f41670 */
[----:B------:R-:W-:-:S11]  /*2f7d0*/  ISETP.LT.OR P4, PT, R29, 0x19, !P0 ;  /* 0x000000191d00780c */ /* 0x000fd60004781670 */
[----:B------:R-:W0:Y:S02]  /*2f7e0*/  @!P2 LDC.64 R8, c[0x0][0x5c0] ;  /* 0x00017000ff08ab82 */ /* 0x000e240000000a00 */
[----:B0-----:R-:W-:-:S05]  /*2f7f0*/  @!P2 IADD3 R8, P5, R24, R8, RZ ;  /* 0x000000081808a210 */ /* 0x001fca0007fbe0ff */
[----:B------:R-:W-:-:S05]  /*2f800*/  @!P2 IMAD.X R9, R30, 0x1, R9, P5 ;  /* 0x000000011e09a824 */ /* 0x000fca00028e0609 */
[----:B------:R0:W-:Y:S01]  /*2f810*/  @!P2 STG.E.U8 desc[UR20][R8.64+0x19], R18 ;  /* 0x000019120800a986 */ /* 0x0001e2000c101114 */
[----:B------:R-:W-:-:S03]  /*2f820*/  ISETP.LT.OR P2, PT, R29, 0x31, !P0 ;  /* 0x000000311d00780c */ /* 0x000fc60004741670 */
[----:B------:R1:W-:Y:S01]  /*2f830*/  @!P4 STG.E.U8 desc[UR20][R36.64+0x18], R19 ;  /* 0x000018132400c986 */ /* 0x0003e2000c101114 */
[----:B------:R-:W-:-:S09]  /*2f840*/  ISETP.LT.OR P4, PT, R29, 0x39, !P0 ;  /* 0x000000391d00780c */ /* 0x000fd20004781670 */
[----:B0-----:R-:W0:Y:S01]  /*2f850*/  @!P2 LDC.64 R8, c[0x0][0x5c0] ;  /* 0x00017000ff08ab82 */ /* 0x001e220000000a00 */
[----:B------:R-:W-:Y:S02]  /*2f860*/  @P2 LOP3.LUT R4, R4, 0x800000, RZ, 0xfc, !PT ;  /* 0x0080000004042812 */ /* 0x000fe400078efcff */
[----:B0-----:R-:W-:-:S04]  /*2f870*/  @!P2 IADD3 R32, P5, P6, R24, UR28, R8 ;  /* 0x0000001c1820ac10 */ /* 0x001fc8000febe008 */
[----:B------:R-:W-:Y:S02]  /*2f880*/  @!P2 IADD3.X R33, R30, UR27, R9, P5, P6 ;  /* 0x0000001b1e21ac10 */ /* 0x000fe4000afec409 */
[----:B------:R-:W-:-:S13]  /*2f890*/  ISETP.LT.OR P2, PT, R29, 0x32, !P0 ;  /* 0x000000321d00780c */ /* 0x000fda0004741670 */
[----:B------:R-:W0:Y:S02]  /*2f8a0*/  @!P2 LDC.64 R8, c[0x0][0x5c0] ;  /* 0x00017000ff08ab82 */ /* 0x000e240000000a00 */
[----:B0-----:R-:W-:-:S04]  /*2f8b0*/  @!P2 IADD3 R16, P5, P6, R24, UR28, R8 ;  /* 0x0000001c1810ac10 */ /* 0x001fc8000febe008 */
[----:B------:R-:W-:Y:S02]  /*2f8c0*/  @!P2 IADD3.X R17, R30, UR27, R9, P5, P6 ;  /* 0x0000001b1e11ac10 */ /* 0x000fe4000afec409 */
[----:B------:R-:W1:Y:S01]  /*2f8d0*/  @!P4 LDC.64 R8, c[0x0][0x5c0] ;  /* 0x00017000ff08cb82 */ /* 0x000e620000000a00 */
[----:B------:R-:W-:-:S13]  /*2f8e0*/  ISETP.LT.OR P2, PT, R29, 0x1a, !P0 ;  /* 0x0000001a1d00780c */ /* 0x000fda0004741670 */
[----:B------:R-:W-:Y:S01]  /*2f8f0*/  @!P2 STG.E.U8 desc[UR20][R12.64+0x19], R20 ;  /* 0x000019140c00a986 */ /* 0x000fe2000c101114 */
[----:B------:R-:W-:Y:S02]  /*2f900*/  ISETP.LT.OR P2, PT, R29, 0x3a, !P0 ;  /* 0x0000003a1d00780c */ /* 0x000fe40004741670 */
[----:B-1----:R-:W-:-:S04]  /*2f910*/  @!P4 IADD3 R36, P5, P6, R24, UR28, R8 ;  /* 0x0000001c1824cc10 */ /* 0x002fc8000febe008 */
[----:B------:R-:W-:Y:S02]  /*2f920*/  @!P4 IADD3.X R37, R30, UR27, R9, P5, P6 ;  /* 0x0000001b1e25cc10 */ /* 0x000fe4000afec409 */
[----:B------:R-:W-:Y:S02]  /*2f930*/  ISETP.LT.OR P5, PT, R29, 0x21, !P1 ;  /* 0x000000211d00780c */ /* 0x000fe40004fa1670 */
[C---:B------:R-:W-:Y:S02]  /*2f940*/  LOP3.LUT P4, RZ, R4.reuse, 0x1000000, RZ, 0xc0, !PT ;  /* 0x0100000004ff7812 */ /* 0x040fe4000788c0ff */
[----:B------:R-:W-:-:S09]  /*2f950*/  LOP3.LUT R4, R4, 0xffbfffff, RZ, 0xc0, !PT ;  /* 0xffbfffff04047812 */ /* 0x000fd200078ec0ff */
[----:B------:R-:W0:Y:S02]  /*2f960*/  @!P5 LDC.64 R8, c[0x0][0x5c0] ;  /* 0x00017000ff08db82 */ /* 0x000e240000000a00 */
        /* <DEDUP_REMOVED lines=11> */
[----:B------:R0:W-:Y:S04]  /*2fa20*/  @!P5 STG.E.U8 desc[UR20][R8.64+0x21], R22 ;  /* 0x000021160800d986 */ /* 0x0001e8000c101114 */
[----:B------:R-:W-:Y:S01]  /*2fa30*/  @!P4 STG.E.U8 desc[UR20][R26.64+0x20], R23 ;  /* 0x000020171a00c986 */ /* 0x000fe2000c101114 */
[----:B------:R-:W-:-:S03]  /*2fa40*/  ISETP.LT.OR P4, PT, R29, 0x42, !P0 ;  /* 0x000000421d00780c */ /* 0x000fc60004781670 */
[----:B------:R-:W-:Y:S01]  /*2fa50*/  @!P3 STG.E.U8 desc[UR20][R14.64+0x21], R216 ;  /* 0x000021d80e00b986 */ /* 0x000fe2000c101114 */
[----:B------:R-:W-:Y:S01]  /*2fa60*/  ISETP.LT.OR P3, PT, R29, 0x29, !P1 ;  /* 0x000000291d00780c */ /* 0x000fe20004f61670 */
[----:B0-----:R-:W0:Y:S08]  /*2fa70*/  @!P2 LDC.64 R8, c[0x0][0x5c0] ;  /* 0x00017000ff08ab82 */ /* 0x001e300000000a00 */
[----:B------:R-:W-:-:S02]  /*2fa80*/  @P4 LOP3.LUT R4, R4, 0x400000, RZ, 0xfc, !PT ;  /* 0x0040000004044812 */ /* 0x000fc400078efcff */
[----:B0-----:R-:W-:-:S04]  /*2fa90*/  @!P2 IADD3 R20, P5, P6, R24, UR28, R8 ;  /* 0x0000001c1814ac10 */ /* 0x001fc8000febe008 */
[----:B------:R-:W-:Y:S02]  /*2faa0*/  @!P2 IADD3.X R21, R30, UR27, R9, P5, P6 ;  /* 0x0000001b1e15ac10 */ /* 0x000fe4000afec409 */
[----:B------:R-:W0:Y:S01]  /*2fab0*/  @!P4 LDC.64 R8, c[0x0][0x5c0] ;  /* 0x00017000ff08cb82 */ /* 0x000e220000000a00 */
[----:B------:R-:W-:Y:S02]  /*2fac0*/  ISETP.LT.OR P2, PT, R29, 0x49, !P0 ;  /* 0x000000491d00780c */ /* 0x000fe40004741670 */
[----:B0-----:R-:W-:-:S04]  /*2fad0*/  @!P4 IADD3 R18, P5, P6, R24, UR28, R8 ;  /* 0x0000001c1812cc10 */ /* 0x001fc8000febe008 */
[----:B------:R-:W-:-:S07]  /*2fae0*/  @!P4 IADD3.X R19, R30, UR27, R9, P5, P6 ;  /* 0x0000001b1e13cc10 */ /* 0x000fce000afec409 */
[----:B------:R-:W0:Y:S01]  /*2faf0*/  @!P2 LDC.64 R8, c[0x0][0x5c0] ;  /* 0x00017000ff08ab82 */ /* 0x000e220000000a00 */
[----:B------:R-:W-:Y:S02]  /*2fb00*/  ISETP.LT.OR P4, PT, R29, 0x51, !P0 ;  /* 0x000000511d00780c */ /* 0x000fe40004781670 */
[----:B0-----:R-:W-:-:S04]  /*2fb10*/  @!P2 IADD3 R38, P5, P6, R24, UR28, R8 ;  /* 0x0000001c1826ac10 */ /* 0x001fc8000febe008 */
[----:B------:R-:W-:Y:S02]  /*2fb20*/  @!P2 IADD3.X R39, R30, UR27, R9, P5, P6 ;  /* 0x0000001b1e27ac10 */ /* 0x000fe4000afec409 */
[----:B------:R-:W0:Y:S01]  /*2fb30*/  @!P3 LDC.64 R8, c[0x0][0x5c0] ;  /* 0x00017000ff08bb82 */ /* 0x000e220000000a00 */
[----:B------:R-:W-:Y:S02]  /*2fb40*/  ISETP.LT.OR P2, PT, R29, 0x29, !P0 ;  /* 0x000000291d00780c */ /* 0x000fe40004741670 */
[----:B0-----:R-:W-:-:S05]  /*2fb50*/  @!P3 IADD3 R8, P5, R24, R8, RZ ;  /* 0x000000081808b210 */ /* 0x001fca0007fbe0ff */
[----:B------:R-:W-:-:S05]  /*2fb60*/  @!P3 IMAD.X R9, R30, 0x1, R9, P5 ;  /* 0x000000011e09b824 */ /* 0x000fca00028e0609 */
[----:B------:R0:W-:Y:S01]  /*2fb70*/  @!P3 STG.E.U8 desc[UR20][R8.64+0x28], R217 ;  /* 0x000028d90800b986 */ /* 0x0001e2000c101114 */
[----:B------:R-:W-:-:S13]  /*2fb80*/  ISETP.LT.OR P3, PT, R29, 0x4a, !P0 ;  /* 0x0000004a1d00780c */ /* 0x000fda0004761670 */
[----:B0-----:R-:W0:Y:S02]  /*2fb90*/  @!P3 LDC.64 R8, c[0x0][0x5c0] ;  /* 0x00017000ff08bb82 */ /* 0x001e240000000a00 */
[----:B0-----:R-:W-:-:S04]  /*2fba0*/  @!P3 IADD3 R14, P5, P6, R24, UR28, R8 ;  /* 0x0000001c180ebc10 */ /* 0x001fc8000febe008 */
[----:B------:R-:W-:Y:S02]  /*2fbb0*/  @!P3 IADD3.X R15, R30, UR27, R9, P5, P6 ;  /* 0x0000001b1e0fbc10 */ /* 0x000fe4000afec409 */
[----:B------:R-:W-:-:S13]  /*2fbc0*/  ISETP.LT.OR P5, PT, R29, 0x2a, !P1 ;  /* 0x0000002a1d00780c */ /* 0x000fda0004fa1670 */
[----:B------:R-:W0:Y:S02]  /*2fbd0*/  @!P5 LDC.64 R8, c[0x0][0x5c0] ;  /* 0x00017000ff08db82 */ /* 0x000e240000000a00 */
[----:B0-----:R-:W-:-:S05]  /*2fbe0*/  @!P5 IADD3 R8, P6, R24, R8, RZ ;  /* 0x000000081808d210 */ /* 0x001fca0007fde0ff */
[----:B------:R-:W-:-:S05]  /*2fbf0*/  @!P5 IMAD.X R9, R30, 0x1, R9, P6 ;  /* 0x000000011e09d824 */ /* 0x000fca00030e0609 */
[----:B------:R0:W-:Y:S04]  /*2fc00*/  @!P5 STG.E.U8 desc[UR20][R8.64+0x29], R218 ;  /* 0x000029da0800d986 */ /* 0x0001e8000c101114 */
[----:B------:R-:W-:Y:S01]  /*2fc10*/  @!P2 STG.E.U8 desc[UR20][R34.64+0x28], R219 ;  /* 0x000028db2200a986 */ /* 0x000fe2000c101114 */
[----:B------:R-:W-:Y:S01]  /*2fc20*/  ISETP.LT.OR P2, PT, R29, 0x52, !P0 ;  /* 0x000000521d00780c */ /* 0x000fe20004741670 */
[----:B0-----:R-:W0:Y:S02]  /*2fc30*/  @!P4 LDC.64 R8, c[0x0][0x5c0] ;  /* 0x00017000ff08cb82 */ /* 0x001e240000000a00 */
[----:B0-----:R-:W-:-:S04]  /*2fc40*/  @!P4 IADD3 R26, P5, P6, R24, UR28, R8 ;  /* 0x0000001c181acc10 */ /* 0x001fc8000febe008 */
[----:B------:R-:W-:-:S06]  /*2fc50*/  @!P4 IADD3.X R27, R30, UR27, R9, P5, P6 ;  /* 0x0000001b1e1bcc10 */ /* 0x000fcc000afec409 */
[----:B------:R-:W0:Y:S01]  /*2fc60*/  @!P2 LDC.64 R8, c[0x0][0x5c0] ;  /* 0x00017000ff08ab82 */ /* 0x000e220000000a00 */
[----:B------:R-:W-:-:S13]  /*2fc70*/  ISETP.LT.OR P4, PT, R29, 0x2a, !P0 ;  /* 0x0000002a1d00780c */ /* 0x000fda0004781670 */
[----:B------:R-:W-:Y:S01]  /*2fc80*/  @!P4 STG.E.U8 desc[UR20][R10.64+0x29], R220 ;  /* 0x000029dc0a00c986 */ /* 0x000fe2000c101114 */
[----:B------:R-:W-:Y:S02]  /*2fc90*/  ISETP.LT.OR P4, PT, R29, 0x5a, !P0 ;  /* 0x0000005a1d00780c */ /* 0x000fe40004781670 */
[----:B0-----:R-:W-:-:S04]  /*2fca0*/  @!P2 IADD3 R22, P5, P6, R24, UR28, R8 ;  /* 0x0000001c1816ac10 */ /* 0x001fc8000febe008 */
[----:B------:R-:W-:Y:S02]  /*2fcb0*/  @!P2 IADD3.X R23, R30, UR27, R9, P5, P6 ;  /* 0x0000001b1e17ac10 */ /* 0x000fe4000afec409 */
[----:B------:R-:W-:-:S13]  /*2fcc0*/  ISETP.LT.OR P2, PT, R29, 0x59, !P0 ;  /* 0x000000591d00780c */ /* 0x000fda0004741670 */
[----:B------:R-:W0:Y:S02]  /*2fcd0*/  @!P2 LDC.64 R8, c[0x0][0x5c0] ;  /* 0x00017000ff08ab82 */ /* 0x000e240000000a00 */
[----:B0-----:R-:W-:-:S04]  /*2fce0*/  @!P2 IADD3 R42, P5, P6, R24, UR28, R8 ;  /* 0x0000001c182aac10 */ /* 0x001fc8000febe008 */
[----:B------:R-:W-:Y:S02]  /*2fcf0*/  @!P2 IADD3.X R43, R30, UR27, R9, P5, P6 ;  /* 0x0000001b1e2bac10 */ /* 0x000fe4000afec409 */
[----:B------:R-:W-:Y:S02]  /*2fd00*/  ISETP.LT.OR P5, PT, R29, 0x31, !P1 ;  /* 0x000000311d00780c */ /* 0x000fe40004fa1670 */
[----:B------:R-:W-:-:S11]  /*2fd10*/  LOP3.LUT P2, RZ, R4, 0x800000, RZ, 0xc0, !PT ;  /* 0x0080000004ff7812 */ /* 0x000fd6000784c0ff */
        /* <DEDUP_REMOVED lines=10> */
[----:B------:R-:W-:-:S04]  /*2fdc0*/  @P4 LOP3.LUT R5, R5, 0x1, RZ, 0xfc, !PT ;  /* 0x0000000105054812 */ /* 0x000fc800078efcff */
[----:B------:R-:W-:Y:S02]  /*2fdd0*/  LOP3.LUT R5, R5, 0xfffffbff, RZ, 0xc0, !PT ;  /* 0xfffffbff05057812 */ /* 0x000fe400078ec0ff */
[----:B0-----:R-:W-:-:S05]  /*2fde0*/  @!P5 IADD3 R8, P6, R24, R8, RZ ;  /* 0x000000081808d210 */ /* 0x001fca0007fde0ff */
[----:B------:R-:W-:-:S05]  /*2fdf0*/  @!P5 IMAD.X R9, R30, 0x1, R9, P6 ;  /* 0x000000011e09d824 */ /* 0x000fca00030e0609 */
[----:B------:R0:W-:Y:S04]  /*2fe00*/  @!P5 STG.E.U8 desc[UR20][R8.64+0x31], R222 ;  /* 0x000031de0800d986 */ /* 0x0001e8000c101114 */
[----:B------:R1:W-:Y:S01]  /*2fe10*/  @!P2 STG.E.U8 desc[UR20][R32.64+0x30], R223 ;  /* 0x000030df2000a986 */ /* 0x0003e2000c101114 */
[----:B0-----:R-:W0:Y:S02]  /*2fe20*/  @!P4 LDC.64 R8, c[0x0][0x5c0] ;  /* 0x00017000ff08cb82 */ /* 0x001e240000000a00 */
[----:B0-----:R-:W-:-:S04]  /*2fe30*/  @!P4 IADD3 R34, P5, P6, R24, UR28, R8 ;  /* 0x0000001c1822cc10 */ /* 0x001fc8000febe008 */
[----:B------:R-:W-:Y:S02]  /*2fe40*/  @!P4 IADD3.X R35, R30, UR27, R9, P5, P6 ;  /* 0x0000001b1e23cc10 */ /* 0x000fe4000afec409 */
[C---:B------:R-:W-:Y:S02]  /*2fe50*/  ISETP.LT.OR P4, PT, R29.reuse, 0x62, !P0 ;  /* 0x000000621d00780c */ /* 0x040fe40004781670 */
[----:B------:R-:W-:-:S11]  /*2fe60*/  ISETP.LT.OR P6, PT, R29, 0x69, !P0 ;  /* 0x000000691d00780c */ /* 0x000fd600047c1670 */
[----:B------:R-:W1:Y:S01]  /*2fe70*/  @!P4 LDC.64 R8, c[0x0][0x5c0] ;  /* 0x00017000ff08cb82 */ /* 0x000e620000000a00 */
[----:B------:R-:W-:-:S04]  /*2fe80*/  @P4 LOP3.LUT R5, R5, 0x400, RZ, 0xfc, !PT ;  /* 0x0000040005054812 */ /* 0x000fc800078efcff */
[----:B------:R-:W-:-:S04]  /*2fe90*/  LOP3.LUT R5, R5, 0xfffff7ff, RZ, 0xc0, !PT ;  /* 0xfffff7ff05057812 */ /* 0x000fc800078ec0ff */
[----:B------:R-:W-:-:S04]  /*2fea0*/  @P6 LOP3.LUT R5, R5, 0x800, RZ, 0xfc, !PT ;  /* 0x0000080005056812 */ /* 0x000fc800078efcff */
[----:B------:R-:W-:Y:S02]  /*2feb0*/  LOP3.LUT R5, R5, 0xffffffef, RZ, 0xc0, !PT ;  /* 0xffffffef05057812 */ /* 0x000fe400078ec0ff */
[----:B-1----:R-:W-:-:S04]  /*2fec0*/  @!P4 IADD3 R32, P2, P5, R24, UR28, R8 ;  /* 0x0000001c1820cc10 */ /* 0x002fc8000fd5e008 */
[----:B------:R-:W-:Y:S02]  /*2fed0*/  @!P4 IADD3.X R33, R30, UR27, R9, P2, P5 ;  /* 0x0000001b1e21cc10 */ /* 0x000fe400097ea409 */
[----:B------:R-:W0:Y:S01]  /*2fee0*/  @!P6 LDC.64 R8, c[0x0][0x5c0] ;  /* 0x00017000ff08eb82 */ /* 0x000e220000000a00 */
[----:B------:R-:W-:-:S13]  /*2fef0*/  ISETP.LT.OR P4, PT, R29, 0x32, !P0 ;  /* 0x000000321d00780c */ /* 0x000fda0004781670 */
[----:B------:R-:W-:Y:S01]  /*2ff00*/  @!P4 STG.E.U8 desc[UR20][R16.64+0x31], R224 ;  /* 0x000031e01000c986 */ /* 0x000fe2000c101114 */
[----:B------:R-:W-:Y:S02]  /*2ff10*/  ISETP.LT.OR P4, PT, R29, 0x6a, !P0 ;  /* 0x0000006a1d00780c */ /* 0x000fe40004781670 */
[----:B0-----:R-:W-:-:S04]  /*2ff20*/  @!P6 IADD3 R46, P2, P5, R24, UR28, R8 ;  /* 0x0000001c182eec10 */ /* 0x001fc8000fd5e008 */
[----:B------:R-:W-:Y:S02]  /*2ff30*/  @!P6 IADD3.X R47, R30, UR27, R9, P2, P5 ;  /* 0x0000001b1e2fec10 */ /* 0x000fe400097ea409 */
[C---:B------:R-:W-:Y:S02]  /*2ff40*/  ISETP.LT.OR P2, PT, R29.reuse, 0x39, !P1 ;  /* 0x000000391d00780c */ /* 0x040fe40004f41670 */
[----:B------:R-:W-:-:S03]  /*2ff50*/  ISETP.LT.OR P6, PT, R29, 0x71, !P0 ;  /* 0x000000711d00780c */ /* 0x000fc600047c1670 */
[----:B------:R-:W-:-:S04]  /*2ff60*/  @P4 LOP3.LUT R5, R5, 0x10, RZ, 0xfc, !PT ;  /* 0x0000001005054812 */ /* 0x000fc800078efcff */
[----:B------:R-:W-:-:S04]  /*2ff70*/  LOP3.LUT R5, R5, 0xffffefff, RZ, 0xc0, !PT ;  /* 0xffffefff05057812 */ /* 0x000fc800078ec0ff */
[----:B------:R-:W0:Y:S02]  /*2ff80*/  @!P2 LDC.64 R8, c[0x0][0x5c0] ;  /* 0x00017000ff08ab82 */ /* 0x000e240000000a00 */
[----:B------:R-:W-:-:S04]  /*2ff90*/  @P6 LOP3.LUT R5, R5, 0x1000, RZ, 0xfc, !PT ;  /* 0x0000100005056812 */ /* 0x000fc800078efcff */
[----:B------:R-:W-:Y:S02]  /*2ffa0*/  LOP3.LUT R5, R5, 0xffffffdf, RZ, 0xc0, !PT ;  /* 0xffffffdf05057812 */ /* 0x000fe400078ec0ff */
        /* <DEDUP_REMOVED lines=12> */
[----:B------:R1:W-:Y:S01]  /*30070*/  @!P4 STG.E.U8 desc[UR20][R36.64+0x38], R227 ;  /* 0x000038e32400c986 */ /* 0x0003e2000c101114 */
[----:B------:R-:W-:Y:S01]  /*30080*/  ISETP.LT.OR P4, PT, R29, 0x72, !P0 ;  /* 0x000000721d00780c */ /* 0x000fe20004781670 */
[----:B0-----:R-:W0:-:S12]  /*30090*/  @!P6 LDC.64 R8, c[0x0][0x5c0] ;  /* 0x00017000ff08eb82 */ /* 0x001e180000000a00 */
[----:B------:R-:W-:-:S04]  /*300a0*/  @P4 LOP3.LUT R5, R5, 0x20, RZ, 0xfc, !PT ;  /* 0x0000002005054812 */ /* 0x000fc800078efcff */
[----:B------:R-:W-:Y:S02]  /*300b0*/  LOP3.LUT R5, R5, 0xffffdfff, RZ, 0xc0, !PT ;  /* 0xffffdfff05057812 */ /* 0x000fe400078ec0ff */
[----:B0-----:R-:W-:-:S04]  /*300c0*/  @!P6 IADD3 R40, P2, P5, R24, UR28, R8 ;  /* 0x0000001c1828ec10 */ /* 0x001fc8000fd5e008 */
[----:B------:R-:W-:Y:S02]  /*300d0*/  @!P6 IADD3.X R41, R30, UR27, R9, P2, P5 ;  /* 0x0000001b1e29ec10 */ /* 0x000fe400097ea409 */
[----:B------:R-:W1:Y:S01]  /*300e0*/  @!P4 LDC.64 R8, c[0x0][0x5c0] ;  /* 0x00017000ff08cb82 */ /* 0x000e620000000a00 */
[----:B------:R-:W-:-:S13]  /*300f0*/  ISETP.LT.OR P6, PT, R29, 0x79, !P0 ;  /* 0x000000791d00780c */ /* 0x000fda00047c1670 */
        /* <DEDUP_REMOVED lines=10> */
[----:B------:R-:W-:-:S05]  /*301a0*/  ISETP.LT.OR P2, PT, R29, 0x41, !P1 ;  /* 0x000000411d00780c */ /* 0x000fca0004f41670 */
[----:B------:R-:W-:Y:S02]  /*301b0*/  @P4 LOP3.LUT R5, R5, 0x2, RZ, 0xfc, !PT ;  /* 0x0000000205054812 */ /* 0x000fe400078efcff */
[----:B------:R-:W-:Y:S02]  /*301c0*/  ISETP.LT.OR P6, PT, R29, 0x41, !P0 ;  /* 0x000000411d00780c */ /* 0x000fe400047c1670 */
[----:B------:R-:W-:-:S04]  /*301d0*/  LOP3.LUT R5, R5, 0xffffbfff, RZ, 0xc0, !PT ;  /* 0xffffbfff05057812 */ /* 0x000fc800078ec0ff */
        /* <DEDUP_REMOVED lines=23> */
[C---:B------:R-:W-:Y:S02]  /*30350*/  LOP3.LUT P4, RZ, R4.reuse, 0x400000, RZ, 0xc0, !PT ;  /* 0x0040000004ff7812 */ /* 0x040fe4000788c0ff */
[----:B------:R-:W-:-:S11]  /*30360*/  LOP3.LUT R4, R4, 0xffefffff, RZ, 0xc0, !PT ;  /* 0xffefffff04047812 */ /* 0x000fd600078ec0ff */
[----:B------:R-:W-:Y:S01]  /*30370*/  @!P4 STG.E.U8 desc[UR20][R18.64+0x41], R232 ;  /* 0x000041e81200c986 */ /* 0x000fe2000c101114 */
[----:B-1----:R-:W-:-:S04]  /*30380*/  @!P6 IADD3 R20, P2, P5, R24, UR28, R8 ;  /* 0x0000001c1814ec10 */ /* 0x002fc8000fd5e008 */
[----:B------:R-:W-:Y:S02]  /*30390*/  @!P6 IADD3.X R21, R30, UR27, R9, P2, P5 ;  /* 0x0000001b1e15ec10 */ /* 0x000fe400097ea409 */
[----:B------:R-:W-:-:S13]  /*303a0*/  ISETP.LT.OR P6, PT, R29, 0x89, !P0 ;  /* 0x000000891d00780c */ /* 0x000fda00047c1670 */
[----:B------:R-:W0:Y:S01]  /*303b0*/  @!P6 LDC.64 R8, c[0x0][0x5c0] ;  /* 0x00017000ff08eb82 */ /* 0x000e220000000a00 */
[----:B------:R-:W-:-:S04]  /*303c0*/  @P6 LOP3.LUT R5, R5, 0x8000, RZ, 0xfc, !PT ;  /* 0x0000800005056812 */ /* 0x000fc800078efcff */
[----:B------:R-:W-:Y:S02]  /*303d0*/  LOP3.LUT R5, R5, 0xffffff7f, RZ, 0xc0, !PT ;  /* 0xffffff7f05057812 */ /* 0x000fe400078ec0ff */
[----:B0-----:R-:W-:-:S04]  /*303e0*/  @!P6 IADD3 R54, P2, P5, R24, UR28, R8 ;  /* 0x0000001c1836ec10 */ /* 0x001fc8000fd5e008 */
[----:B------:R-:W-:Y:S02]  /*303f0*/  @!P6 IADD3.X R55, R30, UR27, R9, P2, P5 ;  /* 0x0000001b1e37ec10 */ /* 0x000fe400097ea409 */
[----:B------:R-:W-:-:S13]  /*30400*/  ISETP.LT.OR P2, PT, R29, 0x49, !P1 ;  /* 0x000000491d00780c */ /* 0x000fda0004f41670 */
[----:B------:R-:W0:Y:S02]  /*30410*/  @!P2 LDC.64 R8, c[0x0][0x5c0] ;  /* 0x00017000ff08ab82 */ /* 0x000e240000000a00 */
[----:B0-----:R-:W-:-:S05]  /*30420*/  @!P2 IADD3 R8, P4, R24, R8, RZ ;  /* 0x000000081808a210 */ /* 0x001fca0007f9e0ff */
[----:B------:R-:W-:Y:S01]  /*30430*/  @!P2 IMAD.X R9, R30, 0x1, R9, P4 ;  /* 0x000000011e09a824 */ /* 0x000fe200020e0609 */
[----:B------:R-:W-:-:S04]  /*30440*/  ISETP.LT.OR P4, PT, R29, 0x8a, !P0 ;  /* 0x0000008a1d00780c */ /* 0x000fc80004781670 */
[----:B------:R0:W-:Y:S09]  /*30450*/  @!P2 STG.E.U8 desc[UR20][R8.64+0x48], R233 ;  /* 0x000048e90800a986 */ /* 0x0001f2000c101114 */
[----:B------:R-:W-:Y:S01]  /*30460*/  @P4 LOP3.LUT R4, R4, 0x100000, RZ, 0xfc, !PT ;  /* 0x0010000004044812 */ /* 0x000fe200078efcff */
[----:B0-----:R-:W0:Y:S03]  /*30470*/  @!P4 LDC.64 R8, c[0x0][0x5c0] ;  /* 0x00017000ff08cb82 */ /* 0x001e260000000a00 */
[----:B------:R-:W-:-:S02]  /*30480*/  LOP3.LUT R4, R4, 0xffdfffff, RZ, 0xc0, !PT ;  /* 0xffdfffff04047812 */ /* 0x000fc400078ec0ff */
        /* <DEDUP_REMOVED lines=9> */
[----:B------:R1:W-:Y:S04]  /*30520*/  @!P4 STG.E.U8 desc[UR20][R38.64+0x48], R235 ;  /* 0x000048eb2600c986 */ /* 0x0003e8000c101114 */
[----:B------:R-:W-:Y:S01]  /*30530*/  @!P3 STG.E.U8 desc[UR20][R14.64+0x49], R236 ;  /* 0x000049ec0e00b986 */ /* 0x000fe2000c101114 */
[----:B------:R-:W-:-:S05]  /*30540*/  ISETP.LT.OR P3, PT, R29, 0x51, !P1 ;  /* 0x000000511d00780c */ /* 0x000fca0004f61670 */
[----:B0-----:R-:W0:Y:S01]  /*30550*/  @!P2 LDC.64 R8, c[0x0][0x5c0] ;  /* 0x00017000ff08ab82 */ /* 0x001e220000000a00 */
[----:B------:R-:W-:Y:S02]  /*30560*/  @P2 LOP3.LUT R4, R4, 0x200000, RZ, 0xfc, !PT ;  /* 0x0020000004042812 */ /* 0x000fe400078efcff */
[----:B0-----:R-:W-:-:S04]  /*30570*/  @!P2 IADD3 R48, P5, P6, R24, UR28, R8 ;  /* 0x0000001c1830ac10 */ /* 0x001fc8000febe008 */
[----:B------:R-:W-:Y:S02]  /*30580*/  @!P2 IADD3.X R49, R30, UR27, R9, P5, P6 ;  /* 0x0000001b1e31ac10 */ /* 0x000fe4000afec409 */
[----:B------:R-:W-:-:S13]  /*30590*/  ISETP.LT.OR P2, PT, R29, 0x92, !P0 ;  /* 0x000000921d00780c */ /* 0x000fda0004741670 */
[----:B------:R-:W1:Y:S01]  /*305a0*/  @!P2 LDC.64 R8, c[0x0][0x5c0] ;  /* 0x00017000ff08ab82 */ /* 0x000e620000000a00 */
[----:B------:R-:W-:-:S04]  /*305b0*/  @P2 LOP3.LUT R5, R5, 0x80, RZ, 0xfc, !PT ;  /* 0x0000008005052812 */ /* 0x000fc800078efcff */
[----:B------:R-:W-:Y:S02]  /*305c0*/  LOP3.LUT R5, R5, 0xfffdffff, RZ, 0xc0, !PT ;  /* 0xfffdffff05057812 */ /* 0x000fe400078ec0ff */
        /* <DEDUP_REMOVED lines=8> */
[----:B------:R-:W0:Y:S01]  /*30650*/  @!P3 LDC.64 R8, c[0x0][0x5c0] ;  /* 0x00017000ff08bb82 */ /* 0x000e220000000a00 */
[----:B------:R-:W-:Y:S02]  /*30660*/  ISETP.LT.OR P2, PT, R29, 0x9a, !P0 ;  /* 0x0000009a1d00780c */ /* 0x000fe40004741670 */
[----:B------:R-:W-:-:S11]  /*30670*/  F2FP.SATFINITE.E4M3.F32.PACK_AB_MERGE_C R31, RZ, R31, RZ ;  /* 0x0000001fff1f723e */ /* 0x000fd600048070ff */
[----:B------:R-:W-:Y:S02]  /*30680*/  @P2 LOP3.LUT R5, R5, 0x10000, RZ, 0xfc, !PT ;  /* 0x0001000005052812 */ /* 0x000fe400078efcff */
[----:B0-----:R-:W-:-:S05]  /*30690*/  @!P3 IADD3 R8, P5, R24, R8, RZ ;  /* 0x000000081808b210 */ /* 0x001fca0007fbe0ff */
[----:B------:R-:W-:-:S05]  /*306a0*/  @!P3 IMAD.X R9, R30, 0x1, R9, P5 ;  /* 0x000000011e09b824 */ /* 0x000fca00028e0609 */
[----:B------:R0:W-:Y:S02]  /*306b0*/  @!P3 STG.E.U8 desc[UR20][R8.64+0x50], R237 ;  /* 0x000050ed0800b986 */ /* 0x0001e4000c101114 */
[----:B0-----:R-:W0:Y:S02]  /*306c0*/  @!P2 LDC.64 R8, c[0x0][0x5c0] ;  /* 0x00017000ff08ab82 */ /* 0x001e240000000a00 */
[----:B0-----:R-:W-:-:S04]  /*306d0*/  @!P2 IADD3 R14, P3, P5, R24, UR28, R8 ;  /* 0x0000001c180eac10 */ /* 0x001fc8000fd7e008 */
[----:B------:R-:W-:Y:S02]  /*306e0*/  @!P2 IADD3.X R15, R30, UR27, R9, P3, P5 ;  /* 0x0000001b1e0fac10 */ /* 0x000fe40009fea409 */
[----:B------:R-:W-:-:S13]  /*306f0*/  ISETP.LT.OR P3, PT, R29, 0x52, !P1 ;  /* 0x000000521d00780c */ /* 0x000fda0004f61670 */
[----:B------:R-:W0:Y:S01]  /*30700*/  @!P3 LDC.64 R8, c[0x0][0x5c0] ;  /* 0x00017000ff08bb82 */ /* 0x000e220000000a00 */
[----:B------:R-:W-:Y:S02]  /*30710*/  ISETP.LT.OR P2, PT, R29, 0xa1, !P0 ;  /* 0x000000a11d00780c */ /* 0x000fe40004741670 */
[----:B0-----:R-:W-:-:S05]  /*30720*/  @!P3 IADD3 R8, P5, R24, R8, RZ ;  /* 0x000000081808b210 */ /* 0x001fca0007fbe0ff */
[----:B------:R-:W-:-:S05]  /*30730*/  @!P3 IMAD.X R9, R30, 0x1, R9, P5 ;  /* 0x000000011e09b824 */ /* 0x000fca00028e0609 */
[----:B------:R0:W-:Y:S02]  /*30740*/  @!P3 STG.E.U8 desc[UR20][R8.64+0x51], R31 ;  /* 0x0000511f0800b986 */ /* 0x0001e4000c101114 */
[----:B0-----:R-:W0:Y:S01]  /*30750*/  @!P2 LDC.64 R8, c[0x0][0x5c0] ;  /* 0x00017000ff08ab82 */ /* 0x001e220000000a00 */
[----:B------:R-:W-:Y:S02]  /*30760*/  LOP3.LUT R5, R5, 0xfffbffff, RZ, 0xc0, !PT ;  /* 0xfffbffff05057812 */ /* 0x000fe400078ec0ff */
[----:B------:R-:W-:Y:S02]  /*30770*/  ISETP.LT.OR P4, PT, R29, 0x51, !P0 ;  /* 0x000000511d00780c */ /* 0x000fe40004781670 */
[----:B------:R-:W-:Y:S02]  /*30780*/  @P2 LOP3.LUT R5, R5, 0x40000, RZ, 0xfc, !PT ;  /* 0x0004000005052812 */ /* 0x000fe400078efcff */
[----:B0-----:R-:W-:Y:S01]  /*30790*/  @!P2 IADD3 R52, P3, P5, R24, UR28, R8 ;  /* 0x0000001c1834ac10 */ /* 0x001fe2000fd7e008 */
[----:B----4-:R-:W-:-:S02]  /*307a0*/  FMUL R8, R57, UR23 ;  /* 0x0000001739087c20 */ /* 0x010fc40008400000 */
[----:B------:R-:W2:Y:S01]  /*307b0*/  LDL.LU R57, [R1+0x310] ;  /* 0x0003100001397983 */ /* 0x000ea20000300800 */
[----:B------:R-:W-:Y:S02]  /*307c0*/  @!P2 IADD3.X R53, R30, UR27, R9, P3, P5 ;  /* 0x0000001b1e35ac10 */ /* 0x000fe40009fea409 */
[----:B------:R-:W-:Y:S02]  /*307d0*/  ISETP.LT.OR P2, PT, R29, 0xa2, !P0 ;  /* 0x000000a21d00780c */ /* 0x000fe40004741670 */
[----:B------:R-:W-:-:S05]  /*307e0*/  F2FP.SATFINITE.E4M3.F32.PACK_AB_MERGE_C R8, RZ, R8, RZ ;  /* 0x00000008ff08723e */ /* 0x000fca00048070ff */
[----:B------:R0:W-:Y:S06]  /*307f0*/  @!P4 STG.E.U8 desc[UR20][R26.64+0x50], R8 ;  /* 0x000050081a00c986 */ /* 0x0001ec000c101114 */
[----:B0-----:R-:W0:Y:S01]  /*30800*/  @!P2 LDC.64 R8, c[0x0][0x5c0] ;  /* 0x00017000ff08ab82 */ /* 0x001e220000000a00 */
[----:B------:R-:W-:-:S04]  /*30810*/  LOP3.LUT R5, R5, 0xfffffeff, RZ, 0xc0, !PT ;  /* 0xfffffeff05057812 */ /* 0x000fc800078ec0ff */
[----:B------:R-:W-:Y:S02]  /*30820*/  @P2 LOP3.LUT R5, R5, 0x100, RZ, 0xfc, !PT ;  /* 0x0000010005052812 */ /* 0x000fe400078efcff */
[----:B0-----:R-:W-:-:S04]  /*30830*/  @!P2 IADD3 R26, P3, P5, R24, UR28, R8 ;  /* 0x0000001c181aac10 */ /* 0x001fc8000fd7e008 */
[----:B------:R-:W-:Y:S02]  /*30840*/  @!P2 IADD3.X R27, R30, UR27, R9, P3, P5 ;  /* 0x0000001b1e1bac10 */ /* 0x000fe40009fea409 */
[----:B------:R-:W-:-:S13]  /*30850*/  ISETP.LT.OR P2, PT, R29, 0xa9, !P0 ;  /* 0x000000a91d00780c */ /* 0x000fda0004741670 */
[----:B------:R-:W0:Y:S02]  /*30860*/  @!P2 LDC.64 R8, c[0x0][0x5c0] ;  /* 0x00017000ff08ab82 */ /* 0x000e240000000a00 */
[----:B0-----:R-:W-:Y:S01]  /*30870*/  @!P2 IADD3 R62, P3, P5, R24, UR28, R8 ;  /* 0x0000001c183eac10 */ /* 0x001fe2000fd7e008 */
[----:B---3--:R-:W-:Y:S02]  /*30880*/  FMUL R8, R56, UR23 ;  /* 0x0000001738087c20 */ /* 0x008fe40008400000 */
[----:B------:R-:W3:Y:S01]  /*30890*/  LDL.LU R56, [R1+0x314] ;  /* 0x0003140001387983 */ /* 0x000ee20000300800 */
[C---:B------:R-:W-:Y:S02]  /*308a0*/  ISETP.LT.OR P4, PT, R29.reuse, 0x52, !P0 ;  /* 0x000000521d00780c */ /* 0x040fe40004781670 */
[----:B------:R-:W-:Y:S01]  /*308b0*/  @!P2 IADD3.X R63, R30, UR27, R9, P3, P5 ;  /* 0x0000001b1e3fac10 */ /* 0x000fe20009fea409 */
[----:B------:R-:W4:Y:S01]  /*308c0*/  LDL.LU R64, [R1+0x318] ;  /* 0x0003180001407983 */ /* 0x000f220000300800 */
[----:B------:R-:W-:-:S02]  /*308d0*/  ISETP.LT.OR P3, PT, R29, 0x59, !P1 ;  /* 0x000000591d00780c */ /* 0x000fc40004f61670 */
[----:B------:R-:W-:-:S07]  /*308e0*/  F2FP.SATFINITE.E4M3.F32.PACK_AB_MERGE_C R8, RZ, R8, RZ ;  /* 0x00000008ff08723e */ /* 0x000fce00048070ff */
[----:B------:R0:W-:Y:S04]  /*308f0*/  @!P4 STG.E.U8 desc[UR20][R22.64+0x51], R8 ;  /* 0x000051081600c986 */ /* 0x0001e8000c101114 */
[----:B0-----:R-:W0:Y:S01]  /*30900*/  @!P3 LDC.64 R8, c[0x0][0x5c0] ;  /* 0x00017000ff08bb82 */ /* 0x001e220000000a00 */
[----:B------:R-:W-:Y:S01]  /*30910*/  LOP3.LUT R5, R5, 0xfff7ffff, RZ, 0xc0, !PT ;  /* 0xfff7ffff05057812 */ /* 0x000fe200078ec0ff */
[----:B------:R-:W-:-:S03]  /*30920*/  FMUL R22, R58, UR23 ;  /* 0x000000173a167c20 */ /* 0x000fc60008400000 */
[----:B------:R-:W-:Y:S02]  /*30930*/  @P2 LOP3.LUT R5, R5, 0x80000, RZ, 0xfc, !PT ;  /* 0x0008000005052812 */ /* 0x000fe400078efcff */
[----:B------:R-:W-:Y:S02]  /*30940*/  ISETP.LT.OR P2, PT, R29, 0xaa, !P0 ;  /* 0x000000aa1d00780c */ /* 0x000fe40004741670 */
[----:B------:R-:W-:Y:S02]  /*30950*/  F2FP.SATFINITE.E4M3.F32.PACK_AB_MERGE_C R22, RZ, R22, RZ ;  /* 0x00000016ff16723e */ /* 0x000fe400048070ff */
        /* <DEDUP_REMOVED lines=8> */
[----:B------:R-:W-:-:S04]  /*309e0*/  LOP3.LUT R5, R5, 0xfffffff7, RZ, 0xc0, !PT ;  /* 0xfffffff705057812 */ /* 0x000fc800078ec0ff */
[----:B------:R-:W-:Y:S02]  /*309f0*/  @P2 LOP3.LUT R5, R5, 0x8, RZ, 0xfc, !PT ;  /* 0x0000000805052812 */ /* 0x000fe400078efcff */
[----:B------:R-:W-:Y:S02]  /*30a00*/  ISETP.LT.OR P2, PT, R29, 0xb1, !P0 ;  /* 0x000000b11d00780c */ /* 0x000fe40004741670 */
[----:B0-----:R-:W-:-:S05]  /*30a10*/  @!P3 IADD3 R8, P5, R24, R8, RZ ;  /* 0x000000081808b210 */ /* 0x001fca0007fbe0ff */
[----:B------:R-:W-:Y:S02]  /*30a20*/  @!P3 IMAD.X R9, R30, 0x1, R9, P5 ;  /* 0x000000011e09b824 */ /* 0x000fe400028e0609 */
[----:B--2---:R-:W-:Y:S02]  /*30a30*/  FMUL R31, R57, UR23 ;  /* 0x00000017391f7c20 */ /* 0x004fe40008400000 */
[----:B------:R-:W2:Y:S03]  /*30a40*/  LDL.LU R57, [R1+0x31c] ;  /* 0x00031c0001397983 */ /* 0x000ea60000300800 */
[----:B------:R-:W-:-:S05]  /*30a50*/  F2FP.SATFINITE.E4M3.F32.PACK_AB_MERGE_C R31, RZ, R31, RZ ;  /* 0x0000001fff1f723e */ /* 0x000fca00048070ff */
[----:B------:R0:W-:Y:S02]  /*30a60*/  @!P3 STG.E.U8 desc[UR20][R8.64+0x59], R31 ;  /* 0x0000591f0800b986 */ /* 0x0001e4000c101114 */
[----:B0-----:R-:W0:Y:S02]  /*30a70*/  @!P2 LDC.64 R8, c[0x0][0x5c0] ;  /* 0x00017000ff08ab82 */ /* 0x001e240000000a00 */
[----:B0-----:R-:W-:Y:S01]  /*30a80*/  @!P2 IADD3 R58, P3, P5, R24, UR28, R8 ;  /* 0x0000001c183aac10 */ /* 0x001fe2000fd7e008 */
[----:B---3--:R-:W-:Y:S02]  /*30a90*/  FMUL R8, R56, UR23 ;  /* 0x0000001738087c20 */ /* 0x008fe40008400000 */
[----:B------:R-:W3:Y:S04]  /*30aa0*/  LDL.LU R56, [R1+0x320] ;  /* 0x0003200001387983 */ /* 0x000ee80000300800 */
[----:B------:R-:W3:Y:S01]  /*30ab0*/  LDL.LU R68, [R1+0x324] ;  /* 0x0003240001447983 */ /* 0x000ee20000300800 */
[----:B------:R-:W-:-:S02]  /*30ac0*/  LOP3.LUT R5, R5, 0xffefffff, RZ, 0xc0, !PT ;  /* 0xffefffff05057812 */ /* 0x000fc400078ec0ff */
[----:B------:R-:W-:Y:S01]  /*30ad0*/  ISETP.LT.OR P4, PT, R29, 0x59, !P0 ;  /* 0x000000591d00780c */ /* 0x000fe20004781670 */
[----:B------:R-:W3:Y:S01]  /*30ae0*/  LDL.LU R70, [R1+0x328] ;  /* 0x0003280001467983 */ /* 0x000ee20000300800 */
[----:B------:R-:W-:Y:S02]  /*30af0*/  @P2 LOP3.LUT R5, R5, 0x100000, RZ, 0xfc, !PT ;  /* 0x0010000005052812 */ /* 0x000fe400078efcff */
[----:B------:R-:W-:Y:S01]  /*30b00*/  @!P2 IADD3.X R59, R30, UR27, R9, P3, P5 ;  /* 0x0000001b1e3bac10 */ /* 0x000fe20009fea409 */
[----:B------:R-:W3:Y:S01]  /*30b10*/  LDL.LU R69, [R1+0x32c] ;  /* 0x00032c0001457983 */ /* 0x000ee20000300800 */
        /* <DEDUP_REMOVED lines=9> */
[----:B------:R-:W0:Y:S01]  /*30bb0*/  @!P2 LDC.64 R8, c[0x0][0x5c0] ;  /* 0x00017000ff08ab82 */ /* 0x000e220000000a00 */
[----:B------:R-:W-:Y:S02]  /*30bc0*/  ISETP.LT.OR P4, PT, R29, 0x5a, !P0 ;  /* 0x0000005a1d00780c */ /* 0x000fe40004781670 */
[----:B0-----:R-:W-:Y:S01]  /*30bd0*/  @!P2 IADD3 R66, P3, P5, R24, UR28, R8 ;  /* 0x0000001c1842ac10 */ /* 0x001fe2000fd7e008 */
[----:B----4-:R-:W-:-:S03]  /*30be0*/  FMUL R8, R64, UR23 ;  /* 0x0000001740087c20 */ /* 0x010fc60008400000 */
[----:B------:R-:W-:Y:S02]  /*30bf0*/  @!P2 IADD3.X R67, R30, UR27, R9, P3, P5 ;  /* 0x0000001b1e43ac10 */ /* 0x000fe40009fea409 */
[----:B------:R-:W-:Y:S02]  /*30c00*/  ISETP.LT.OR P3, PT, R29, 0x61, !P1 ;  /* 0x000000611d00780c */ /* 0x000fe40004f61670 */
[----:B------:R-:W-:-:S05]  /*30c10*/  F2FP.SATFINITE.E4M3.F32.PACK_AB_MERGE_C R8, RZ, R8, RZ ;  /* 0x00000008ff08723e */ /* 0x000fca00048070ff */
[----:B------:R0:W-:Y:S06]  /*30c20*/  @!P4 STG.E.U8 desc[UR20][R10.64+0x59], R8 ;  /* 0x000059080a00c986 */ /* 0x0001ec000c101114 */
[----:B0-----:R-:W0:Y:S01]  /*30c30*/  @!P3 LDC.64 R8, c[0x0][0x5c0] ;  /* 0x00017000ff08bb82 */ /* 0x001e220000000a00 */
[----:B------:R-:W-:Y:S02]  /*30c40*/  ISETP.LT.OR P6, PT, R29, 0xba, !P0 ;  /* 0x000000ba1d00780c */ /* 0x000fe400047c1670 */
[----:B0-----:R-:W-:-:S05]  /*30c50*/  @!P3 IADD3 R8, P5, R24, R8, RZ ;  /* 0x000000081808b210 */ /* 0x001fca0007fbe0ff */
[----:B------:R-:W-:Y:S02]  /*30c60*/  @!P3 IMAD.X R9, R30, 0x1, R9, P5 ;  /* 0x000000011e09b824 */ /* 0x000fe400028e0609 */
[----:B--2---:R-:W-:-:S05]  /*30c70*/  FMUL R10, R57, UR23 ;  /* 0x00000017390a7c20 */ /* 0x004fca0008400000 */
[----:B------:R-:W-:-:S05]  /*30c80*/  F2FP.SATFINITE.E4M3.F32.PACK_AB_MERGE_C R10, RZ, R10, RZ ;  /* 0x0000000aff0a723e */ /* 0x000fca00048070ff */
[----:B------:R0:W-:Y:S02]  /*30c90*/  @!P3 STG.E.U8 desc[UR20][R8.64+0x60], R10 ;  /* 0x0000600a0800b986 */ /* 0x0001e4000c101114 */
[----:B0-----:R-:W0:Y:S02]  /*30ca0*/  @!P6 LDC.64 R8, c[0x0][0x5c0] ;  /* 0x00017000ff08eb82 */ /* 0x001e240000000a00 */
[----:B0-----:R-:W-:-:S04]  /*30cb0*/  @!P6 IADD3 R64, P0, P3, R24, UR28, R8 ;  /* 0x0000001c1840ec10 */ /* 0x001fc8000fb1e008 */
[----:B------:R-:W-:Y:S02]  /*30cc0*/  @!P6 IADD3.X R65, R30, UR27, R9, P0, P3 ;  /* 0x0000001b1e41ec10 */ /* 0x000fe400087e6409 */
[----:B------:R-:W-:-:S13]  /*30cd0*/  ISETP.LT.OR P0, PT, R29, 0x62, !P1 ;  /* 0x000000621d00780c */ /* 0x000fda0004f01670 */
[----:B------:R-:W0:Y:S02]  /*30ce0*/  @!P0 LDC.64 R8, c[0x0][0x5c0] ;  /* 0x00017000ff088b82 */ /* 0x000e240000000a00 */
[----:B0-----:R-:W-:Y:S01]  /*30cf0*/  @!P0 IADD3 R8, P3, R24, R8, RZ ;  /* 0x0000000818088210 */ /* 0x001fe20007f7e0ff */
[----:B---3--:R-:W-:-:S04]  /*30d00*/  FMUL R10, R56, UR23 ;  /* 0x00000017380a7c20 */ /* 0x008fc80008400000 */
[----:B------:R-:W-:Y:S01]  /*30d10*/  @!P0 IMAD.X R9, R30, 0x1, R9, P3 ;  /* 0x000000011e098824 */ /* 0x000fe200018e0609 */
[----:B------:R-:W-:-:S05]  /*30d20*/  F2FP.SATFINITE.E4M3.F32.PACK_AB_MERGE_C R10, RZ, R10, RZ ;  /* 0x0000000aff0a723e */ /* 0x000fca00048070ff */
[----:B------:R0:W-:Y:S01]  /*30d30*/  @!P0 STG.E.U8 desc[UR20][R8.64+0x61], R10 ;  /* 0x0000610a08008986 */ /* 0x0001e2000c101114 */
[----:B------:R-:W-:-:S04]  /*30d40*/  ISETP.GE.AND P0, PT, R28, 0x81, PT ;  /* 0x000000811c00780c */ /* 0x000fc80003f06270 */
[----:B------:R-:W-:Y:S02]  /*30d50*/  ISETP.LT.OR P3, PT, R29, 0x1, !P0 ;  /* 0x000000011d00780c */ /* 0x000fe40004761670 */
[----:B------:R-:W-:-:S11]  /*30d60*/  LOP3.LUT R5, R5, 0xffbfffff, RZ, 0xc0, !PT ;  /* 0xffbfffff05057812 */ /* 0x000fd600078ec0ff */
[----:B0-----:R-:W0:Y:S01]  /*30d70*/  @!P3 LDC.64 R8, c[0x0][0x5c0] ;  /* 0x00017000ff08bb82 */ /* 0x001e220000000a00 */
[----:B------:R-:W-:-:S04]  /*30d80*/  @P2 LOP3.LUT R5, R5, 0x400000, RZ, 0xfc, !PT ;  /* 0x0040000005052812 */ /* 0x000fc800078efcff */
[C---:B------:R-:W-:Y:S02]  /*30d90*/  LOP3.LUT P2, RZ, R5.reuse, 0x1, RZ, 0xc0, !PT ;  /* 0x0000000105ff7812 */ /* 0x040fe4000784c0ff */
[C---:B------:R-:W-:Y:S02]  /*30da0*/  LOP3.LUT P4, RZ, R5.reuse, 0x400, RZ, 0xc0, !PT ;  /* 0x0000040005ff7812 */ /* 0x040fe4000788c0ff */
[----:B------:R-:W-:-:S04]  /*30db0*/  LOP3.LUT R5, R5, 0xffdfffff, RZ, 0xc0, !PT ;  /* 0xffdfffff05057812 */ /* 0x000fc800078ec0ff */
[----:B------:R-:W-:Y:S02]  /*30dc0*/  @P6 LOP3.LUT R5, R5, 0x200000, RZ, 0xfc, !PT ;  /* 0x0020000005056812 */ /* 0x000fe400078efcff */
[----:B0-----:R-:W-:Y:S01]  /*30dd0*/  @!P3 IADD3 R56, P5, P6, R24, UR26, R8 ;  /* 0x0000001a1838bc10 */ /* 0x001fe2000febe008 */
[----:B------:R-:W-:Y:S01]  /*30de0*/  FMUL R8, R68, UR23 ;  /* 0x0000001744087c20 */ /* 0x000fe20008400000 */
[----:B------:R-:W-:Y:S01]  /*30df0*/  LOP3.LUT R4, R4, 0xfff7ffff, RZ, 0xc0, !PT ;  /* 0xfff7ffff04047812 */ /* 0x000fe200078ec0ff */
[----:B------:R-:W2:Y:S03]  /*30e00*/  LDL.LU R68, [R1+0x330] ;  /* 0x0003300001447983 */ /* 0x000ea60000300800 */
[----:B------:R-:W-:-:S05]  /*30e10*/  F2FP.SATFINITE.E4M3.F32.PACK_AB_MERGE_C R8, RZ, R8, RZ ;  /* 0x00000008ff08723e */ /* 0x000fca00048070ff */
[----:B------:R0:W-:Y:S01]  /*30e20*/  @!P2 STG.E.U8 desc[UR20][R34.64+0x60], R8 ;  /* 0x000060082200a986 */ /* 0x0001e2000c101114 */
[----:B------:R-:W-:Y:S02]  /*30e30*/  ISETP.LT.OR P2, PT, R29, 0x2, !P0 ;  /* 0x000000021d00780c */ /* 0x000fe40004741670 */
[----:B------:R-:W-:-:S11]  /*30e40*/  @!P3 IADD3.X R57, R30, UR25, R9, P5, P6 ;  /* 0x000000191e39bc10 */ /* 0x000fd6000afec409 */
[----:B0-----:R-:W0:Y:S01]  /*30e50*/  @!P2 LDC.64 R8, c[0x0][0x5c0] ;  /* 0x00017000ff08ab82 */ /* 0x001e220000000a00 */
[----:B------:R-:W-:Y:S02]  /*30e60*/  @P3 LOP3.LUT R4, R4, 0x80000, RZ, 0xfc, !PT ;  /* 0x0008000004043812 */ /* 0x000fe400078efcff */
[----:B------:R-:W-:Y:S02]  /*30e70*/  ISETP.LT.OR P3, PT, R29, 0x9, !P0 ;  /* 0x000000091d00780c */ /* 0x000fe40004761670 */
[----:B0-----:R-:W-:-:S04]  /*30e80*/  @!P2 IADD3 R10, P5, P6, R24, UR26, R8 ;  /* 0x0000001a180aac10 */ /* 0x001fc8000febe008 */
[----:B------:R-:W-:-:S07]  /*30e90*/  @!P2 IADD3.X R11, R30, UR25, R9, P5, P6 ;  /* 0x000000191e0bac10 */ /* 0x000fce000afec409 */
[----:B------:R-:W0:Y:S02]  /*30ea0*/  @!P3 LDC.64 R8, c[0x0][0x5c0] ;  /* 0x00017000ff08bb82 */ /* 0x000e240000000a00 */
[----:B0-----:R-:W-:Y:S01]  /*30eb0*/  @!P3 IADD3 R34, P5, P6, R24, UR26, R8 ;  /* 0x0000001a1822bc10 */ /* 0x001fe2000febe008 */
[----:B------:R-:W-:Y:S02]  /*30ec0*/  FMUL R8, R70, UR23 ;  /* 0x0000001746087c20 */ /* 0x000fe40008400000 */
[----:B------:R-:W3:Y:S04]  /*30ed0*/  LDL.LU R70, [R1+0x334] ;  /* 0x0003340001467983 */ /* 0x000ee80000300800 */
[----:B------:R-:W4:Y:S01]  /*30ee0*/  LDL.LU R74, [R1+0x338] ;  /* 0x00033800014a7983 */ /* 0x000f220000300800 */
[----:B------:R-:W-:-:S02]  /*30ef0*/  @!P3 IADD3.X R35, R30, UR25, R9, P5, P6 ;  /* 0x000000191e23bc10 */ /* 0x000fc4000afec409 */
[----:B------:R-:W-:Y:S01]  /*30f00*/  ISETP.LT.OR P5, PT, R29, 0x69, !P1 ;  /* 0x000000691d00780c */ /* 0x000fe20004fa1670 */
[----:B------:R-:W-:Y:S01]  /*30f10*/  FMUL R31, R69, UR23 ;  /* 0x00000017451f7c20 */ /* 0x000fe20008400000 */
[----:B------:R-:W-:Y:S01]  /*30f20*/  F2FP.SATFINITE.E4M3.F32.PACK_AB_MERGE_C R8, RZ, R8, RZ ;  /* 0x00000008ff08723e */ /* 0x000fe200048070ff */
[----:B------:R-:W4:Y:S04]  /*30f30*/  LDL.LU R73, [R1+0x33c] ;  /* 0x00033c0001497983 */ /* 0x000f280000300800 */
[----:B------:R0:W-:Y:S01]  /*30f40*/  @!P4 STG.E.U8 desc[UR20][R32.64+0x61], R8 ;  /* 0x000061082000c986 */ /* 0x0001e2000c101114 */
[----:B------:R-:W-:Y:S02]  /*30f50*/  LOP3.LUT R5, R5, 0xfffffffb, RZ, 0xc0, !PT ;  /* 0xfffffffb05057812 */ /* 0x000fe400078ec0ff */
[----:B------:R-:W-:Y:S01]  /*30f60*/  F2FP.SATFINITE.E4M3.F32.PACK_AB_MERGE_C R31, RZ, R31, RZ ;  /* 0x0000001fff1f723e */ /* 0x000fe200048070ff */
[----:B------:R-:W4:Y:S02]  /*30f70*/  LDL.LU R72, [R1+0x340] ;  /* 0x0003400001487983 */ /* 0x000f240000300800 */
[----:B0-----:R-:W0:Y:S01]  /*30f80*/  @!P5 LDC.64 R8, c[0x0][0x5c0] ;  /* 0x00017000ff08db82 */ /* 0x001e220000000a00 */
[----:B------:R-:W-:-:S04]  /*30f90*/  @P2 LOP3.LUT R5, R5, 0x4, RZ, 0xfc, !PT ;  /* 0x0000000405052812 */ /* 0x000fc800078efcff */
[C---:B------:R-:W-:Y:S02]  /*30fa0*/  LOP3.LUT P2, RZ, R5.reuse, 0x800, RZ, 0xc0, !PT ;  /* 0x0000080005ff7812 */ /* 0x040fe4000784c0ff */
[----:B------:R-:W-:-:S04]  /*30fb0*/  LOP3.LUT R5, R5, 0xff7fffff, RZ, 0xc0, !PT ;  /* 0xff7fffff05057812 */ /* 0x000fc800078ec0ff */
[----:B------:R-:W-:Y:S02]  /*30fc0*/  @P3 LOP3.LUT R5, R5, 0x800000, RZ, 0xfc, !PT ;  /* 0x0080000005053812 */ /* 0x000fe400078efcff */
[----:B------:R-:W-:Y:S02]  /*30fd0*/  ISETP.LT.OR P3, PT, R29, 0xa, !P0 ;  /* 0x0000000a1d00780c */ /* 0x000fe40004761670 */
        /* <DEDUP_REMOVED lines=8> */
[C---:B------:R-:W-:Y:S02]  /*31060*/  LOP3.LUT P4, RZ, R5.reuse, 0x10, RZ, 0xc0, !PT ;  /* 0x0000001005ff7812 */ /* 0x040fe4000788c0ff */
[----:B------:R-:W-:-:S04]  /*31070*/  LOP3.LUT R5, R5, 0xfffffbff, RZ, 0xc0, !PT ;  /* 0xfffffbff05057812 */ /* 0x000fc800078ec0ff */
[----:B------:R-:W-:Y:S02]  /*31080*/  @P3 LOP3.LUT R5, R5, 0x400, RZ, 0xfc, !PT ;  /* 0x0000040005053812 */ /* 0x000fe400078efcff */
[----:B------:R-:W-:Y:S02]  /*31090*/  ISETP.LT.OR P3, PT, R29, 0x11, !P0 ;  /* 0x000000111d00780c */ /* 0x000fe40004761670 */
[----:B0-----:R-:W-:-:S05]  /*310a0*/  @!P5 IADD3 R8, P6, R24, R8, RZ ;  /* 0x000000081808d210 */ /* 0x001fca0007fde0ff */
[----:B------:R-:W-:Y:S01]  /*310b0*/  @!P5 IMAD.X R9, R30, 0x1, R9, P6 ;  /* 0x000000011e09d824 */ /* 0x000fe200030e0609 */
[----:B------:R-:W-:Y:S01]  /*310c0*/  LOP3.LUT R5, R5, 0xfeffffff, RZ, 0xc0, !PT ;  /* 0xfeffffff05057812 */ /* 0x000fe200078ec0ff */
[----:B--2---:R-:W-:-:S05]  /*310d0*/  FMUL R31, R68, UR23 ;  /* 0x00000017441f7c20 */ /* 0x004fca0008400000 */
[----:B------:R-:W-:-:S05]  /*310e0*/  F2FP.SATFINITE.E4M3.F32.PACK_AB_MERGE_C R31, RZ, R31, RZ ;  /* 0x0000001fff1f723e */ /* 0x000fca00048070ff */
[----:B------:R0:W-:Y:S02]  /*310f0*/  @!P5 STG.E.U8 desc[UR20][R8.64+0x69], R31 ;  /* 0x0000691f0800d986 */ /* 0x0001e4000c101114 */
[----:B0-----:R-:W0:Y:S02]  /*31100*/  @!P3 LDC.64 R8, c[0x0][0x5c0] ;  /* 0x00017000ff08bb82 */ /* 0x001e240000000a00 */
[----:B0-----:R-:W-:-:S04]  /*31110*/  @!P3 IADD3 R68, P5, P6, R24, UR26, R8 ;  /* 0x0000001a1844bc10 */ /* 0x001fc8000febe008 */
[----:B------:R-:W-:Y:S01]  /*31120*/  @!P3 IADD3.X R69, R30, UR25, R9, P5, P6 ;  /* 0x000000191e45bc10 */ /* 0x000fe2000afec409 */
[----:B---3--:R-:W-:-:S05]  /*31130*/  FMUL R8, R70, UR23 ;  /* 0x0000001746087c20 */ /* 0x008fca0008400000 */
[----:B------:R-:W-:-:S05]  /*31140*/  F2FP.SATFINITE.E4M3.F32.PACK_AB_MERGE_C R8, RZ, R8, RZ ;  /* 0x00000008ff08723e */ /* 0x000fca00048070ff */
[----:B------:R0:W-:Y:S01]  /*31150*/  @!P2 STG.E.U8 desc[UR20][R46.64+0x68], R8 ;  /* 0x000068082e00a986 */ /* 0x0001e2000c101114 */
[----:B------:R-:W-:-:S13]  /*31160*/  ISETP.LT.OR P2, PT, R29, 0x12, !P0 ;  /* 0x000000121d00780c */ /* 0x000fda0004741670 */
[----:B0-----:R-:W0:Y:S01]  /*31170*/  @!P2 LDC.64 R8, c[0x0][0x5c0] ;  /* 0x00017000ff08ab82 */ /* 0x001e220000000a00 */
[----:B------:R-:W-:Y:S02]  /*31180*/  @P3 LOP3.LUT R5, R5, 0x1000000, RZ, 0xfc, !PT ;  /* 0x0100000005053812 */ /* 0x000fe400078efcff */
[----:B------:R-:W-:Y:S02]  /*31190*/  ISETP.LT.OR P3, PT, R29, 0x19, !P0 ;  /* 0x000000191d00780c */ /* 0x000fe40004761670 */
[----:B0-----:R-:W-:-:S04]  /*311a0*/  @!P2 IADD3 R46, P5, P6, R24, UR26, R8 ;  /* 0x0000001a182eac10 */ /* 0x001fc8000febe008 */
[----:B------:R-:W-:-:S07]  /*311b0*/  @!P2 IADD3.X R47, R30, UR25, R9, P5, P6 ;  /* 0x000000191e2fac10 */ /* 0x000fce000afec409 */
[----:B------:R-:W0:Y:S02]  /*311c0*/  @!P3 LDC.64 R8, c[0x0][0x5c0] ;  /* 0x00017000ff08bb82 */ /* 0x000e240000000a00 */
[----:B0-----:R-:W-:Y:S01]  /*311d0*/  @!P3 IADD3 R70, P5, P6, R24, UR26, R8 ;  /* 0x0000001a1846bc10 */ /* 0x001fe2000febe008 */
[----:B----4-:R-:W-:Y:S02]  /*311e0*/  FMUL R8, R74, UR23 ;  /* 0x000000174a087c20 */ /* 0x010fe40008400000 */
[----:B------:R-:W2:Y:S04]  /*311f0*/  LDL.LU R74, [R1+0x344] ;  /* 0x00034400014a7983 */ /* 0x000ea80000300800 */
[----:B------:R-:W3:Y:S01]  /*31200*/  LDL.LU R78, [R1+0x348] ;  /* 0x00034800014e7983 */ /* 0x000ee20000300800 */
[----:B------:R-:W-:-:S03]  /*31210*/  @!P3 IADD3.X R71, R30, UR25, R9, P5, P6 ;  /* 0x000000191e47bc10 */ /* 0x000fc6000afec409 */
[----:B------:R-:W4:Y:S01]  /*31220*/  LDL.LU R77, [R1+0x34c] ;  /* 0x00034c00014d7983 */ /* 0x000f220000300800 */
[----:B------:R-:W-:Y:S02]  /*31230*/  ISETP.LT.OR P5, PT, R29, 0x71, !P1 ;  /* 0x000000711d00780c */ /* 0x000fe40004fa1670 */
[----:B------:R-:W-:Y:S01]  /*31240*/  F2FP.SATFINITE.E4M3.F32.PACK_AB_MERGE_C R8, RZ, R8, RZ ;  /* 0x00000008ff08723e */ /* 0x000fe200048070ff */
[----:B------:R-:W4:Y:S04]  /*31250*/  LDL.LU R76, [R1+0x350] ;  /* 0x00035000014c7983 */ /* 0x000f280000300800 */
[----:B------:R0:W-:Y:S01]  /*31260*/  @!P4 STG.E.U8 desc[UR20][R16.64+0x69], R8 ;  /* 0x000069081000c986 */ /* 0x0001e2000c101114 */
[----:B------:R-:W-:-:S03]  /*31270*/  LOP3.LUT R5, R5, 0xfffff7ff, RZ, 0xc0, !PT ;  /* 0xfffff7ff05057812 */ /* 0x000fc600078ec0ff */
[----:B------:R-:W4:Y:S02]  /*31280*/  LDL.LU R80, [R1+0x354] ;  /* 0x0003540001507983 */ /* 0x000f240000300800 */
[----:B0-----:R-:W0:Y:S01]  /*31290*/  @!P5 LDC.64 R8, c[0x0][0x5c0] ;  /* 0x00017000ff08db82 */ /* 0x001e220000000a00 */
[----:B------:R-:W-:Y:S01]  /*312a0*/  @P2 LOP3.LUT R5, R5, 0x800, RZ, 0xfc, !PT ;  /* 0x0000080005052812 */ /* 0x000fe200078efcff */
[----:B------:R-:W-:Y:S01]  /*312b0*/  FMUL R16, R73, UR23 ;  /* 0x0000001749107c20 */ /* 0x000fe20008400000 */
[----:B------:R-:W-:Y:S01]  /*312c0*/  FMUL R31, R72, UR23 ;  /* 0x00000017481f7c20 */ /* 0x000fe20008400000 */
[----:B------:R-:W4:Y:S01]  /*312d0*/  LDL.LU R79, [R1+0x358] ;  /* 0x00035800014f7983 */ /* 0x000f220000300800 */
[C---:B------:R-:W-:Y:S02]  /*312e0*/  LOP3.LUT P2, RZ, R5.reuse, 0x1000, RZ, 0xc0, !PT ;  /* 0x0000100005ff7812 */ /* 0x040fe4000784c0ff */
[----:B------:R-:W-:-:S04]  /*312f0*/  LOP3.LUT R5, R5, 0xfdffffff, RZ, 0xc0, !PT ;  /* 0xfdffffff05057812 */ /* 0x000fc800078ec0ff */
        /* <DEDUP_REMOVED lines=22> */
[----:B------:R-:W-:-:S04]  /*31460*/  LOP3.LUT R5, R5, 0xfbffffff, RZ, 0xc0, !PT ;  /* 0xfbffffff05057812 */ /* 0x000fc800078ec0ff */
[----:B------:R-:W-:Y:S02]  /*31470*/  @P3 LOP3.LUT R5, R5, 0x4000000, RZ, 0xfc, !PT ;  /* 0x0400000005053812 */ /* 0x000fe400078efcff */
[----:B------:R-:W-:Y:S01]  /*31480*/  ISETP.LT.OR P3, PT, R29, 0x29, !P0 ;  /* 0x000000291d00780c */ /* 0x000fe20004761670 */
[----:B--2---:R-:W-:-:S05]  /*31490*/  FMUL R8, R74, UR23 ;  /* 0x000000174a087c20 */ /* 0x004fca0008400000 */
[----:B------:R-:W-:-:S05]  /*314a0*/  F2FP.SATFINITE.E4M3.F32.PACK_AB_MERGE_C R8, RZ, R8, RZ ;  /* 0x00000008ff08723e */ /* 0x000fca00048070ff */
[----:B------:R0:W-:Y:S01]  /*314b0*/  @!P2 STG.E.U8 desc[UR20][R40.64+0x70], R8 ;  /* 0x000070082800a986 */ /* 0x0001e2000c101114 */
[----:B------:R-:W-:-:S13]  /*314c0*/  ISETP.LT.OR P2, PT, R29, 0x22, !P0 ;  /* 0x000000221d00780c */ /* 0x000fda0004741670 */
[----:B0-----:R-:W0:Y:S02]  /*314d0*/  @!P2 LDC.64 R8, c[0x0][0x5c0] ;  /* 0x00017000ff08ab82 */ /* 0x001e240000000a00 */
[----:B0-----:R-:W-:-:S04]  /*314e0*/  @!P2 IADD3 R40, P5, P6, R24, UR26, R8 ;  /* 0x0000001a1828ac10 */ /* 0x001fc8000febe008 */
[----:B------:R-:W-:Y:S02]  /*314f0*/  @!P2 IADD3.X R41, R30, UR25, R9, P5, P6 ;  /* 0x000000191e29ac10 */ /* 0x000fe4000afec409 */
[----:B------:R-:W0:Y:S02]  /*31500*/  @!P3 LDC.64 R8, c[0x0][0x5c0] ;  /* 0x00017000ff08bb82 */ /* 0x000e240000000a00 */
[----:B0-----:R-:W-:Y:S01]  /*31510*/  @!P3 IADD3 R74, P5, P6, R24, UR26, R8 ;  /* 0x0000001a184abc10 */ /* 0x001fe2000febe008 */
[----:B---3--:R-:W-:Y:S02]  /*31520*/  FMUL R8, R78, UR23 ;  /* 0x000000174e087c20 */ /* 0x008fe40008400000 */
[----:B------:R-:W2:Y:S01]  /*31530*/  LDL.LU R78, [R1+0x35c] ;  /* 0x00035c00014e7983 */ /* 0x000ea20000300800 */
[----:B------:R-:W-:Y:S02]  /*31540*/  @!P3 IADD3.X R75, R30, UR25, R9, P5, P6 ;  /* 0x000000191e4bbc10 */ /* 0x000fe4000afec409 */
[----:B------:R-:W-:Y:S01]  /*31550*/  ISETP.LT.OR P5, PT, R29, 0x79, !P1 ;  /* 0x000000791d00780c */ /* 0x000fe20004fa1670 */
[----:B------:R-:W3:Y:S01]  /*31560*/  LDL.LU R84, [R1+0x360] ;  /* 0x0003600001547983 */ /* 0x000ee20000300800 */
[----:B------:R-:W-:-:S02]  /*31570*/  F2FP.SATFINITE.E4M3.F32.PACK_AB_MERGE_C R8, RZ, R8, RZ ;  /* 0x00000008ff08723e */ /* 0x000fc400048070ff */
[----:B------:R-:W-:Y:S01]  /*31580*/  LOP3.LUT R5, R5, 0xffffefff, RZ, 0xc0, !PT ;  /* 0xffffefff05057812 */ /* 0x000fe200078ec0ff */
[----:B----4-:R-:W-:Y:S01]  /*31590*/  FMUL R31, R77, UR23 ;  /* 0x000000174d1f7c20 */ /* 0x010fe20008400000 */
[----:B------:R-:W4:Y:S04]  /*315a0*/  LDL.LU R83, [R1+0x364] ;  /* 0x0003640001537983 */ /* 0x000f280000300800 */
[----:B------:R0:W-:Y:S01]  /*315b0*/  @!P4 STG.E.U8 desc[UR20][R36.64+0x71], R8 ;  /* 0x000071082400c986 */ /* 0x0001e2000c101114 */
[----:B------:R-:W-:Y:S02]  /*315c0*/  @P2 LOP3.LUT R5, R5, 0x1000, RZ, 0xfc, !PT ;  /* 0x0000100005052812 */ /* 0x000fe400078efcff */
[----:B------:R-:W-:Y:S01]  /*315d0*/  F2FP.SATFINITE.E4M3.F32.PACK_AB_MERGE_C R31, RZ, R31, RZ ;  /* 0x0000001fff1f723e */ /* 0x000fe200048070ff */
[----:B------:R-:W4:Y:S01]  /*315e0*/  LDL.LU R82, [R1+0x368] ;  /* 0x0003680001527983 */ /* 0x000f220000300800 */
[----:B0-----:R-:W0:Y:S01]  /*315f0*/  @!P5 LDC.64 R8, c[0x0][0x5c0] ;  /* 0x00017000ff08db82 */ /* 0x001e220000000a00 */
[----:B------:R-:W-:-:S02]  /*31600*/  LOP3.LUT P2, RZ, R5, 0x2000, RZ, 0xc0, !PT ;  /* 0x0000200005ff7812 */ /* 0x000fc4000784c0ff */
        /* <DEDUP_REMOVED lines=21> */
[----:B0-----:R-:W-:Y:S01]  /*31760*/  @!P3 IADD3 R76, P5, P6, R24, UR26, R8 ;  /* 0x0000001a184cbc10 */ /* 0x001fe2000febe008 */
[----:B------:R-:W-:-:S05]  /*31770*/  FMUL R8, R80, UR23 ;  /* 0x0000001750087c20 */ /* 0x000fca0008400000 */
[----:B------:R-:W-:-:S05]  /*31780*/  F2FP.SATFINITE.E4M3.F32.PACK_AB_MERGE_C R8, RZ, R8, RZ ;  /* 0x00000008ff08723e */ /* 0x000fca00048070ff */
[----:B------:R0:W-:Y:S01]  /*31790*/  @!P2 STG.E.U8 desc[UR20][R50.64+0x78], R8 ;  /* 0x000078083200a986 */ /* 0x0001e2000c101114 */
[----:B------:R-:W-:Y:S02]  /*317a0*/  ISETP.LT.OR P2, PT, R29, 0x32, !P0 ;  /* 0x000000321d00780c */ /* 0x000fe40004741670 */
[----:B------:R-:W-:-:S11]  /*317b0*/  @!P3 IADD3.X R77, R30, UR25, R9, P5, P6 ;  /* 0x000000191e4dbc10 */ /* 0x000fd6000afec409 */
[----:B0-----:R-:W0:Y:S01]  /*317c0*/  @!P2 LDC.64 R8, c[0x0][0x5c0] ;  /* 0x00017000ff08ab82 */ /* 0x001e220000000a00 */
[----:B------:R-:W-:-:S04]  /*317d0*/  LOP3.LUT R5, R5, 0xefffffff, RZ, 0xc0, !PT ;  /* 0xefffffff05057812 */ /* 0x000fc800078ec0ff */
[----:B------:R-:W-:Y:S02]  /*317e0*/  @P3 LOP3.LUT R5, R5, 0x10000000, RZ, 0xfc, !PT ;  /* 0x1000000005053812 */ /* 0x000fe400078efcff */
[----:B------:R-:W-:Y:S02]  /*317f0*/  ISETP.LT.OR P3, PT, R29, 0x39, !P0 ;  /* 0x000000391d00780c */ /* 0x000fe40004761670 */
[----:B0-----:R-:W-:-:S04]  /*31800*/  @!P2 IADD3 R50, P5, P6, R24, UR26, R8 ;  /* 0x0000001a1832ac10 */ /* 0x001fc8000febe008 */
[----:B------:R-:W-:-:S07]  /*31810*/  @!P2 IADD3.X R51, R30, UR25, R9, P5, P6 ;  /* 0x000000191e33ac10 */ /* 0x000fce000afec409 */
[----:B------:R-:W0:Y:S02]  /*31820*/  @!P3 LDC.64 R8, c[0x0][0x5c0] ;  /* 0x00017000ff08bb82 */ /* 0x000e240000000a00 */
[----:B0-----:R-:W-:Y:S01]  /*31830*/  @!P3 IADD3 R80, P5, P6, R24, UR26, R8 ;  /* 0x0000001a1850bc10 */ /* 0x001fe2000febe008 */
[----:B------:R-:W-:-:S03]  /*31840*/  FMUL R8, R79, UR23 ;  /* 0x000000174f087c20 */ /* 0x000fc60008400000 */
[----:B------:R-:W-:Y:S02]  /*31850*/  @!P3 IADD3.X R81, R30, UR25, R9, P5, P6 ;  /* 0x000000191e51bc10 */ /* 0x000fe4000afec409 */
[----:B------:R-:W-:Y:S02]  /*31860*/  ISETP.LT.OR P5, PT, R29, 0x81, !P1 ;  /* 0x000000811d00780c */ /* 0x000fe40004fa1670 */
[----:B------:R-:W-:-:S05]  /*31870*/  F2FP.SATFINITE.E4M3.F32.PACK_AB_MERGE_C R8, RZ, R8, RZ ;  /* 0x00000008ff08723e */ /* 0x000fca00048070ff */
[----:B------:R0:W-:Y:S01]  /*31880*/  @!P4 STG.E.U8 desc[UR20][R12.64+0x79], R8 ;  /* 0x000079080c00c986 */ /* 0x0001e2000c101114 */
[----:B------:R-:W-:-:S05]  /*31890*/  LOP3.LUT R5, R5, 0xffffdfff, RZ, 0xc0, !PT ;  /* 0xffffdfff05057812 */ /* 0x000fca00078ec0ff */
[----:B0-----:R-:W0:Y:S01]  /*318a0*/  @!P5 LDC.64 R8, c[0x0][0x5c0] ;  /* 0x00017000ff08db82 */ /* 0x001e220000000a00 */
[----:B------:R-:W-:-:S04]  /*318b0*/  @P2 LOP3.LUT R5, R5, 0x2000, RZ, 0xfc, !PT ;  /* 0x0000200005052812 */ /* 0x000fc800078efcff */
[C---:B------:R-:W-:Y:S02]  /*318c0*/  LOP3.LUT P2, RZ, R5.reuse, 0x4000, RZ, 0xc0, !PT ;  /* 0x0000400005ff7812 */ /* 0x040fe4000784c0ff */
[----:B------:R-:W-:-:S04]  /*318d0*/  LOP3.LUT R5, R5, 0xdfffffff, RZ, 0xc0, !PT ;  /* 0xdfffffff05057812 */ /* 0x000fc800078ec0ff */
[----:B------:R-:W-:Y:S02]  /*318e0*/  @P3 LOP3.LUT R5, R5, 0x20000000, RZ, 0xfc, !PT ;  /* 0x2000000005053812 */ /* 0x000fe400078efcff */
[----:B------:R-:W-:Y:S01]  /*318f0*/  ISETP.LT.OR P3, PT, R29, 0x3a, !P0 ;  /* 0x0000003a1d00780c */ /* 0x000fe20004761670 */
[----:B--2---:R-:W-:-:S05]  /*31900*/  FMUL R12, R78, UR23 ;  /* 0x000000174e0c7c20 */ /* 0x004fca0008400000 */
[----:B------:R-:W-:Y:S02]  /*31910*/  F2FP.SATFINITE.E4M3.F32.PACK_AB_MERGE_C R12, RZ, R12, RZ ;  /* 0x0000000cff0c723e */ /* 0x000fe400048070ff */
[----:B0-----:R-:W-:-:S05]  /*31920*/  @!P5 IADD3 R8, P6, R24, R8, RZ ;  /* 0x000000081808d210 */ /* 0x001fca0007fde0ff */
[----:B------:R-:W-:-:S05]  /*31930*/  @!P5 IMAD.X R9, R30, 0x1, R9, P6 ;  /* 0x000000011e09d824 */ /* 0x000fca00030e0609 */
[----:B------:R0:W-:Y:S02]  /*31940*/  @!P5 STG.E.U8 desc[UR20][R8.64+0x80], R12 ;  /* 0x0000800c0800d986 */ /* 0x0001e4000c101114 */
[----:B0-----:R-:W0:Y:S01]  /*31950*/  @!P3 LDC.64 R8, c[0x0][0x5c0] ;  /* 0x00017000ff08bb82 */ /* 0x001e220000000a00 */
[----:B---3--:R-:W-:Y:S02]  /*31960*/  FMUL R12, R84, UR23 ;  /* 0x00000017540c7c20 */ /* 0x008fe40008400000 */
[----:B------:R-:W2:Y:S01]  /*31970*/  LDL.LU R84, [R1+0x36c] ;  /* 0x00036c0001547983 */ /* 0x000ea20000300800 */
        /* <DEDUP_REMOVED lines=14> */
[----:B----4-:R-:W-:Y:S02]  /*31a60*/  FMUL R8, R83, UR23 ;  /* 0x0000001753087c20 */ /* 0x010fe40008400000 */
[----:B------:R-:W3:Y:S03]  /*31a70*/  LDL.LU R83, [R1+0x370] ;  /* 0x0003700001537983 */ /* 0x000ee60000300800 */
[----:B------:R-:W-:-:S05]  /*31a80*/  F2FP.SATFINITE.E4M3.F32.PACK_AB_MERGE_C R8, RZ, R8, RZ ;  /* 0x00000008ff08723e */ /* 0x000fca00048070ff */
[----:B------:R0:W-:Y:S01]  /*31a90*/  @!P2 STG.E.U8 desc[UR20][R44.64+0x80], R8 ;  /* 0x000080082c00a986 */ /* 0x0001e2000c101114 */
[----:B------:R-:W-:Y:S02]  /*31aa0*/  ISETP.LT.OR P2, PT, R29, 0x42, !P0 ;  /* 0x000000421d00780c */ /* 0x000fe40004741670 */
[----:B------:R-:W-:-:S11]  /*31ab0*/  @!P3 IADD3.X R87, R30, UR25, R9, P5, P6 ;  /* 0x000000191e57bc10 */ /* 0x000fd6000afec409 */
[----:B0-----:R-:W0:Y:S01]  /*31ac0*/  @!P2 LDC.64 R8, c[0x0][0x5c0] ;  /* 0x00017000ff08ab82 */ /* 0x001e220000000a00 */
[----:B------:R-:W-:-:S04]  /*31ad0*/  LOP3.LUT R5, R5, 0xbfffffff, RZ, 0xc0, !PT ;  /* 0xbfffffff05057812 */ /* 0x000fc800078ec0ff */
[----:B------:R-:W-:-:S04]  /*31ae0*/  @P3 LOP3.LUT R5, R5, 0x40000000, RZ, 0xfc, !PT ;  /* 0x4000000005053812 */ /* 0x000fc800078efcff */
[----:B------:R-:W-:-:S04]  /*31af0*/  LOP3.LUT R5, R5, 0xffffbfff, RZ, 0xc0, !PT ;  /* 0xffffbfff05057812 */ /* 0x000fc800078ec0ff */
[----:B------:R-:W-:Y:S02]  /*31b00*/  @P2 LOP3.LUT R5, R5, 0x4000, RZ, 0xfc, !PT ;  /* 0x0000400005052812 */ /* 0x000fe400078efcff */
[----:B0-----:R-:W-:-:S04]  /*31b10*/  @!P2 IADD3 R44, P5, P6, R24, UR26, R8 ;  /* 0x0000001a182cac10 */ /* 0x001fc8000febe008 */
[----:B------:R-:W-:Y:S02]  /*31b20*/  @!P2 IADD3.X R45, R30, UR25, R9, P5, P6 ;  /* 0x000000191e2dac10 */ /* 0x000fe4000afec409 */
[----:B------:R-:W-:-:S13]  /*31b30*/  ISETP.LT.OR P2, PT, R29, 0x49, !P0 ;  /* 0x000000491d00780c */ /* 0x000fda0004741670 */
[----:B------:R-:W0:Y:S02]  /*31b40*/  @!P2 LDC.64 R8, c[0x0][0x5c0] ;  /* 0x00017000ff08ab82 */ /* 0x000e240000000a00 */
[----:B0-----:R-:W-:Y:S01]  /*31b50*/  @!P2 IADD3 R94, P5, P6, R24, UR26, R8 ;  /* 0x0000001a185eac10 */ /* 0x001fe2000febe008 */
[----:B------:R-:W-:Y:S02]  /*31b60*/  FMUL R8, R82, UR23 ;  /* 0x0000001752087c20 */ /* 0x000fe40008400000 */
[----:B------:R-:W4:Y:S01]  /*31b70*/  LDL.LU R82, [R1+0x374] ;  /* 0x0003740001527983 */ /* 0x000f220000300800 */
[----:B------:R-:W-:Y:S02]  /*31b80*/  @!P2 IADD3.X R95, R30, UR25, R9, P5, P6 ;  /* 0x000000191e5fac10 */ /* 0x000fe4000afec409 */
[----:B------:R-:W-:Y:S02]  /*31b90*/  ISETP.LT.OR P5, PT, R29, 0x89, !P1 ;  /* 0x000000891d00780c */ /* 0x000fe40004fa1670 */
[----:B------:R-:W-:-:S05]  /*31ba0*/  F2FP.SATFINITE.E4M3.F32.PACK_AB_MERGE_C R8, RZ, R8, RZ ;  /* 0x00000008ff08723e */ /* 0x000fca00048070ff */
[----:B------:R0:W-:Y:S06]  /*31bb0*/  @!P4 STG.E.U8 desc[UR20][R20.64+0x81], R8 ;  /* 0x000081081400c986 */ /* 0x0001ec000c101114 */
[----:B0-----:R-:W0:Y:S01]  /*31bc0*/  @!P5 LDC.64 R8, c[0x0][0x5c0] ;  /* 0x00017000ff08db82 */ /* 0x001e220000000a00 */
[----:B--2---:R-:W-:Y:S02]  /*31bd0*/  FMUL R12, R84, UR23 ;  /* 0x00000017540c7c20 */ /* 0x004fe40008400000 */
[----:B------:R-:W2:Y:S01]  /*31be0*/  LDL.LU R84, [R1+0x378] ;  /* 0x0003780001547983 */ /* 0x000ea20000300800 */
[----:B0-----:R-:W-:-:S02]  /*31bf0*/  @!P5 IADD3 R8, P6, R24, R8, RZ ;  /* 0x000000081808d210 */ /* 0x001fc40007fde0ff */
[----:B------:R-:W-:-:S03]  /*31c00*/  F2FP.SATFINITE.E4M3.F32.PACK_AB_MERGE_C R12, RZ, R12, RZ ;  /* 0x0000000cff0c723e */ /* 0x000fc600048070ff */
[----:B------:R-:W-:-:S05]  /*31c10*/  @!P5 IMAD.X R9, R30, 0x1, R9, P6 ;  /* 0x000000011e09d824 */ /* 0x000fca00030e0609 */
[----:B------:R0:W-:Y:S01]  /*31c20*/  @!P5 STG.E.U8 desc[UR20][R8.64+0x88], R12 ;  /* 0x0000880c0800d986 */ /* 0x0001e2000c101114 */
[----:B------:R-:W-:-:S13]  /*31c30*/  ISETP.LT.OR P4, PT, R29, 0x4a, !P0 ;  /* 0x0000004a1d00780c */ /* 0x000fda0004781670 */
[----:B0-----:R-:W0:Y:S02]  /*31c40*/  @!P4 LDC.64 R8, c[0x0][0x5c0] ;  /* 0x00017000ff08cb82 */ /* 0x001e240000000a00 */
[----:B0-----:R-:W-:-:S04]  /*31c50*/  @!P4 IADD3 R20, P5, P6, R24, UR26, R8 ;  /* 0x0000001a1814cc10 */ /* 0x001fc8000febe008 */
[----:B------:R-:W-:Y:S02]  /*31c60*/  @!P4 IADD3.X R21, R30, UR25, R9, P5, P6 ;  /* 0x000000191e15cc10 */ /* 0x000fe4000afec409 */
[----:B------:R-:W-:Y:S02]  /*31c70*/  ISETP.LT.OR P5, PT, R29, 0x8a, !P1 ;  /* 0x0000008a1d00780c */ /* 0x000fe40004fa1670 */
[----:B------:R-:W-:Y:S01]  /*31c80*/  LOP3.LUT P3, RZ, R5, 0x8000, RZ, 0xc0, !PT ;  /* 0x0000800005ff7812 */ /* 0x000fe2000786c0ff */
[----:B---3--:R-:W-:-:S10]  /*31c90*/  FMUL R12, R83, UR23 ;  /* 0x00000017530c7c20 */ /* 0x008fd40008400000 */
[----:B------:R-:W0:Y:S01]  /*31ca0*/  @!P5 LDC.64 R8, c[0x0][0x5c0] ;  /* 0x00017000ff08db82 */ /* 0x000e220000000a00 */
[----:B------:R-:W3:Y:S01]  /*31cb0*/  LDL.LU R83, [R1+0x37c] ;  /* 0x00037c0001537983 */ /* 0x000ee20000300800 */
[----:B------:R-:W-:-:S04]  /*31cc0*/  LOP3.LUT R5, R5, 0x7fffffff, RZ, 0xc0, !PT ;  /* 0x7fffffff05057812 */ /* 0x000fc800078ec0ff */
[----:B------:R-:W-:-:S04]  /*31cd0*/  @P2 LOP3.LUT R5, R5, 0x80000000, RZ, 0xfc, !PT ;  /* 0x8000000005052812 */ /* 0x000fc800078efcff */
        /* <DEDUP_REMOVED lines=10> */
[----:B------:R-:W4:Y:S03]  /*31d80*/  LDL.LU R82, [R1+0x380] ;  /* 0x0003800001527983 */ /* 0x000f260000300800 */
[----:B------:R-:W-:-:S05]  /*31d90*/  F2FP.SATFINITE.E4M3.F32.PACK_AB_MERGE_C R8, RZ, R8, RZ ;  /* 0x00000008ff08723e */ /* 0x000fca00048070ff */
[----:B------:R0:W-:Y:S01]  /*31da0*/  @!P3 STG.E.U8 desc[UR20][R54.64+0x88], R8 ;  /* 0x000088083600b986 */ /* 0x0001e2000c101114 */
[----:B------:R-:W-:Y:S02]  /*31db0*/  ISETP.LT.OR P3, PT, R29, 0x52, !P0 ;  /* 0x000000521d00780c */ /* 0x000fe40004761670 */
[----:B------:R-:W-:-:S11]  /*31dc0*/  @!P4 IADD3.X R99, R30, UR25, R9, P5, P6 ;  /* 0x000000191e63cc10 */ /* 0x000fd6000afec409 */
        /* <DEDUP_REMOVED lines=8> */
[----:B--2---:R-:W-:Y:S02]  /*31e50*/  FMUL R8, R84, UR23 ;  /* 0x0000001754087c20 */ /* 0x004fe40008400000 */
[----:B------:R-:W2:Y:S01]  /*31e60*/  LDL.LU R84, [R1+0x384] ;  /* 0x0003840001547983 */ /* 0x000ea20000300800 */
[----:B------:R-:W-:-:S04]  /*31e70*/  LOP3.LUT R6, R6, 0xfffffffe, RZ, 0xc0, !PT ;  /* 0xfffffffe06067812 */ /* 0x000fc800078ec0ff */
[----:B------:R-:W-:Y:S02]  /*31e80*/  @P4 LOP3.LUT R6, R6, 0x1, RZ, 0xfc, !PT ;  /* 0x0000000106064812 */ /* 0x000fe400078efcff */
[----:B------:R-:W-:Y:S02]  /*31e90*/  LOP3.LUT P4, RZ, R4, 0x100000, RZ, 0xc0, !PT ;  /* 0x0010000004ff7812 */ /* 0x000fe4000788c0ff */
[----:B------:R-:W-:-:S11]  /*31ea0*/  F2FP.SATFINITE.E4M3.F32.PACK_AB_MERGE_C R8, RZ, R8, RZ ;  /* 0x00000008ff08723e */ /* 0x000fd600048070ff */
[----:B------:R0:W-:Y:S01]  /*31eb0*/  @!P4 STG.E.U8 desc[UR20][R18.64+0x89], R8 ;  /* 0x000089081200c986 */ /* 0x0001e2000c101114 */
[----:B------:R-:W-:Y:S02]  /*31ec0*/  ISETP.LT.OR P4, PT, R29, 0x91, !P1 ;  /* 0x000000911d00780c */ /* 0x000fe40004f81670 */
[----:B------:R-:W-:-:S11]  /*31ed0*/  @!P3 IADD3.X R103, R30, UR25, R9, P5, P6 ;  /* 0x000000191e67bc10 */ /* 0x000fd6000afec409 */
[----:B0-----:R-:W0:Y:S01]  /*31ee0*/  @!P4 LDC.64 R8, c[0x0][0x5c0] ;  /* 0x00017000ff08cb82 */ /* 0x001e220000000a00 */
[----:B---3--:R-:W-:Y:S02]  /*31ef0*/  FMUL R12, R83, UR23 ;  /* 0x00000017530c7c20 */ /* 0x008fe40008400000 */
[----:B------:R-:W3:Y:S01]  /*31f00*/  LDL.LU R83, [R1+0x388] ;  /* 0x0003880001537983 */ /* 0x000ee20000300800 */
[----:B------:R-:W-:Y:S02]  /*31f10*/  ISETP.LT.OR P6, PT, R29, 0x5a, !P0 ;  /* 0x0000005a1d00780c */ /* 0x000fe400047c1670 */
[----:B0-----:R-:W-:Y:S02]  /*31f20*/  @!P4 IADD3 R8, P5, R24, R8, RZ ;  /* 0x000000081808c210 */ /* 0x001fe40007fbe0ff */
[----:B------:R-:W-:-:S03]  /*31f30*/  F2FP.SATFINITE.E4M3.F32.PACK_AB_MERGE_C R12, RZ, R12, RZ ;  /* 0x0000000cff0c723e */ /* 0x000fc600048070ff */
[----:B------:R-:W-:-:S05]  /*31f40*/  @!P4 IMAD.X R9, R30, 0x1, R9, P5 ;  /* 0x000000011e09c824 */ /* 0x000fca00028e0609 */
[----:B------:R0:W-:Y:S02]  /*31f50*/  @!P4 STG.E.U8 desc[UR20][R8.64+0x90], R12 ;  /* 0x0000900c0800c986 */ /* 0x0001e4000c101114 */
[----:B0-----:R-:W0:Y:S02]  /*31f60*/  @!P6 LDC.64 R8, c[0x0][0x5c0] ;  /* 0x00017000ff08eb82 */ /* 0x001e240000000a00 */
[----:B0-----:R-:W-:-:S04]  /*31f70*/  @!P6 IADD3 R18, P4, P5, R24, UR26, R8 ;  /* 0x0000001a1812ec10 */ /* 0x001fc8000fd9e008 */
[----:B------:R-:W-:Y:S02]  /*31f80*/  @!P6 IADD3.X R19, R30, UR25, R9, P4, P5 ;  /* 0x000000191e13ec10 */ /* 0x000fe4000a7ea409 */
[----:B------:R-:W-:-:S13]  /*31f90*/  ISETP.LT.OR P4, PT, R29, 0x92, !P1 ;  /* 0x000000921d00780c */ /* 0x000fda0004f81670 */
[----:B------:R-:W0:Y:S01]  /*31fa0*/  @!P4 LDC.64 R8, c[0x0][0x5c0] ;  /* 0x00017000ff08cb82 */ /* 0x000e220000000a00 */
[----:B----4-:R-:W-:Y:S02]  /*31fb0*/  FMUL R12, R82, UR23 ;  /* 0x00000017520c7c20 */ /* 0x010fe40008400000 */
[----:B------:R-:W4:Y:S01]  /*31fc0*/  LDL.LU R82, [R1+0x38c] ;  /* 0x00038c0001527983 */ /* 0x000f220000300800 */
[----:B0-----:R-:W-:Y:S02]  /*31fd0*/  @!P4 IADD3 R8, P5, R24, R8, RZ ;  /* 0x000000081808c210 */ /* 0x001fe40007fbe0ff */
[----:B------:R-:W-:-:S03]  /*31fe0*/  F2FP.SATFINITE.E4M3.F32.PACK_AB_MERGE_C R12, RZ, R12, RZ ;  /* 0x0000000cff0c723e */ /* 0x000fc600048070ff */
[----:B------:R-:W-:-:S05]  /*31ff0*/  @!P4 IMAD.X R9, R30, 0x1, R9, P5 ;  /* 0x000000011e09c824 */ /* 0x000fca00028e0609 */
[----:B------:R0:W-:Y:S01]  /*32000*/  @!P4 STG.E.U8 desc[UR20][R8.64+0x91], R12 ;  /* 0x0000910c0800c986 */ /* 0x0001e2000c101114 */
[----:B------:R-:W-:-:S13]  /*32010*/  ISETP.LT.OR P4, PT, R29, 0x61, !P0 ;  /* 0x000000611d00780c */ /* 0x000fda0004781670 */
[----:B0-----:R-:W0:Y:S01]  /*32020*/  @!P4 LDC.64 R8, c[0x0][0x5c0] ;  /* 0x00017000ff08cb82 */ /* 0x001e220000000a00 */
[----:B------:R-:W-:-:S04]  /*32030*/  LOP3.LUT R6, R6, 0xfffffffd, RZ, 0xc0, !PT ;  /* 0xfffffffd06067812 */ /* 0x000fc800078ec0ff */
[----:B------:R-:W-:Y:S02]  /*32040*/  @P3 LOP3.LUT R6, R6, 0x2, RZ, 0xfc, !PT ;  /* 0x0000000206063812 */ /* 0x000fe400078efcff */
[C---:B------:R-:W-:Y:S02]  /*32050*/  LOP3.LUT P3, RZ, R5.reuse, 0x80, RZ, 0xc0, !PT ;  /* 0x0000008005ff7812 */ /* 0x040fe4000786c0ff */
[----:B------:R-:W-:-:S04]  /*32060*/  LOP3.LUT R5, R5, 0xfffffffe, RZ, 0xc0, !PT ;  /* 0xfffffffe05057812 */ /* 0x000fc800078ec0ff */
[----:B------:R-:W-:Y:S02]  /*32070*/  @P6 LOP3.LUT R5, R5, 0x1, RZ, 0xfc, !PT ;  /* 0x0000000105056812 */ /* 0x000fe400078efcff */
[----:B0-----:R-:W-:Y:S02]  /*32080*/  @!P4 IADD3 R108, P5, P6, R24, UR26, R8 ;  /* 0x0000001a186ccc10 */ /* 0x001fe4000febe008 */
[----:B------:R-:W-:Y:S02]  /*32090*/  LOP3.LUT P2, RZ, R4, 0x200000, RZ, 0xc0, !PT ;  /* 0x0020000004ff7812 */ /* 0x000fe4000784c0ff */
[----:B------:R-:W-:Y:S02]  /*320a0*/  @!P4 IADD3.X R109, R30, UR25, R9, P5, P6 ;  /* 0x000000191e6dcc10 */ /* 0x000fe4000afec409 */
[----:B------:R-:W-:Y:S02]  /*320b0*/  ISETP.LT.OR P6, PT, R29, 0x62, !P0 ;  /* 0x000000621d00780c */ /* 0x000fe400047c1670 */
[----:B------:R-:W-:Y:S01]  /*320c0*/  LOP3.LUT R4, R4, 0xffffff7f, RZ, 0xc0, !PT ;  /* 0xffffff7f04047812 */ /* 0x000fe200078ec0ff */
[----:B--2---:R-:W-:-:S02]  /*320d0*/  FMUL R8, R84, UR23 ;  /* 0x0000001754087c20 */ /* 0x004fc40008400000 */
[----:B------:R-:W2:Y:S03]  /*320e0*/  LDL.LU R84, [R1+0x390] ;  /* 0x0003900001547983 */ /* 0x000ea60000300800 */
[----:B------:R-:W-:-:S05]  /*320f0*/  F2FP.SATFINITE.E4M3.F32.PACK_AB_MERGE_C R8, RZ, R8, RZ ;  /* 0x00000008ff08723e */ /* 0x000fca00048070ff */
[----:B------:R0:W-:Y:S02]  /*32100*/  @!P2 STG.E.U8 desc[UR20][R48.64+0x90], R8 ;  /* 0x000090083000a986 */ /* 0x0001e4000c101114 */
[----:B0-----:R-:W0:Y:S01]  /*32110*/  @!P6 LDC.64 R8, c[0x0][0x5c0] ;  /* 0x00017000ff08eb82 */ /* 0x001e220000000a00 */
[----:B------:R-:W-:Y:S02]  /*32120*/  @P4 LOP3.LUT R4, R4, 0x80, RZ, 0xfc, !PT ;  /* 0x0000008004044812 */ /* 0x000fe400078efcff */
[----:B------:R-:W-:Y:S02]  /*32130*/  ISETP.LT.OR P4, PT, R29, 0x69, !P0 ;  /* 0x000000691d00780c */ /* 0x000fe40004781670 */
[----:B0-----:R-:W-:-:S04]  /*32140*/  @!P6 IADD3 R48, P2, P5, R24, UR26, R8 ;  /* 0x0000001a1830ec10 */ /* 0x001fc8000fd5e008 */
[----:B------:R-:W-:-:S07]  /*32150*/  @!P6 IADD3.X R49, R30, UR25, R9, P2, P5 ;  /* 0x000000191e31ec10 */ /* 0x000fce00097ea409 */
[----:B------:R-:W0:Y:S02]  /*32160*/  @!P4 LDC.64 R8, c[0x0][0x5c0] ;  /* 0x00017000ff08cb82 */ /* 0x000e240000000a00 */
[----:B0-----:R-:W-:Y:S01]  /*32170*/  @!P4 IADD3 R116, P2, P5, R24, UR26, R8 ;  /* 0x0000001a1874cc10 */ /* 0x001fe2000fd5e008 */
[----:B---3--:R-:W-:Y:S02]  /*32180*/  FMUL R8, R83, UR23 ;  /* 0x0000001753087c20 */ /* 0x008fe40008400000 */
[----:B------:R-:W3:Y:S01]  /*32190*/  LDL.LU R83, [R1+0x394] ;  /* 0x0003940001537983 */ /* 0x000ee20000300800 */
[----:B------:R-:W-:Y:S02]  /*321a0*/  @!P4 IADD3.X R117, R30, UR25, R9, P2, P5 ;  /* 0x000000191e75cc10 */ /* 0x000fe400097ea409 */
[----:B------:R-:W-:Y:S02]  /*321b0*/  ISETP.LT.OR P2, PT, R29, 0x99, !P1 ;  /* 0x000000991d00780c */ /* 0x000fe40004f41670 */
[----:B------:R-:W-:-:S05]  /*321c0*/  F2FP.SATFINITE.E4M3.F32.PACK_AB_MERGE_C R8, RZ, R8, RZ ;  /* 0x00000008ff08723e */ /* 0x000fca00048070ff */
[----:B------:R0:W-:Y:S01]  /*321d0*/  @!P3 STG.E.U8 desc[UR20][R38.64+0x91], R8 ;  /* 0x000091082600b986 */ /* 0x0001e2000c101114 */
[----:B------:R-:W-:-:S05]  /*321e0*/  LOP3.LUT R6, R6, 0xfffffffb, RZ, 0xc0, !PT ;  /* 0xfffffffb06067812 */ /* 0x000fca00078ec0ff */
[----:B0-----:R-:W0:Y:S01]  /*321f0*/  @!P2 LDC.64 R8, c[0x0][0x5c0] ;  /* 0x00017000ff08ab82 */ /* 0x001e220000000a00 */
[----:B------:R-:W-:-:S04]  /*32200*/  @P6 LOP3.LUT R6, R6, 0x4, RZ, 0xfc, !PT ;  /* 0x0000000406066812 */ /* 0x000fc800078efcff */
[----:B------:R-:W-:Y:S01]  /*32210*/  LOP3.LUT R6, R6, 0xfffffff7, RZ, 0xc0, !PT ;  /* 0xfffffff706067812 */ /* 0x000fe200078ec0ff */
[----:B----4-:R-:W-:Y:S02]  /*32220*/  FMUL R12, R82, UR23 ;  /* 0x00000017520c7c20 */ /* 0x010fe40008400000 */
[----:B------:R-:W4:Y:S01]  /*32230*/  LDL.LU R82, [R1+0x398] ;  /* 0x0003980001527983 */ /* 0x000f220000300800 */
[----:B------:R-:W-:Y:S02]  /*32240*/  @P4 LOP3.LUT R6, R6, 0x8, RZ, 0xfc, !PT ;  /* 0x0000000806064812 */ /* 0x000fe400078efcff */
        /* <DEDUP_REMOVED lines=10> */
[----:B--2---:R-:W-:Y:S02]  /*322f0*/  FMUL R12, R84, UR23 ;  /* 0x00000017540c7c20 */ /* 0x004fe40008400000 */
[----:B------:R-:W2:Y:S01]  /*32300*/  LDL.LU R84, [R1+0x39c] ;  /* 0x00039c0001547983 */ /* 0x000ea20000300800 */
[C---:B------:R-:W-:Y:S02]  /*32310*/  LOP3.LUT P6, RZ, R5.reuse, 0x20000, RZ, 0xc0, !PT ;  /* 0x0002000005ff7812 */ /* 0x040fe400078cc0ff */
[C---:B------:R-:W-:Y:S02]  /*32320*/  LOP3.LUT P3, RZ, R5.reuse, 0x10000, RZ, 0xc0, !PT ;  /* 0x0001000005ff7812 */ /* 0x040fe4000786c0ff */
[----:B------:R-:W-:-:S04]  /*32330*/  LOP3.LUT R5, R5, 0xffffff7f, RZ, 0xc0, !PT ;  /* 0xffffff7f05057812 */ /* 0x000fc800078ec0ff */
[----:B------:R-:W-:Y:S02]  /*32340*/  @P4 LOP3.LUT R5, R5, 0x80, RZ, 0xfc, !PT ;  /* 0x0000008005054812 */ /* 0x000fe400078efcff */
[----:B------:R-:W-:Y:S02]  /*32350*/  ISETP.LT.OR P4, PT, R29, 0x71, !P0 ;  /* 0x000000711d00780c */ /* 0x000fe40004781670 */
[----:B0-----:R-:W-:Y:S02]  /*32360*/  @!P2 IADD3 R8, P5, R24, R8, RZ ;  /* 0x000000081808a210 */ /* 0x001fe40007fbe0ff */
[----:B------:R-:W-:-:S03]  /*32370*/  F2FP.SATFINITE.E4M3.F32.PACK_AB_MERGE_C R12, RZ, R12, RZ ;  /* 0x0000000cff0c723e */ /* 0x000fc600048070ff */
[----:B------:R-:W-:-:S05]  /*32380*/  @!P2 IMAD.X R9, R30, 0x1, R9, P5 ;  /* 0x000000011e09a824 */ /* 0x000fca00028e0609 */
[----:B------:R0:W-:Y:S02]  /*32390*/  @!P2 STG.E.U8 desc[UR20][R8.64+0x99], R12 ;  /* 0x0000990c0800a986 */ /* 0x0001e4000c101114 */
[----:B0-----:R-:W0:Y:S02]  /*323a0*/  @!P4 LDC.64 R8, c[0x0][0x5c0] ;  /* 0x00017000ff08cb82 */ /* 0x001e240000000a00 */
[----:B0-----:R-:W-:Y:S02]  /*323b0*/  @!P4 IADD3 R126, P2, P5, R24, UR26, R8 ;  /* 0x0000001a187ecc10 */ /* 0x001fe4000fd5e008 */
[----:B------:R-:W-:Y:S02]  /*323c0*/  LOP3.LUT R6, R6, 0xffffffef, RZ, 0xc0, !PT ;  /* 0xffffffef06067812 */ /* 0x000fe400078ec0ff */
[----:B------:R-:W-:Y:S02]  /*323d0*/  @!P4 IADD3.X R127, R30, UR25, R9, P2, P5 ;  /* 0x000000191e7fcc10 */ /* 0x000fe400097ea409 */
[----:B------:R-:W-:-:S02]  /*323e0*/  @P4 LOP3.LUT R6, R6, 0x10, RZ, 0xfc, !PT ;  /* 0x0000001006064812 */ /* 0x000fc400078efcff */
[----:B------:R-:W-:Y:S01]  /*323f0*/  ISETP.LT.OR P4, PT, R29, 0x72, !P0 ;  /* 0x000000721d00780c */ /* 0x000fe20004781670 */
[----:B---3--:R-:W-:Y:S02]  /*32400*/  FMUL R8, R83, UR23 ;  /* 0x0000001753087c20 */ /* 0x008fe40008400000 */
[----:B------:R-:W3:Y:S03]  /*32410*/  LDL.LU R83, [R1+0x3a0] ;  /* 0x0003a00001537983 */ /* 0x000ee60000300800 */
[----:B------:R-:W-:-:S05]  /*32420*/  F2FP.SATFINITE.E4M3.F32.PACK_AB_MERGE_C R8, RZ, R8, RZ ;  /* 0x00000008ff08723e */ /* 0x000fca00048070ff */
[----:B------:R0:W-:Y:S02]  /*32430*/  @!P6 STG.E.U8 desc[UR20][R60.64+0x98], R8 ;  /* 0x000098083c00e986 */ /* 0x0001e4000c101114 */
        /* <DEDUP_REMOVED lines=8> */
[----:B----4-:R-:W-:Y:S02]  /*324c0*/  FMUL R8, R82, UR23 ;  /* 0x0000001752087c20 */ /* 0x010fe40008400000 */
        /* <DEDUP_REMOVED lines=10> */
[----:B------:R-:W-:Y:S01]  /*32570*/  @!P2 IMAD.X R9, R30, 0x1, R9, P5 ;  /* 0x000000011e09a824 */ /* 0x000fe200028e0609 */
[----:B------:R-:W-:-:S04]  /*32580*/  LOP3.LUT R6, R6, 0xffffffdf, RZ, 0xc0, !PT ;  /* 0xffffffdf06067812 */ /* 0x000fc800078ec0ff */
[----:B------:R0:W-:Y:S01]  /*32590*/  @!P2 STG.E.U8 desc[UR20][R8.64+0xa0], R12 ;  /* 0x0000a00c0800a986 */ /* 0x0001e2000c101114 */
[----:B------:R-:W-:Y:S02]  /*325a0*/  @P4 LOP3.LUT R6, R6, 0x20, RZ, 0xfc, !PT ;  /* 0x0000002006064812 */ /* 0x000fe400078efcff */
[----:B------:R-:W-:-:S13]  /*325b0*/  ISETP.LT.OR P4, PT, R29, 0x7a, !P0 ;  /* 0x0000007a1d00780c */ /* 0x000fda0004781670 */
[----:B0-----:R-:W0:Y:S02]  /*325c0*/  @!P4 LDC.64 R8, c[0x0][0x5c0] ;  /* 0x00017000ff08cb82 */ /* 0x001e240000000a00 */
[----:B0-----:R-:W-:-:S04]  /*325d0*/  @!P4 IADD3 R156, P2, P5, R24, UR26, R8 ;  /* 0x0000001a189ccc10 */ /* 0x001fc8000fd5e008 */
[----:B------:R-:W-:Y:S02]  /*325e0*/  @!P4 IADD3.X R157, R30, UR25, R9, P2, P5 ;  /* 0x000000191e9dcc10 */ /* 0x000fe400097ea409 */
[----:B------:R-:W-:-:S13]  /*325f0*/  ISETP.LT.OR P2, PT, R29, 0xa2, !P1 ;  /* 0x000000a21d00780c */ /* 0x000fda0004f41670 */
[----:B------:R-:W0:Y:S01]  /*32600*/  @!P2 LDC.64 R8, c[0x0][0x5c0] ;  /* 0x00017000ff08ab82 */ /* 0x000e220000000a00 */
[----:B---3--:R-:W-:Y:S02]  /*32610*/  FMUL R12, R83, UR23 ;  /* 0x00000017530c7c20 */ /* 0x008fe40008400000 */
[----:B------:R-:W3:Y:S01]  /*32620*/  LDL.LU R83, [R1+0x3ac] ;  /* 0x0003ac0001537983 */ /* 0x000ee20000300800 */
        /* <DEDUP_REMOVED lines=9> */
[----:B0-----:R-:W0:Y:S01]  /*326c0*/  @!P4 LDC.64 R8, c[0x0][0x5c0] ;  /* 0x00017000ff08cb82 */ /* 0x001e220000000a00 */
[----:B------:R-:W-:Y:S02]  /*326d0*/  LOP3.LUT R6, R6, 0xffffffbf, RZ, 0xc0, !PT ;  /* 0xffffffbf06067812 */ /* 0x000fe400078ec0ff */
[----:B0-----:R-:W-:Y:S02]  /*326e0*/  @!P4 IADD3 R186, P2, P5, R24, UR26, R8 ;  /* 0x0000001a18bacc10 */ /* 0x001fe4000fd5e008 */
[----:B------:R-:W-:Y:S02]  /*326f0*/  @P4 LOP3.LUT R6, R6, 0x40, RZ, 0xfc, !PT ;  /* 0x0000004006064812 */ /* 0x000fe400078efcff */
[----:B------:R-:W-:Y:S02]  /*32700*/  @!P4 IADD3.X R187, R30, UR25, R9, P2, P5 ;  /* 0x000000191ebbcc10 */ /* 0x000fe400097ea409 */
[----:B------:R-:W-:Y:S01]  /*32710*/  ISETP.LT.OR P4, PT, R29, 0x82, !P0 ;  /* 0x000000821d00780c */ /* 0x000fe20004781670 */
[----:B----4-:R-:W-:-:S02]  /*32720*/  FMUL R8, R82, UR23 ;  /* 0x0000001752087c20 */ /* 0x010fc40008400000 */
[----:B------:R-:W4:Y:S03]  /*32730*/  LDL.LU R82, [R1+0x3b0] ;  /* 0x0003b00001527983 */ /* 0x000f260000300800 */
        /* <DEDUP_REMOVED lines=12> */
[----:B------:R-:W-:Y:S02]  /*32800*/  @!P4 IADD3.X R191, R30, UR25, R9, P2, P5 ;  /* 0x000000191ebfcc10 */ /* 0x000fe400097ea409 */
[----:B------:R-:W-:Y:S02]  /*32810*/  ISETP.LT.OR P2, PT, R29, 0xa9, !P1 ;  /* 0x000000a91d00780c */ /* 0x000fe40004f41670 */
[----:B------:R-:W-:-:S05]  /*32820*/  F2FP.SATFINITE.E4M3.F32.PACK_AB_MERGE_C R8, RZ, R8, RZ ;  /* 0x00000008ff08723e */ /* 0x000fca00048070ff */
[----:B------:R0:W-:Y:S06]  /*32830*/  @!P3 STG.E.U8 desc[UR20][R26.64+0xa1], R8 ;  /* 0x0000a1081a00b986 */ /* 0x0001ec000c101114 */
[----:B0-----:R-:W0:Y:S01]  /*32840*/  @!P2 LDC.64 R8, c[0x0][0x5c0] ;  /* 0x00017000ff08ab82 */ /* 0x001e220000000a00 */
[----:B---3--:R-:W-:Y:S02]  /*32850*/  FMUL R12, R83, UR23 ;  /* 0x00000017530c7c20 */ /* 0x008fe40008400000 */
[----:B------:R-:W3:Y:S01]  /*32860*/  LDL.LU R83, [R1+0x3b8] ;  /* 0x0003b80001537983 */ /* 0x000ee20000300800 */
        /* <DEDUP_REMOVED lines=23> */
[----:B------:R-:W-:Y:S02]  /*329e0*/  LOP3.LUT P6, RZ, R5, 0x80000, RZ, 0xc0, !PT ;  /* 0x0008000005ff7812 */ /* 0x000fe400078cc0ff */
[----:B------:R-:W-:Y:S02]  /*329f0*/  @P4 LOP3.LUT R7, R7, 0x400, RZ, 0xfc, !PT ;  /* 0x0000040007074812 */ /* 0x000fe400078efcff */
[----:B0-----:R-:W-:-:S04]  /*32a00*/  @!P4 IADD3 R182, P2, P5, R24, UR26, R8 ;  /* 0x0000001a18b6cc10 */ /* 0x001fc8000fd5e008 */
[----:B------:R-:W-:Y:S02]  /*32a10*/  @!P4 IADD3.X R183, R30, UR25, R9, P2, P5 ;  /* 0x000000191eb7cc10 */ /* 0x000fe400097ea409 */
[----:B------:R-:W-:Y:S01]  /*32a20*/  ISETP.LT.OR P4, PT, R29, 0x92, !P0 ;  /* 0x000000921d00780c */ /* 0x000fe20004781670 */
[----:B--2---:R-:W-:Y:S01]  /*32a30*/  FMUL R8, R84, UR23 ;  /* 0x0000001754087c20 */ /* 0x004fe20008400000 */
[----:B------:R-:W-:Y:S01]  /*32a40*/  LOP3.LUT P3, RZ, R5, 0x8, RZ, 0xc0, !PT ;  /* 0x0000000805ff7812 */ /* 0x000fe2000786c0ff */
[----:B------:R-:W2:Y:S03]  /*32a50*/  LDL.LU R84, [R1+0x3c0] ;  /* 0x0003c00001547983 */ /* 0x000ea60000300800 */
        /* <DEDUP_REMOVED lines=12> */
[----:B------:R-:W-:Y:S02]  /*32b20*/  @!P4 IADD3.X R189, R30, UR25, R9, P2, P5 ;  /* 0x000000191ebdcc10 */ /* 0x000fe400097ea409 */
[----:B------:R-:W-:Y:S02]  /*32b30*/  ISETP.LT.OR P2, PT, R29, 0xb1, !P1 ;  /* 0x000000b11d00780c */ /* 0x000fe40004f41670 */
[----:B------:R-:W-:-:S05]  /*32b40*/  F2FP.SATFINITE.E4M3.F32.PACK_AB_MERGE_C R8, RZ, R8, RZ ;  /* 0x00000008ff08723e */ /* 0x000fca00048070ff */
[----:B------:R0:W-:Y:S06]  /*32b50*/  @!P3 STG.E.U8 desc[UR20][R22.64+0xa9], R8 ;  /* 0x0000a9081600b986 */ /* 0x0001ec000c101114 */
[----:B0-----:R-:W0:Y:S01]  /*32b60*/  @!P2 LDC.64 R8, c[0x0][0x5c0] ;  /* 0x00017000ff08ab82 */ /* 0x001e220000000a00 */
[----:B------:R-:W-:Y:S01]  /*32b70*/  LOP3.LUT R7, R7, 0xffff7fff, RZ, 0xc0, !PT ;  /* 0xffff7fff07077812 */ /* 0x000fe200078ec0ff */
[----:B----4-:R-:W-:Y:S02]  /*32b80*/  FMUL R12, R82, UR23 ;  /* 0x00000017520c7c20 */ /* 0x010fe40008400000 */
[----:B------:R-:W4:Y:S01]  /*32b90*/  LDL.LU R82, [R1+0x3c8] ;  /* 0x0003c80001527983 */ /* 0x000f220000300800 */
[----:B------:R-:W-:-:S02]  /*32ba0*/  @P4 LOP3.LUT R7, R7, 0x8000, RZ, 0xfc, !PT ;  /* 0x0000800007074812 */ /* 0x000fc400078efcff */
        /* <DEDUP_REMOVED lines=13> */
[----:B0-----:R-:W-:Y:S01]  /*32c80*/  @!P2 IADD3 R8, P5, R24, R8, RZ ;  /* 0x000000081808a210 */ /* 0x001fe20007fbe0ff */
[----:B--2---:R-:W-:Y:S02]  /*32c90*/  FMUL R12, R84, UR23 ;  /* 0x00000017540c7c20 */ /* 0x004fe40008400000 */
[----:B------:R-:W2:Y:S02]  /*32ca0*/  LDL.LU R84, [R1+0x3cc] ;  /* 0x0003cc0001547983 */ /* 0x000ea40000300800 */
[----:B------:R-:W-:Y:S01]  /*32cb0*/  @!P2 IMAD.X R9, R30, 0x1, R9, P5 ;  /* 0x000000011e09a824 */ /* 0x000fe200028e0609 */
[----:B------:R-:W-:-:S05]  /*32cc0*/  F2FP.SATFINITE.E4M3.F32.PACK_AB_MERGE_C R12, RZ, R12, RZ ;  /* 0x0000000cff0c723e */ /* 0x000fca00048070ff */
[----:B------:R0:W-:Y:S02]  /*32cd0*/  @!P2 STG.E.U8 desc[UR20][R8.64+0xb1], R12 ;  /* 0x0000b10c0800a986 */ /* 0x0001e4000c101114 */
[----:B0-----:R-:W0:Y:S02]  /*32ce0*/  @!P4 LDC.64 R8, c[0x0][0x5c0] ;  /* 0x00017000ff08cb82 */ /* 0x001e240000000a00 */
[----:B0-----:R-:W-:Y:S02]  /*32cf0*/  @!P4 IADD3 R172, P2, P5, R24, UR26, R8 ;  /* 0x0000001a18accc10 */ /* 0x001fe4000fd5e008 */
[----:B------:R-:W-:Y:S02]  /*32d00*/  LOP3.LUT R7, R7, 0xffefffff, RZ, 0xc0, !PT ;  /* 0xffefffff07077812 */ /* 0x000fe400078ec0ff */
[----:B------:R-:W-:Y:S02]  /*32d10*/  LOP3.LUT P6, RZ, R5, 0x100000, RZ, 0xc0, !PT ;  /* 0x0010000005ff7812 */ /* 0x000fe400078cc0ff */
[----:B------:R-:W-:-:S02]  /*32d20*/  @P4 LOP3.LUT R7, R7, 0x100000, RZ, 0xfc, !PT ;  /* 0x0010000007074812 */ /* 0x000fc400078efcff */
[----:B------:R-:W-:Y:S02]  /*32d30*/  @!P4 IADD3.X R173, R30, UR25, R9, P2, P5 ;  /* 0x000000191eadcc10 */ /* 0x000fe400097ea409 */
        /* <DEDUP_REMOVED lines=15> */
[----:B------:R-:W-:Y:S02]  /*32e30*/  LOP3.LUT P3, RZ, R5, 0x200, RZ, 0xc0, !PT ;  /* 0x0000020005ff7812 */ /* 0x000fe4000786c0ff */
[----:B------:R-:W-:Y:S02]  /*32e40*/  @!P4 IADD3.X R185, R30, UR25, R9, P2, P5 ;  /* 0x000000191eb9cc10 */ /* 0x000fe400097ea409 */
[----:B------:R-:W-:-:S02]  /*32e50*/  ISETP.LT.OR P2, PT, R29, 0xb9, !P1 ;  /* 0x000000b91d00780c */ /* 0x000fc40004f41670 */
[----:B------:R-:W-:-:S07]  /*32e60*/  F2FP.SATFINITE.E4M3.F32.PACK_AB_MERGE_C R8, RZ, R8, RZ ;  /* 0x00000008ff08723e */ /* 0x000fce00048070ff */
[----:B------:R0:W-:Y:S04]  /*32e70*/  @!P3 STG.E.U8 desc[UR20][R42.64+0xb1], R8 ;  /* 0x0000b1082a00b986 */ /* 0x0001e8000c101114 */
[----:B0-----:R-:W0:Y:S02]  /*32e80*/  @!P2 LDC.64 R8, c[0x0][0x5c0] ;  /* 0x00017000ff08ab82 */ /* 0x001e240000000a00 */
[----:B0-----:R-:W-:-:S05]  /*32e90*/  @!P2 IADD3 R8, P5, R24, R8, RZ ;  /* 0x000000081808a210 */ /* 0x001fca0007fbe0ff */
[----:B------:R-:W-:Y:S02]  /*32ea0*/  @!P2 IMAD.X R9, R30, 0x1, R9, P5 ;  /* 0x000000011e09a824 */ /* 0x000fe400028e0609 */
[----:B--2---:R-:W-:Y:S02]  /*32eb0*/  FMUL R12, R84, UR23 ;  /* 0x00000017540c7c20 */ /* 0x004fe40008400000 */
[----:B------:R-:W2:Y:S03]  /*32ec0*/  LDL.LU R84, [R1+0x3d8] ;  /* 0x0003d80001547983 */ /* 0x000ea60000300800 */
[----:B------:R-:W-:-:S05]  /*32ed0*/  F2FP.SATFINITE.E4M3.F32.PACK_AB_MERGE_C R12, RZ, R12, RZ ;  /* 0x0000000cff0c723e */ /* 0x000fca00048070ff */
[----:B------:R0:W-:Y:S01]  /*32ee0*/  @!P2 STG.E.U8 desc[UR20][R8.64+0xb8], R12 ;  /* 0x0000b80c0800a986 */ /* 0x0001e2000c101114 */
[----:B------:R-:W-:-:S13]  /*32ef0*/  ISETP.LT.OR P3, PT, R29, 0xaa, !P0 ;  /* 0x000000aa1d00780c */ /* 0x000fda0004761670 */
[----:B0-----:R-:W0:Y:S01]  /*32f00*/  @!P3 LDC.64 R8, c[0x0][0x5c0] ;  /* 0x00017000ff08bb82 */ /* 0x001e220000000a00 */
[----:B------:R-:W-:Y:S02]  /*32f10*/  ISETP.LT.OR P1, PT, R29, 0xba, !P1 ;  /* 0x000000ba1d00780c */ /* 0x000fe40004f21670 */
[----:B0-----:R-:W-:-:S04]  /*32f20*/  @!P3 IADD3 R154, P2, P5, R24, UR26, R8 ;  /* 0x0000001a189abc10 */ /* 0x001fc8000fd5e008 */
[----:B------:R-:W-:-:S07]  /*32f30*/  @!P3 IADD3.X R155, R30, UR25, R9, P2, P5 ;  /* 0x000000191e9bbc10 */ /* 0x000fce00097ea409 */
[----:B------:R-:W0:Y:S01]  /*32f40*/  @!P1 LDC.64 R8, c[0x0][0x5c0] ;  /* 0x00017000ff089b82 */ /* 0x000e220000000a00 */
        /* <DEDUP_REMOVED lines=8> */
[----:B0-----:R-:W-:Y:S02]  /*32fd0*/  @!P5 IADD3 R164, P1, P2, R24, UR26, R8 ;  /* 0x0000001a18a4dc10 */ /* 0x001fe4000fa3e008 */
[----:B------:R-:W-:Y:S01]  /*32fe0*/  LOP3.LUT R7, R7, 0xf7ffffff, RZ, 0xc0, !PT ;  /* 0xf7ffffff07077812 */ /* 0x000fe200078ec0ff */
[----:B----4-:R-:W-:Y:S02]  /*32ff0*/  FMUL R8, R82, UR23 ;  /* 0x0000001752087c20 */ /* 0x010fe40008400000 */
[----:B------:R-:W4:Y:S01]  /*33000*/  LDL.LU R82, [R1+0x3e0] ;  /* 0x0003e00001527983 */ /* 0x000f220000300800 */
[----:B------:R-:W-:-:S04]  /*33010*/  @P4 LOP3.LUT R7, R7, 0x8000000, RZ, 0xfc, !PT ;  /* 0x0800000007074812 */ /* 0x000fc800078efcff */
[----:B------:R-:W-:-:S04]  /*33020*/  LOP3.LUT R7, R7, 0xefffffff, RZ, 0xc0, !PT ;  /* 0xefffffff07077812 */ /* 0x000fc800078ec0ff */
[----:B------:R-:W-:-:S04]  /*33030*/  @P3 LOP3.LUT R7, R7, 0x10000000, RZ, 0xfc, !PT ;  /* 0x1000000007073812 */ /* 0x000fc800078efcff */
[----:B------:R-:W-:Y:S02]  /*33040*/  LOP3.LUT R7, R7, 0x7fffffff, RZ, 0xc0, !PT ;  /* 0x7fffffff07077812 */ /* 0x000fe400078ec0ff */
[----:B------:R-:W-:Y:S02]  /*33050*/  LOP3.LUT P6, RZ, R5, 0x400000, RZ, 0xc0, !PT ;  /* 0x0040000005ff7812 */ /* 0x000fe400078cc0ff */
[----:B------:R-:W-:Y:S02]  /*33060*/  @P5 LOP3.LUT R7, R7, 0x80000000, RZ, 0xfc, !PT ;  /* 0x8000000007075812 */ /* 0x000fe400078efcff */
[----:B------:R-:W-:Y:S02]  /*33070*/  @!P5 IADD3.X R165, R30, UR25, R9, P1, P2 ;  /* 0x000000191ea5dc10 */ /* 0x000fe40008fe4409 */
[----:B------:R-:W-:Y:S02]  /*33080*/  ISETP.LT.OR P5, PT, R29, 0xb2, !P0 ;  /* 0x000000b21d00780c */ /* 0x000fe400047a1670 */
[----:B------:R-:W-:-:S05]  /*33090*/  F2FP.SATFINITE.E4M3.F32.PACK_AB_MERGE_C R8, RZ, R8, RZ ;  /* 0x00000008ff08723e */ /* 0x000fca00048070ff */
[----:B------:R0:W-:Y:S06]  /*330a0*/  @!P6 STG.E.U8 desc[UR20][R66.64+0xb8], R8 ;  /* 0x0000b8084200e986 */ /* 0x0001ec000c101114 */
[----:B0-----:R-:W0:Y:S01]  /*330b0*/  @!P5 LDC.64 R8, c[0x0][0x5c0] ;  /* 0x00017000ff08db82 */ /* 0x001e220000000a00 */
[----:B-----5:R-:W-:-:S04]  /*330c0*/  LOP3.LUT R0, R0, 0xfffffffd, RZ, 0xc0, !PT ;  /* 0xfffffffd00007812 */ /* 0x020fc800078ec0ff */
[----:B------:R-:W-:Y:S02]  /*330d0*/  @P5 LOP3.LUT R0, R0, 0x2, RZ, 0xfc, !PT ;  /* 0x0000000200005812 */ /* 0x000fe400078efcff */
[----:B0-----:R-:W-:-:S04]  /*330e0*/  @!P5 IADD3 R152, P1, P2, R24, UR26, R8 ;  /* 0x0000001a1898dc10 */ /* 0x001fc8000fa3e008 */
[----:B------:R-:W-:Y:S02]  /*330f0*/  @!P5 IADD3.X R153, R30, UR25, R9, P1, P2 ;  /* 0x000000191e99dc10 */ /* 0x000fe40008fe4409 */
[----:B------:R-:W-:-:S13]  /*33100*/  ISETP.LT.OR P5, PT, R29, 0xb9, !P0 ;  /* 0x000000b91d00780c */ /* 0x000fda00047a1670 */
[----:B------:R-:W0:Y:S01]  /*33110*/  @!P5 LDC.64 R8, c[0x0][0x5c0] ;  /* 0x00017000ff08db82 */ /* 0x000e220000000a00 */
[----:B------:R-:W-:Y:S02]  /*33120*/  LOP3.LUT P4, RZ, R5, 0x200000, RZ, 0xc0, !PT ;  /* 0x0020000005ff7812 */ /* 0x000fe4000788c0ff */
[----:B0-----:R-:W-:Y:S01]  /*33130*/  @!P5 IADD3 R178, P1, P2, R24, UR26, R8 ;  /* 0x0000001a18b2dc10 */ /* 0x001fe2000fa3e008 */
[----:B--2---:R-:W-:-:S03]  /*33140*/  FMUL R8, R84, UR23 ;  /* 0x0000001754087c20 */ /* 0x004fc60008400000 */
[----:B------:R-:W-:Y:S02]  /*33150*/  @!P5 IADD3.X R179, R30, UR25, R9, P1, P2 ;  /* 0x000000191eb3dc10 */ /* 0x000fe40008fe4409 */
[----:B------:R-:W-:Y:S02]  /*33160*/  ISETP.LT.OR P2, PT, R29, 0xba, !P0 ;  /* 0x000000ba1d00780c */ /* 0x000fe40004741670 */
[----:B------:R-:W-:-:S05]  /*33170*/  F2FP.SATFINITE.E4M3.F32.PACK_AB_MERGE_C R8, RZ, R8, RZ ;  /* 0x00000008ff08723e */ /* 0x000fca00048070ff */
[----:B------:R0:W-:Y:S06]  /*33180*/  @!P4 STG.E.U8 desc[UR20][R64.64+0xb9], R8 ;  /* 0x0000b9084000c986 */ /* 0x0001ec000c101114 */
[----:B0-----:R-:W0:Y:S02]  /*33190*/  @!P2 LDC.64 R8, c[0x0][0x5c0] ;  /* 0x00017000ff08ab82 */ /* 0x001e240000000a00 */
[----:B0-----:R-:W-:Y:S01]  /*331a0*/  @!P2 IADD3 R162, P0, P1, R24, UR26, R8 ;  /* 0x0000001a18a2ac10 */ /* 0x001fe2000f91e008 */
[----:B---3--:R-:W-:Y:S02]  /*331b0*/  FMUL R8, R83, UR23 ;  /* 0x0000001753087c20 */ /* 0x008fe40008400000 */
[----:B------:R-:W2:Y:S01]  /*331c0*/  LDL.LU R83, [R1+0x3e4] ;  /* 0x0003e40001537983 */ /* 0x000ea20000300800 */
[----:B------:R-:W-:-:S02]  /*331d0*/  @!P2 IADD3.X R163, R30, UR25, R9, P0, P1 ;  /* 0x000000191ea3ac10 */ /* 0x000fc400087e2409 */
[----:B------:R-:W-:Y:S01]  /*331e0*/  ISETP.GE.AND P1, PT, R28, 0x101, PT ;  /* 0x000001011c00780c */ /* 0x000fe20003f26270 */
[----:B------:R-:W3:Y:S01]  /*331f0*/  LDL.LU R84, [R1+0x3e8] ;  /* 0x0003e80001547983 */ /* 0x000ee20000300800 */
[----:B------:R-:W-:Y:S02]  /*33200*/  LOP3.LUT P3, RZ, R4, 0x80000, RZ, 0xc0, !PT ;  /* 0x0008000004ff7812 */ /* 0x000fe4000786c0ff */
[----:B------:R-:W-:Y:S02]  /*33210*/  ISETP.LT.OR P4, PT, R29, 0x1, !P1 ;  /* 0x000000011d00780c */ /* 0x000fe40004f81670 */
[----:B------:R-:W-:-:S09]  /*33220*/  F2FP.SATFINITE.E4M3.F32.PACK_AB_MERGE_C R8, RZ, R8, RZ ;  /* 0x00000008ff08723e */ /* 0x000fd200048070ff */
[----:B------:R0:W-:Y:S01]  /*33230*/  @!P3 STG.E.U8 desc[UR20][R56.64], R8 ;  /* 0x000000083800b986 */ /* 0x0001e2000c101114 */
[----:B------:R-:W-:Y:S01]  /*33240*/  LOP3.LUT R0, R0, 0xffffffbf, RZ, 0xc0, !PT ;  /* 0xffffffbf00007812 */ /* 0x000fe200078ec0ff */
[----:B0-----:R-:W0:Y:S03]  /*33250*/  @!P4 LDC.64 R8, c[0x0][0x5c0] ;  /* 0x00017000ff08cb82 */ /* 0x001e260000000a00 */
[----:B------:R-:W-:-:S04]  /*33260*/  @P5 LOP3.LUT R0, R0, 0x40, RZ, 0xfc, !PT ;  /* 0x0000004000005812 */ /* 0x000fc800078efcff */
[----:B------:R-:W-:-:S04]  /*33270*/  LOP3.LUT R0, R0, 0xffffff7f, RZ, 0xc0, !PT ;  /* 0xffffff7f00007812 */ /* 0x000fc800078ec0ff */
[----:B------:R-:W-:Y:S02]  /*33280*/  @P2 LOP3.LUT R0, R0, 0x80, RZ, 0xfc, !PT ;  /* 0x0000008000002812 */ /* 0x000fe400078efcff */
[----:B0-----:R-:W-:Y:S01]  /*33290*/  @!P4 IADD3 R176, P0, P2, R24, UR15, R8 ;  /* 0x0000000f18b0cc10 */ /* 0x001fe2000fa1e008 */
[----:B----4-:R-:W-:Y:S02]  /*332a0*/  FMUL R8, R82, UR23 ;  /* 0x0000001752087c20 */ /* 0x010fe40008400000 */
[----:B------:R-:W4:Y:S01]  /*332b0*/  LDL.LU R82, [R1+0x3ec] ;  /* 0x0003ec0001527983 */ /* 0x000f220000300800 */
[----:B------:R-:W-:Y:S02]  /*332c0*/  @!P4 IADD3.X R177, R30, UR14, R9, P0, P2 ;  /* 0x0000000e1eb1cc10 */ /* 0x000fe400087e4409 */
[----:B------:R-:W-:Y:S02]  /*332d0*/  ISETP.GE.AND P0, PT, R28, 0x89, PT ;  /* 0x000000891c00780c */ /* 0x000fe40003f06270 */
[----:B------:R-:W-:-:S02]  /*332e0*/  LOP3.LUT P6, RZ, R5, 0x4, RZ, 0xc0, !PT ;  /* 0x0000000405ff7812 */ /* 0x000fc400078cc0ff */
[----:B------:R-:W-:Y:S02]  /*332f0*/  ISETP.LT.OR P2, PT, R29, 0x1, !P0 ;  /* 0x000000011d00780c */ /* 0x000fe40004741670 */
[----:B------:R-:W-:-:S09]  /*33300*/  F2FP.SATFINITE.E4M3.F32.PACK_AB_MERGE_C R8, RZ, R8, RZ ;  /* 0x00000008ff08723e */ /* 0x000fd200048070ff */
[----:B------:R0:W-:Y:S01]  /*33310*/  @!P6 STG.E.U8 desc[UR20][R10.64+0x1], R8 ;  /* 0x000001080a00e986 */ /* 0x0001e2000c101114 */
[----:B------:R-:W-:Y:S01]  /*33320*/  LOP3.LUT R0, R0, 0xfffffbff, RZ, 0xc0, !PT ;  /* 0xfffffbff00007812 */ /* 0x000fe200078ec0ff */
[----:B0-----:R-:W0:Y:S03]  /*33330*/  @!P2 LDC.64 R10, c[0x0][0x5c0] ;  /* 0x00017000ff0aab82 */ /* 0x001e260000000a00 */
[----:B------:R-:W-:Y:S02]  /*33340*/  @P4 LOP3.LUT R0, R0, 0x400, RZ, 0xfc, !PT ;  /* 0x0000040000004812 */ /* 0x000fe400078efcff */
[----:B------:R-:W-:Y:S01]  /*33350*/  ISETP.LT.OR P4, PT, R29, 0x2, !P1 ;  /* 0x000000021d00780c */ /* 0x000fe20004f81670 */
[----:B------:R-:W-:Y:S02]  /*33360*/  IMAD.U32 R9, RZ, RZ, UR28 ;  /* 0x0000001cff097e24 */ /* 0x000fe4000f8e00ff */
[----:B------:R-:W-:-:S03]  /*33370*/  IMAD.U32 R12, RZ, RZ, UR27 ;  /* 0x0000001bff0c7e24 */ /* 0x000fc6000f8e00ff */
[----:B------:R-:W-:-:S04]  /*33380*/  @!P2 IADD3 R9, P3, P5, R9, UR26, R24 ;  /* 0x0000001a0909ac10 */ /* 0x000fc8000fd7e018 */
[----:B------:R-:W-:Y:S02]  /*33390*/  @!P2 IADD3.X R12, R12, UR25, R30, P3, P5 ;  /* 0x000000190c0cac10 */ /* 0x000fe40009fea41e */
[----:B0-----:R-:W-:Y:S02]  /*333a0*/  @!P2 IADD3 R10, P3, R9, R10, RZ ;  /* 0x0000000a090aa210 */ /* 0x001fe40007f7e0ff */
[----:B------:R-:W0:Y:S03]  /*333b0*/  @!P4 LDC.64 R8, c[0x0][0x5c0] ;  /* 0x00017000ff08cb82 */ /* 0x000e260000000a00 */
[----:B------:R-:W-:Y:S01]  /*333c0*/  @!P2 IMAD.X R11, R12, 0x1, R11, P3 ;  /* 0x000000010c0ba824 */ /* 0x000fe200018e060b */
[----:B0-----:R-:W-:-:S04]  /*333d0*/  @!P4 IADD3 R158, P5, P6, R24, UR15, R8 ;  /* 0x0000000f189ecc10 */ /* 0x001fc8000febe008 */
[----:B------:R-:W-:Y:S02]  /*333e0*/  @!P4 IADD3.X R159, R30, UR14, R9, P5, P6 ;  /* 0x0000000e1e9fcc10 */ /* 0x000fe4000afec409 */
[----:B------:R-:W-:Y:S02]  /*333f0*/  LOP3.LUT P6, RZ, R5, 0x800000, RZ, 0xc0, !PT ;  /* 0x0080000005ff7812 */ /* 0x000fe400078cc0ff */
[----:B------:R-:W-:-:S11]  /*33400*/  LOP3.LUT R4, R4, 0xfffbffff, RZ, 0xc0, !PT ;  /* 0xfffbffff04047812 */ /* 0x000fd600078ec0ff */
[----:B------:R-:W-:Y:S02]  /*33410*/  @P6 LOP3.LUT R4, R4, 0x40000, RZ, 0xfc, !PT ;  /* 0x0004000004046812 */ /* 0x000fe400078efcff */
[----:B------:R-:W-:Y:S01]  /*33420*/  ISETP.LT.OR P6, PT, R29, 0x9, !P1 ;  /* 0x000000091d00780c */ /* 0x000fe20004fc1670 */
[----:B--2---:R-:W-:Y:S02]  /*33430*/  FMUL R8, R83, UR23 ;  /* 0x0000001753087c20 */ /* 0x004fe40008400000 */
[----:B------:R-:W2:Y:S03]  /*33440*/  LDL.LU R83, [R1+0x3f0] ;  /* 0x0003f00001537983 */ /* 0x000ea60000300800 */
[----:B------:R-:W-:-:S05]  /*33450*/  F2FP.SATFINITE.E4M3.F32.PACK_AB_MERGE_C R8, RZ, R8, RZ ;  /* 0x00000008ff08723e */ /* 0x000fca00048070ff */
[----:B------:R0:W-:Y:S01]  /*33460*/  @!P2 STG.E.U8 desc[UR20][R10.64], R8 ;  /* 0x000000080a00a986 */ /* 0x0001e2000c101114 */
[----:B------:R-:W-:-:S13]  /*33470*/  ISETP.LT.OR P2, PT, R29, 0x2, !P0 ;  /* 0x000000021d00780c */ /* 0x000fda0004741670 */
[----:B0-----:R-:W0:Y:S01]  /*33480*/  @!P2 LDC.64 R8, c[0x0][0x5c0] ;  /* 0x00017000ff08ab82 */ /* 0x001e220000000a00 */
[----:B------:R-:W-:Y:S02]  /*33490*/  IMAD.U32 R10, RZ, RZ, UR28 ;  /* 0x0000001cff0a7e24 */ /* 0x000fe4000f8e00ff */
[----:B------:R-:W-:-:S03]  /*334a0*/  IMAD.U32 R11, RZ, RZ, UR27 ;  /* 0x0000001bff0b7e24 */ /* 0x000fc6000f8e00ff */
[----:B------:R-:W-:-:S04]  /*334b0*/  @!P2 IADD3 R10, P3, P5, R10, UR26, R24 ;  /* 0x0000001a0a0aac10 */ /* 0x000fc8000fd7e018 */
[----:B------:R-:W-:Y:S02]  /*334c0*/  @!P2 IADD3.X R11, R11, UR25, R30, P3, P5 ;  /* 0x000000190b0bac10 */ /* 0x000fe40009fea41e */
[----:B0-----:R-:W-:-:S05]  /*334d0*/  @!P2 IADD3 R10, P3, R10, R8, RZ ;  /* 0x000000080a0aa210 */ /* 0x001fca0007f7e0ff */
[----:B------:R-:W-:Y:S02]  /*334e0*/  @!P2 IMAD.X R11, R11, 0x1, R9, P3 ;  /* 0x000000010b0ba824 */ /* 0x000fe400018e0609 */
[----:B------:R-:W0:Y:S02]  /*334f0*/  @!P6 LDC.64 R8, c[0x0][0x5c0] ;  /* 0x00017000ff08eb82 */ /* 0x000e240000000a00 */
[----:B0-----:R-:W-:Y:S01]  /*33500*/  @!P6 IADD3 R150, P3, P5, R24, UR15, R8 ;  /* 0x0000000f1896ec10 */ /* 0x001fe2000fd7e008 */
[----:B---3--:R-:W-:-:S03]  /*33510*/  FMUL R8, R84, UR23 ;  /* 0x0000001754087c20 */ /* 0x008fc60008400000 */
[----:B------:R-:W-:Y:S02]  /*33520*/  @!P6 IADD3.X R151, R30, UR14, R9, P3, P5 ;  /* 0x0000000e1e97ec10 */ /* 0x000fe40009fea409 */
[----:B------:R-:W-:Y:S02]  /*33530*/  ISETP.LT.OR P5, PT, R29, 0xa, !P1 ;  /* 0x0000000a1d00780c */ /* 0x000fe40004fa1670 */
[----:B------:R-:W-:-:S05]  /*33540*/  F2FP.SATFINITE.E4M3.F32.PACK_AB_MERGE_C R8, RZ, R8, RZ ;  /* 0x00000008ff08723e */ /* 0x000fca00048070ff */
[----:B------:R0:W-:Y:S06]  /*33550*/  @!P2 STG.E.U8 desc[UR20][R10.64+0x1], R8 ;  /* 0x000001080a00a986 */ /* 0x0001ec000c101114 */
[----:B0-----:R-:W0:Y:S02]  /*33560*/  @!P5 LDC.64 R8, c[0x0][0x5c0] ;  /* 0x00017000ff08db82 */ /* 0x001e240000000a00 */
[----:B0-----:R-:W-:Y:S01]  /*33570*/  @!P5 IADD3 R146, P2, P3, R24, UR15, R8 ;  /* 0x0000000f1892dc10 */ /* 0x001fe2000fb5e008 */
[----:B----4-:R-:W-:Y:S02]  /*33580*/  FMUL R8, R82, UR23 ;  /* 0x0000001752087c20 */ /* 0x010fe40008400000 */
[----:B------:R-:W3:Y:S01]  /*33590*/  LDL.LU R82, [R1+0x3f4] ;  /* 0x0003f40001527983 */ /* 0x000ee20000300800 */
[----:B------:R-:W-:-:S02]  /*335a0*/  LOP3.LUT R0, R0, 0xfffffdff, RZ, 0xc0, !PT ;  /* 0xfffffdff00007812 */ /* 0x000fc400078ec0ff */
[----:B------:R-:W-:Y:S01]  /*335b0*/  @!P5 IADD3.X R147, R30, UR14, R9, P2, P3 ;  /* 0x0000000e1e93dc10 */ /* 0x000fe200097e6409 */
[----:B------:R-:W4:Y:S01]  /*335c0*/  LDL.LU R84, [R1+0x3f8] ;  /* 0x0003f80001547983 */ /* 0x000f220000300800 */
[----:B------:R-:W-:-:S04]  /*335d0*/  @P4 LOP3.LUT R0, R0, 0x200, RZ, 0xfc, !PT ;  /* 0x0000020000004812 */ /* 0x000fc800078efcff */
[----:B------:R-:W-:-:S04]  /*335e0*/  LOP3.LUT R0, R0, 0xfffffeff, RZ, 0xc0, !PT ;  /* 0xfffffeff00007812 */ /* 0x000fc800078ec0ff */
[----:B------:R-:W-:-:S04]  /*335f0*/  @P6 LOP3.LUT R0, R0, 0x100, RZ, 0xfc, !PT ;  /* 0x0000010000006812 */ /* 0x000fc800078efcff */
[----:B------:R-:W-:Y:S02]  /*33600*/  LOP3.LUT R0, R0, 0xffffffdf, RZ, 0xc0, !PT ;  /* 0xffffffdf00007812 */ /* 0x000fe400078ec0ff */
[----:B------:R-:W-:Y:S02]  /*33610*/  LOP3.LUT P6, RZ, R4, 0x40000, RZ, 0xc0, !PT ;  /* 0x0004000004ff7812 */ /* 0x000fe400078cc0ff */
[----:B------:R-:W-:Y:S02]  /*33620*/  @P5 LOP3.LUT R0, R0, 0x20, RZ, 0xfc, !PT ;  /* 0x0000002000005812 */ /* 0x000fe400078efcff */
[----:B------:R-:W-:Y:S02]  /*33630*/  ISETP.LT.OR P5, PT, R29, 0x11, !P1 ;  /* 0x000000111d00780c */ /* 0x000fe40004fa1670 */
[----:B------:R-:W-:-:S07]  /*33640*/  F2FP.SATFINITE.E4M3.F32.PACK_AB_MERGE_C R8, RZ, R8, RZ ;  /* 0x00000008ff08723e */ /* 0x000fce00048070ff */
[----:B------:R0:W-:Y:S04]  /*33650*/  @!P6 STG.E.U8 desc[UR20][R34.64+0x8], R8 ;  /* 0x000008082200e986 */ /* 0x0001e8000c101114 */
[----:B0-----:R-:W0:Y:S02]  /*33660*/  @!P5 LDC.64 R8, c[0x0][0x5c0] ;  /* 0x00017000ff08db82 */ /* 0x001e240000000a00 */
[----:B0-----:R-:W-:-:S04]  /*33670*/  @!P5 IADD3 R148, P2, P3, R24, UR15, R8 ;  /* 0x0000000f1894dc10 */ /* 0x001fc8000fb5e008 */
[----:B------:R-:W-:Y:S02]  /*33680*/  @!P5 IADD3.X R149, R30, UR14, R9, P2, P3 ;  /* 0x0000000e1e95dc10 */ /* 0x000fe400097e6409 */
[----:B------:R-:W-:Y:S02]  /*33690*/  ISETP.LT.OR P2, PT, R29, 0x9, !P0 ;  /* 0x000000091d00780c */ /* 0x000fe40004741670 */
[----:B------:R-:W-:-:S11]  /*336a0*/  LOP3.LUT P4, RZ, R5, 0x400, RZ, 0xc0, !PT ;  /* 0x0000040005ff7812 */ /* 0x000fd6000788c0ff */
[----:B------:R-:W0:Y:S01]  /*336b0*/  @!P2 LDC.64 R10, c[0x0][0x5c0] ;  /* 0x00017000ff0aab82 */ /* 0x000e220000000a00 */
[----:B--2---:R-:W-:Y:S02]  /*336c0*/  FMUL R8, R83, UR23 ;  /* 0x0000001753087c20 */ /* 0x004fe40008400000 */
[----:B------:R-:W2:Y:S03]  /*336d0*/  LDL.LU R83, [R1+0x3fc] ;  /* 0x0003fc0001537983 */ /* 0x000ea60000300800 */
[----:B------:R-:W-:Y:S01]  /*336e0*/  F2FP.SATFINITE.E4M3.F32.PACK_AB_MERGE_C R8, RZ, R8, RZ ;  /* 0x00000008ff08723e */ /* 0x000fe200048070ff */
[----:B------:R-:W-:Y:S01]  /*336f0*/  IMAD.U32 R9, RZ, RZ, UR28 ;  /* 0x0000001cff097e24 */ /* 0x000fe2000f8e00ff */
[----:B------:R-:W-:-:S03]  /*33700*/  LOP3.LUT R0, R0, 0xffffffef, RZ, 0xc0, !PT ;  /* 0xffffffef00007812 */ /* 0x000fc600078ec0ff */
[----:B------:R1:W-:Y:S01]  /*33710*/  @!P4 STG.E.U8 desc[UR20][R32.64+0x9], R8 ;  /* 0x000009082000c986 */ /* 0x0003e2000c101114 */
[----:B------:R-:W-:Y:S01]  /*33720*/  ISETP.LT.OR P4, PT, R29, 0x12, !P1 ;  /* 0x000000121d00780c */ /* 0x000fe20004f81670 */
[----:B------:R-:W-:Y:S01]  /*33730*/  IMAD.U32 R12, RZ, RZ, UR27 ;  /* 0x0000001bff0c7e24 */ /* 0x000fe2000f8e00ff */
[----:B------:R-:W-:Y:S02]  /*33740*/  @P5 LOP3.LUT R0, R0, 0x10, RZ, 0xfc, !PT ;  /* 0x0000001000005812 */ /* 0x000fe400078efcff */
[----:B------:R-:W-:-:S04]  /*33750*/  @!P2 IADD3 R9, P3, P5, R9, UR26, R24 ;  /* 0x0000001a0909ac10 */ /* 0x000fc8000fd7e018 */
[----:B------:R-:W-:Y:S02]  /*33760*/  @!P2 IADD3.X R12, R12, UR25, R30, P3, P5 ;  /* 0x000000190c0cac10 */ /* 0x000fe40009fea41e */
[----:B0-----:R-:W-:-:S03]  /*33770*/  @!P2 IADD3 R10, P3, R9, R10, RZ ;  /* 0x0000000a090aa210 */ /* 0x001fc60007f7e0ff */
[----:B-1----:R-:W0:Y:S02]  /*33780*/  @!P4 LDC.64 R8, c[0x0][0x5c0] ;  /* 0x00017000ff08cb82 */ /* 0x002e240000000a00 */
[----:B0-----:R-:W-:Y:S01]  /*33790*/  @!P4 IADD3 R144, P5, P6, R24, UR15, R8 ;  /* 0x0000000f1890cc10 */ /* 0x001fe2000febe008 */
[----:B------:R-:W-:Y:S02]  /*337a0*/  @!P2 IMAD.X R11, R12, 0x1, R11, P3 ;  /* 0x000000010c0ba824 */ /* 0x000fe400018e060b */
[----:B---3--:R-:W-:Y:S02]  /*337b0*/  FMUL R8, R82, UR23 ;  /* 0x0000001752087c20 */ /* 0x008fe40008400000 */
[----:B------:R-:W3:Y:S03]  /*337c0*/  LDL.LU R82, [R1+0x400] ;  /* 0x0004000001527983 */ /* 0x000ee60000300800 */
[----:B------:R-:W-:-:S05]  /*337d0*/  F2FP.SATFINITE.E4M3.F32.PACK_AB_MERGE_C R8, RZ, R8, RZ ;  /* 0x00000008ff08723e */ /* 0x000fca00048070ff */
[----:B------:R0:W-:Y:S01]  /*337e0*/  @!P2 STG.E.U8 desc[UR20][R10.64+0x8], R8 ;  /* 0x000008080a00a986 */ /* 0x0001e2000c101114 */
[----:B------:R-:W-:Y:S02]  /*337f0*/  ISETP.LT.OR P2, PT, R29, 0xa, !P0 ;  /* 0x0000000a1d00780c */ /* 0x000fe40004741670 */
[----:B------:R-:W-:Y:S02]  /*33800*/  @!P4 IADD3.X R145, R30, UR14, R9, P5, P6 ;  /* 0x0000000e1e91cc10 */ /* 0x000fe4000afec409 */
[----:B------:R-:W-:-:S09]  /*33810*/  LOP3.LUT P6, RZ, R5, 0x1000000, RZ, 0xc0, !PT ;  /* 0x0100000005ff7812 */ /* 0x000fd200078cc0ff */
[----:B0-----:R-:W0:Y:S01]  /*33820*/  @!P2 LDC.64 R8, c[0x0][0x5c0] ;  /* 0x00017000ff08ab82 */ /* 0x001e220000000a00 */
[----:B------:R-:W-:Y:S01]  /*33830*/  LOP3.LUT R4, R4, 0xfffdffff, RZ, 0xc0, !PT ;  /* 0xfffdffff04047812 */ /* 0x000fe200078ec0ff */
[----:B------:R-:W-:-:S03]  /*33840*/  IMAD.U32 R10, RZ, RZ, UR28 ;  /* 0x0000001cff0a7e24 */ /* 0x000fc6000f8e00ff */
[----:B------:R-:W-:Y:S01]  /*33850*/  @P6 LOP3.LUT R4, R4, 0x20000, RZ, 0xfc, !PT ;  /* 0x0002000004046812 */ /* 0x000fe200078efcff */
[----:B------:R-:W-:Y:S01]  /*33860*/  IMAD.U32 R11, RZ, RZ, UR27 ;  /* 0x0000001bff0b7e24 */ /* 0x000fe2000f8e00ff */
[----:B------:R-:W-:Y:S02]  /*33870*/  ISETP.LT.OR P6, PT, R29, 0x19, !P1 ;  /* 0x000000191d00780c */ /* 0x000fe40004fc1670 */
[----:B------:R-:W-:-:S04]  /*33880*/  @!P2 IADD3 R10, P3, P5, R10, UR26, R24 ;  /* 0x0000001a0a0aac10 */ /* 0x000fc8000fd7e018 */
[----:B------:R-:W-:Y:S02]  /*33890*/  @!P2 IADD3.X R11, R11, UR25, R30, P3, P5 ;  /* 0x000000190b0bac10 */ /* 0x000fe40009fea41e */
[----:B0-----:R-:W-:-:S05]  /*338a0*/  @!P2 IADD3 R10, P3, R10, R8, RZ ;  /* 0x000000080a0aa210 */ /* 0x001fca0007f7e0ff */
[----:B------:R-:W-:Y:S02]  /*338b0*/  @!P2 IMAD.X R11, R11, 0x1, R9, P3 ;  /* 0x000000010b0ba824 */ /* 0x000fe400018e0609 */
[----:B------:R-:W0:Y:S02]  /*338c0*/  @!P6 LDC.64 R8, c[0x0][0x5c0] ;  /* 0x00017000ff08eb82 */ /* 0x000e240000000a00 */
[----:B0-----:R-:W-:Y:S01]  /*338d0*/  @!P6 IADD3 R142, P3, P5, R24, UR15, R8 ;  /* 0x0000000f188eec10 */ /* 0x001fe2000fd7e008 */
[----:B----4-:R-:W-:-:S03]  /*338e0*/  FMUL R8, R84, UR23 ;  /* 0x0000001754087c20 */ /* 0x010fc60008400000 */
[----:B------:R-:W-:Y:S02]  /*338f0*/  @!P6 IADD3.X R143, R30, UR14, R9, P3, P5 ;  /* 0x0000000e1e8fec10 */ /* 0x000fe40009fea409 */
[----:B------:R-:W-:Y:S02]  /*33900*/  ISETP.LT.OR P5, PT, R29, 0x1a, !P1 ;  /* 0x0000001a1d00780c */ /* 0x000fe40004fa1670 */
[----:B------:R-:W-:-:S05]  /*33910*/  F2FP.SATFINITE.E4M3.F32.PACK_AB_MERGE_C R8, RZ, R8, RZ ;  /* 0x00000008ff08723e */ /* 0x000fca00048070ff */
[----:B------:R0:W-:Y:S06]  /*33920*/  @!P2 STG.E.U8 desc[UR20][R10.64+0x9], R8 ;  /* 0x000009080a00a986 */ /* 0x0001ec000c101114 */
[----:B0-----:R-:W0:Y:S02]  /*33930*/  @!P5 LDC.64 R8, c[0x0][0x5c0] ;  /* 0x00017000ff08db82 */ /* 0x001e240000000a00 */
[----:B0-----:R-:W-:Y:S01]  /*33940*/  @!P5 IADD3 R134, P2, P3, R24, UR15, R8 ;  /* 0x0000000f1886dc10 */ /* 0x001fe2000fb5e008 */
[----:B--2---:R-:W-:Y:S02]  /*33950*/  FMUL R8, R83, UR23 ;  /* 0x0000001753087c20 */ /* 0x004fe40008400000 */
[----:B------:R-:W2:Y:S01]  /*33960*/  LDL.LU R83, [R1+0x404] ;  /* 0x0004040001537983 */ /* 0x000ea20000300800 */
        /* <DEDUP_REMOVED lines=13> */
[----:B0-----:R-:W-:Y:S01]  /*33a40*/  @!P5 IADD3 R140, P2, P3, R24, UR15, R8 ;  /* 0x0000000f188cdc10 */ /* 0x001fe2000fb5e008 */
[----:B---3--:R-:W-:Y:S02]  /*33a50*/  FMUL R8, R82, UR23 ;  /* 0x0000001752087c20 */ /* 0x008fe40008400000 */
[----:B------:R-:W3:Y:S01]  /*33a60*/  LDL.LU R82, [R1+0x40c] ;  /* 0x00040c0001527983 */ /* 0x000ee20000300800 */
[----:B------:R-:W-:-:S02]  /*33a70*/  @!P5 IADD3.X R141, R30, UR14, R9, P2, P3 ;  /* 0x0000000e1e8ddc10 */ /* 0x000fc400097e6409 */
[----:B------:R-:W-:Y:S02]  /*33a80*/  ISETP.LT.OR P2, PT, R29, 0x11, !P0 ;  /* 0x000000111d00780c */ /* 0x000fe40004741670 */
[----:B------:R-:W-:Y:S02]  /*33a90*/  LOP3.LUT P4, RZ, R5, 0x800, RZ, 0xc0, !PT ;  /* 0x0000080005ff7812 */ /* 0x000fe4000788c0ff */
[----:B------:R-:W-:-:S09]  /*33aa0*/  F2FP.SATFINITE.E4M3.F32.PACK_AB_MERGE_C R8, RZ, R8, RZ ;  /* 0x00000008ff08723e */ /* 0x000fd200048070ff */
[----:B------:R-:W0:Y:S02]  /*33ab0*/  @!P2 LDC.64 R10, c[0x0][0x5c0] ;  /* 0x00017000ff0aab82 */ /* 0x000e240000000a00 */
[----:B------:R1:W-:Y:S01]  /*33ac0*/  @!P4 STG.E.U8 desc[UR20][R46.64+0x11], R8 ;  /* 0x000011082e00c986 */ /* 0x0003e2000c101114 */
[----:B------:R-:W-:Y:S01]  /*33ad0*/  ISETP.LT.OR P4, PT, R29, 0x22, !P1 ;  /* 0x000000221d00780c */ /* 0x000fe20004f81670 */
[----:B------:R-:W-:Y:S01]  /*33ae0*/  IMAD.U32 R9, RZ, RZ, UR28 ;  /* 0x0000001cff097e24 */ /* 0x000fe2000f8e00ff */
[----:B------:R-:W-:Y:S01]  /*33af0*/  LOP3.LUT R7, R7, 0xbfffffff, RZ, 0xc0, !PT ;  /* 0xbfffffff07077812 */ /* 0x000fe200078ec0ff */
[----:B------:R-:W-:-:S03]  /*33b00*/  IMAD.U32 R12, RZ, RZ, UR27 ;  /* 0x0000001bff0c7e24 */ /* 0x000fc6000f8e00ff */
[----:B------:R-:W-:Y:S02]  /*33b10*/  @P5 LOP3.LUT R7, R7, 0x40000000, RZ, 0xfc, !PT ;  /* 0x4000000007075812 */ /* 0x000fe400078efcff */
[----:B------:R-:W-:-:S04]  /*33b20*/  @!P2 IADD3 R9, P3, P5, R9, UR26, R24 ;  /* 0x0000001a0909ac10 */ /* 0x000fc8000fd7e018 */
[----:B------:R-:W-:Y:S02]  /*33b30*/  @!P2 IADD3.X R12, R12, UR25, R30, P3, P5 ;  /* 0x000000190c0cac10 */ /* 0x000fe40009fea41e */
[----:B0-----:R-:W-:Y:S02]  /*33b40*/  @!P2 IADD3 R10, P3, R9, R10, RZ ;  /* 0x0000000a090aa210 */ /* 0x001fe40007f7e0ff */
[----:B-1----:R-:W0:Y:S03]  /*33b50*/  @!P4 LDC.64 R8, c[0x0][0x5c0] ;  /* 0x00017000ff08cb82 */ /* 0x002e260000000a00 */
        /* <DEDUP_REMOVED lines=28> */
[----:B---3--:R-:W-:Y:S02]  /*33d20*/  FMUL R8, R82, UR23 ;  /* 0x0000001752087c20 */ /* 0x008fe40008400000 */
        /* <DEDUP_REMOVED lines=141> */
[----:B------:R-:W-:Y:S01]  /*34600*/  LOP3.LUT R7, R7, 0xffffefff, RZ, 0xc0, !PT ;  /* 0xffffefff07077812 */ /* 0x000fe200078ec0ff */
[----:B------:R-:W-:Y:S02]  /*34610*/  IMAD.U32 R9, RZ, RZ, UR28 ;  /* 0x0000001cff097e24 */ /* 0x000fe4000f8e00ff */
[----:B------:R-:W-:Y:S01]  /*34620*/  IMAD.U32 R12, RZ, RZ, UR27 ;  /* 0x0000001bff0c7e24 */ /* 0x000fe2000f8e00ff */
[----:B------:R-:W-:Y:S02]  /*34630*/  @P5 LOP3.LUT R7, R7, 0x1000, RZ, 0xfc, !PT ;  /* 0x0000100007075812 */ /* 0x000fe400078efcff */
[----:B------:R-:W-:-:S04]  /*34640*/  @!P2 IADD3 R9, P3, P5, R9, UR26, R24 ;  /* 0x0000001a0909ac10 */ /* 0x000fc8000fd7e018 */
[----:B------:R-:W-:Y:S02]  /*34650*/  @!P2 IADD3.X R12, R12, UR25, R30, P3, P5 ;  /* 0x000000190c0cac10 */ /* 0x000fe40009fea41e */
[----:B0-----:R-:W-:Y:S01]  /*34660*/  @!P2 IADD3 R10, P3, R9, R10, RZ ;  /* 0x0000000a090aa210 */ /* 0x001fe20007f7e0ff */
[----:B--2---:R-:W-:Y:S02]  /*34670*/  FMUL R8, R83, UR23 ;  /* 0x0000001753087c20 */ /* 0x004fe40008400000 */
[----:B------:R-:W2:Y:S03]  /*34680*/  LDL.LU R83, [R1+0x43c] ;  /* 0x00043c0001537983 */ /* 0x000ea60000300800 */
[----:B------:R-:W-:-:S05]  /*34690*/  F2FP.SATFINITE.E4M3.F32.PACK_AB_MERGE_C R8, RZ, R8, RZ ;  /* 0x00000008ff08723e */ /* 0x000fca00048070ff */
[----:B------:R0:W-:Y:S01]  /*346a0*/  @!P4 STG.E.U8 desc[UR20][R36.64+0x29], R8 ;  /* 0x000029082400c986 */ /* 0x0001e2000c101114 */
[----:B------:R-:W-:-:S13]  /*346b0*/  ISETP.LT.OR P4, PT, R29, 0x52, !P1 ;  /* 0x000000521d00780c */ /* 0x000fda0004f81670 */
[----:B0-----:R-:W0:Y:S02]  /*346c0*/  @!P4 LDC.64 R8, c[0x0][0x5c0] ;  /* 0x00017000ff08cb82 */ /* 0x001e240000000a00 */
[----:B0-----:R-:W-:Y:S01]  /*346d0*/  @!P4 IADD3 R100, P5, P6, R24, UR15, R8 ;  /* 0x0000000f1864cc10 */ /* 0x001fe2000febe008 */
[----:B---3--:R-:W-:Y:S02]  /*346e0*/  FMUL R8, R82, UR23 ;  /* 0x0000001752087c20 */ /* 0x008fe40008400000 */
[----:B------:R-:W3:Y:S01]  /*346f0*/  LDL.LU R82, [R1+0x440] ;  /* 0x0004400001527983 */ /* 0x000ee20000300800 */
[----:B------:R-:W-:Y:S02]  /*34700*/  @!P2 IMAD.X R11, R12, 0x1, R11, P3 ;  /* 0x000000010c0ba824 */ /* 0x000fe400018e060b */
        /* <DEDUP_REMOVED lines=23> */
[----:B0-----:R-:W-:Y:S02]  /*34880*/  @!P5 IADD3 R92, P2, P3, R24, UR15, R8 ;  /* 0x0000000f185cdc10 */ /* 0x001fe4000fb5e008 */
[----:B------:R-:W-:-:S04]  /*34890*/  LOP3.LUT R7, R7, 0xfffff7ff, RZ, 0xc0, !PT ;  /* 0xfffff7ff07077812 */ /* 0x000fc800078ec0ff */
[----:B------:R-:W-:-:S04]  /*348a0*/  @P4 LOP3.LUT R7, R7, 0x800, RZ, 0xfc, !PT ;  /* 0x0000080007074812 */ /* 0x000fc800078efcff */
[----:B------:R-:W-:Y:S01]  /*348b0*/  LOP3.LUT R7, R7, 0xfffffdff, RZ, 0xc0, !PT ;  /* 0xfffffdff07077812 */ /* 0x000fe200078ec0ff */
[----:B--2---:R-:W-:Y:S02]  /*348c0*/  FMUL R8, R83, UR23 ;  /* 0x0000001753087c20 */ /* 0x004fe40008400000 */
[----:B------:R-:W2:Y:S01]  /*348d0*/  LDL.LU R83, [R1+0x444] ;  /* 0x0004440001537983 */ /* 0x000ea20000300800 */
        /* <DEDUP_REMOVED lines=8> */
[----:B0-----:R-:W0:Y:S02]  /*34960*/  @!P5 LDC.64 R8, c[0x0][0x5c0] ;  /* 0x00017000ff08db82 */ /* 0x001e240000000a00 */
[----:B0-----:R-:W-:Y:S01]  /*34970*/  @!P5 IADD3 R90, P2, P3, R24, UR15, R8 ;  /* 0x0000000f185adc10 */ /* 0x001fe2000fb5e008 */
[----:B---3--:R-:W-:Y:S02]  /*34980*/  FMUL R8, R82, UR23 ;  /* 0x0000001752087c20 */ /* 0x008fe40008400000 */
[----:B------:R-:W3:Y:S04]  /*34990*/  LDL.LU R82, [R1+0x448] ;  /* 0x0004480001527983 */ /* 0x000ee80000300800 */
[----:B------:R-:W4:Y:S01]  /*349a0*/  LDL.LU R192, [R1+0x44c] ;  /* 0x00044c0001c07983 */ /* 0x000f220000300800 */
[----:B------:R-:W-:-:S02]  /*349b0*/  @!P5 IADD3.X R91, R30, UR14, R9, P2, P3 ;  /* 0x0000000e1e5bdc10 */ /* 0x000fc400097e6409 */
[----:B------:R-:W-:Y:S01]  /*349c0*/  ISETP.LT.OR P2, PT, R29, 0x31, !P0 ;  /* 0x000000311d00780c */ /* 0x000fe20004741670 */
[----:B------:R-:W-:Y:S01]  /*349d0*/  IMAD.U32 R12, RZ, RZ, UR27 ;  /* 0x0000001bff0c7e24 */ /* 0x000fe2000f8e00ff */
[----:B------:R-:W-:Y:S01]  /*349e0*/  LOP3.LUT P4, RZ, R5, 0x2000, RZ, 0xc0, !PT ;  /* 0x0000200005ff7812 */ /* 0x000fe2000788c0ff */
[----:B------:R-:W4:Y:S01]  /*349f0*/  LDL.LU R193, [R1+0x450] ;  /* 0x0004500001c17983 */ /* 0x000f220000300800 */
[----:B------:R-:W-:-:S09]  /*34a00*/  F2FP.SATFINITE.E4M3.F32.PACK_AB_MERGE_C R8, RZ, R8, RZ ;  /* 0x00000008ff08723e */ /* 0x000fd200048070ff */
[----:B------:R-:W0:Y:S02]  /*34a10*/  @!P2 LDC.64 R10, c[0x0][0x5c0] ;  /* 0x00017000ff0aab82 */ /* 0x000e240000000a00 */
[----:B------:R1:W-:Y:S01]  /*34a20*/  @!P4 STG.E.U8 desc[UR20][R50.64+0x31], R8 ;  /* 0x000031083200c986 */ /* 0x0003e2000c101114 */
[----:B------:R-:W-:Y:S01]  /*34a30*/  ISETP.LT.OR P4, PT, R29, 0x62, !P1 ;  /* 0x000000621d00780c */ /* 0x000fe20004f81670 */
[----:B------:R-:W-:Y:S01]  /*34a40*/  IMAD.U32 R9, RZ, RZ, UR28 ;  /* 0x0000001cff097e24 */ /* 0x000fe2000f8e00ff */
[----:B------:R-:W-:-:S04]  /*34a50*/  LOP3.LUT R7, R7, 0xffffff7f, RZ, 0xc0, !PT ;  /* 0xffffff7f07077812 */ /* 0x000fc800078ec0ff */
        /* <DEDUP_REMOVED lines=12> */
[----:B--2---:R-:W-:-:S05]  /*34b20*/  FMUL R8, R83, UR23 ;  /* 0x0000001753087c20 */ /* 0x004fca0008400000 */
        /* <DEDUP_REMOVED lines=11> */
[----:B0-----:R-:W-:-:S04]  /*34be0*/  @!P6 IADD3 R84, P3, P5, R24, UR15, R8 ;  /* 0x0000000f1854ec10 */ /* 0x001fc8000fd7e008 */
[----:B------:R-:W-:Y:S02]  /*34bf0*/  @!P6 IADD3.X R85, R30, UR14, R9, P3, P5 ;  /* 0x0000000e1e55ec10 */ /* 0x000fe40009fea409 */
[----:B------:R-:W-:Y:S01]  /*34c00*/  ISETP.LT.OR P5, PT, R29, 0x6a, !P1 ;  /* 0x0000006a1d00780c */ /* 0x000fe20004fa1670 */
[----:B---3--:R-:W-:-:S05]  /*34c10*/  FMUL R8, R82, UR23 ;  /* 0x0000001752087c20 */ /* 0x008fca0008400000 */
[----:B------:R-:W-:-:S05]  /*34c20*/  F2FP.SATFINITE.E4M3.F32.PACK_AB_MERGE_C R8, RZ, R8, RZ ;  /* 0x00000008ff08723e */ /* 0x000fca00048070ff */
[----:B------:R0:W-:Y:S02]  /*34c30*/  @!P2 STG.E.U8 desc[UR20][R10.64+0x31], R8 ;  /* 0x000031080a00a986 */ /* 0x0001e4000c101114 */
[----:B0-----:R-:W0:Y:S02]  /*34c40*/  @!P5 LDC.64 R8, c[0x0][0x5c0] ;  /* 0x00017000ff08db82 */ /* 0x001e240000000a00 */
[----:B0-----:R-:W-:Y:S01]  /*34c50*/  @!P5 IADD3 R82, P2, P3, R24, UR15, R8 ;  /* 0x0000000f1852dc10 */ /* 0x001fe2000fb5e008 */
[----:B----4-:R-:W-:Y:S02]  /*34c60*/  FMUL R8, R192, UR23 ;  /* 0x00000017c0087c20 */ /* 0x010fe40008400000 */
[----:B------:R-:W2:Y:S01]  /*34c70*/  LDL.LU R192, [R1+0x454] ;  /* 0x0004540001c07983 */ /* 0x000ea20000300800 */
[----:B------:R-:W-:Y:S02]  /*34c80*/  LOP3.LUT R7, R7, 0xffffffdf, RZ, 0xc0, !PT ;  /* 0xffffffdf07077812 */ /* 0x000fe400078ec0ff */
[----:B------:R-:W-:Y:S01]  /*34c90*/  @!P5 IADD3.X R83, R30, UR14, R9, P2, P3 ;  /* 0x0000000e1e53dc10 */ /* 0x000fe200097e6409 */
[----:B------:R-:W3:Y:S01]  /*34ca0*/  LDL.LU R194, [R1+0x458] ;  /* 0x0004580001c27983 */ /* 0x000ee20000300800 */
        /* <DEDUP_REMOVED lines=11> */
[----:B------:R-:W-:Y:S02]  /*34d60*/  FMUL R8, R193, UR23 ;  /* 0x00000017c1087c20 */ /* 0x000fe40008400000 */
[----:B------:R-:W4:Y:S01]  /*34d70*/  LDL.LU R193, [R1+0x45c] ;  /* 0x00045c0001c17983 */ /* 0x000f220000300800 */
        /* <DEDUP_REMOVED lines=14> */
[----:B-1----:R-:W0:Y:S02]  /*34e60*/  @!P4 LDC.64 R8, c[0x0][0x5c0] ;  /* 0x00017000ff08cb82 */ /* 0x002e240000000a00 */
[----:B0-----:R-:W-:Y:S01]  /*34e70*/  @!P4 IADD3 R74, P5, P6, R24, UR15, R8 ;  /* 0x0000000f184acc10 */ /* 0x001fe2000febe008 */
[----:B------:R-:W-:-:S03]  /*34e80*/  @!P2 IMAD.X R11, R12, 0x1, R11, P3 ;  /* 0x000000010c0ba824 */ /* 0x000fc600018e060b */
        /* <DEDUP_REMOVED lines=40> */
[----:B--2---:R-:W-:Y:S02]  /*35110*/  FMUL R8, R192, UR23 ;  /* 0x00000017c0087c20 */ /* 0x004fe40008400000 */
[----:B------:R-:W2:Y:S01]  /*35120*/  LDL.LU R192, [R1+0x46c] ;  /* 0x00046c0001c07983 */ /* 0x000ea20000300800 */
[----:B------:R-:W-:-:S02]  /*35130*/  @!P5 IADD3.X R69, R30, UR14, R9, P2, P3 ;  /* 0x0000000e1e45dc10 */ /* 0x000fc400097e6409 */
[----:B------:R-:W-:Y:S02]  /*35140*/  ISETP.LT.OR P2, PT, R29, 0x41, !P0 ;  /* 0x000000411d00780c */ /* 0x000fe40004741670 */
[----:B------:R-:W-:-:S04]  /*35150*/  LOP3.LUT R7, R7, 0xfffffffe, RZ, 0xc0, !PT ;  /* 0xfffffffe07077812 */ /* 0x000fc800078ec0ff */
[----:B------:R-:W-:Y:S02]  /*35160*/  @P4 LOP3.LUT R7, R7, 0x1, RZ, 0xfc, !PT ;  /* 0x0000000107074812 */ /* 0x000fe400078efcff */
[----:B------:R-:W-:-:S05]  /*35170*/  LOP3.LUT P4, RZ, R5, 0x4000, RZ, 0xc0, !PT ;  /* 0x0000400005ff7812 */ /* 0x000fca000788c0ff */
[----:B------:R-:W0:Y:S01]  /*35180*/  @!P2 LDC.64 R10, c[0x0][0x5c0] ;  /* 0x00017000ff0aab82 */ /* 0x000e220000000a00 */
[----:B------:R-:W-:Y:S01]  /*35190*/  F2FP.SATFINITE.E4M3.F32.PACK_AB_MERGE_C R8, RZ, R8, RZ ;  /* 0x00000008ff08723e */ /* 0x000fe200048070ff */
[----:B------:R-:W-:Y:S01]  /*351a0*/  IMAD.U32 R9, RZ, RZ, UR28 ;  /* 0x0000001cff097e24 */ /* 0x000fe2000f8e00ff */
[----:B------:R-:W-:-:S05]  /*351b0*/  LOP3.LUT R6, R6, 0xdfffffff, RZ, 0xc0, !PT ;  /* 0xdfffffff06067812 */ /* 0x000fca00078ec0ff */
        /* <DEDUP_REMOVED lines=8> */
[----:B------:R-:W-:Y:S01]  /*35240*/  @!P2 IMAD.X R11, R12, 0x1, R11, P3 ;  /* 0x000000010c0ba824 */ /* 0x000fe200018e060b */
[----:B0-----:R-:W-:-:S04]  /*35250*/  @!P4 IADD3 R62, P5, P6, R24, UR15, R8 ;  /* 0x0000000f183ecc10 */ /* 0x001fc8000febe008 */
[----:B------:R-:W-:Y:S02]  /*35260*/  @!P4 IADD3.X R63, R30, UR14, R9, P5, P6 ;  /* 0x0000000e1e3fcc10 */ /* 0x000fe4000afec409 */
[----:B------:R-:W-:Y:S02]  /*35270*/  LOP3.LUT P6, RZ, R5, 0x80000000, RZ, 0xc0, !PT ;  /* 0x8000000005ff7812 */ /* 0x000fe400078cc0ff */
[----:B------:R-:W-:-:S11]  /*35280*/  LOP3.LUT R4, R4, 0xfffffbff, RZ, 0xc0, !PT ;  /* 0xfffffbff04047812 */ /* 0x000fd600078ec0ff */
[----:B------:R-:W-:Y:S01]  /*35290*/  @P6 LOP3.LUT R4, R4, 0x400, RZ, 0xfc, !PT ;  /* 0x0000040004046812 */ /* 0x000fe200078efcff */
[----:B---3--:R-:W-:Y:S01]  /*352a0*/  FMUL R8, R193, UR23 ;  /* 0x00000017c1087c20 */ /* 0x008fe20008400000 */
[----:B------:R-:W-:Y:S01]  /*352b0*/  ISETP.LT.OR P6, PT, R29, 0x89, !P1 ;  /* 0x000000891d00780c */ /* 0x000fe20004fc1670 */
[----:B------:R-:W3:Y:S03]  /*352c0*/  LDL.LU R193, [R1+0x470] ;  /* 0x0004700001c17983 */ /* 0x000ee60000300800 */
        /* <DEDUP_REMOVED lines=39> */
[----:B---3--:R-:W-:Y:S02]  /*35540*/  FMUL R8, R193, UR23 ;  /* 0x00000017c1087c20 */ /* 0x008fe40008400000 */
[----:B------:R-:W3:Y:S03]  /*35550*/  LDL.LU R193, [R1+0x47c] ;  /* 0x00047c0001c17983 */ /* 0x000ee60000300800 */
        /* <DEDUP_REMOVED lines=12> */
[----:B------:R-:W-:Y:S01]  /*35620*/  @!P2 IMAD.X R11, R12, 0x1, R11, P3 ;  /* 0x000000010c0ba824 */ /* 0x000fe200018e060b */
[----:B------:R-:W-:Y:S01]  /*35630*/  LOP3.LUT R6, R6, 0xfeffffff, RZ, 0xc0, !PT ;  /* 0xfeffffff06067812 */ /* 0x000fe200078ec0ff */
[----:B--2---:R-:W-:Y:S02]  /*35640*/  FMUL R8, R192, UR23 ;  /* 0x00000017c0087c20 */ /* 0x004fe40008400000 */
[----:B------:R-:W2:Y:S03]  /*35650*/  LDL.LU R192, [R1+0x480] ;  /* 0x0004800001c07983 */ /* 0x000ea60000300800 */
[----:B------:R-:W-:-:S05]  /*35660*/  F2FP.SATFINITE.E4M3.F32.PACK_AB_MERGE_C R8, RZ, R8, RZ ;  /* 0x00000008ff08723e */ /* 0x000fca00048070ff */
[----:B------:R0:W-:Y:S01]  /*35670*/  @!P2 STG.E.U8 desc[UR20][R10.64+0x48], R8 ;  /* 0x000048080a00a986 */ /* 0x0001e2000c101114 */
[----:B------:R-:W-:Y:S02]  /*35680*/  ISETP.LT.OR P2, PT, R29, 0x4a, !P0 ;  /* 0x0000004a1d00780c */ /* 0x000fe40004741670 */
[----:B------:R-:W-:Y:S02]  /*35690*/  @P4 LOP3.LUT R6, R6, 0x1000000, RZ, 0xfc, !PT ;  /* 0x0100000006064812 */ /* 0x000fe400078efcff */
[----:B------:R-:W-:Y:S02]  /*356a0*/  @!P4 IADD3.X R53, R30, UR14, R9, P5, P6 ;  /* 0x0000000e1e35cc10 */ /* 0x000fe4000afec409 */
[----:B------:R-:W-:-:S07]  /*356b0*/  LOP3.LUT P6, RZ, R6, 0x1, RZ, 0xc0, !PT ;  /* 0x0000000106ff7812 */ /* 0x000fce00078cc0ff */
[----:B0-----:R-:W0:Y:S01]  /*356c0*/  @!P2 LDC.64 R8, c[0x0][0x5c0] ;  /* 0x00017000ff08ab82 */ /* 0x001e220000000a00 */
[----:B------:R-:W-:Y:S01]  /*356d0*/  LOP3.LUT R4, R4, 0xfffffdff, RZ, 0xc0, !PT ;  /* 0xfffffdff04047812 */ /* 0x000fe200078ec0ff */
[----:B------:R-:W-:Y:S02]  /*356e0*/  IMAD.U32 R10, RZ, RZ, UR28 ;  /* 0x0000001cff0a7e24 */ /* 0x000fe4000f8e00ff */
[----:B------:R-:W-:Y:S02]  /*356f0*/  IMAD.U32 R11, RZ, RZ, UR27 ;  /* 0x0000001bff0b7e24 */ /* 0x000fe4000f8e00ff */
[----:B------:R-:W-:Y:S02]  /*35700*/  @P6 LOP3.LUT R4, R4, 0x200, RZ, 0xfc, !PT ;  /* 0x0000020004046812 */ /* 0x000fe400078efcff */
        /* <DEDUP_REMOVED lines=46> */
[----:B------:R-:W-:Y:S02]  /*359f0*/  LOP3.LUT R6, R6, 0xffefffff, RZ, 0xc0, !PT ;  /* 0xffefffff06067812 */ /* 0x000fe400078ec0ff */
[----:B0-----:R-:W-:-:S02]  /*35a00*/  @!P4 IADD3 R40, P5, P6, R24, UR15, R8 ;  /* 0x0000000f1828cc10 */ /* 0x001fc4000febe008 */
[----:B------:R-:W-:Y:S02]  /*35a10*/  @P4 LOP3.LUT R6, R6, 0x100000, RZ, 0xfc, !PT ;  /* 0x0010000006064812 */ /* 0x000fe400078efcff */
[----:B------:R-:W-:Y:S02]  /*35a20*/  @!P4 IADD3.X R41, R30, UR14, R9, P5, P6 ;  /* 0x0000000e1e29cc10 */ /* 0x000fe4000afec409 */
[----:B------:R-:W-:Y:S02]  /*35a30*/  LOP3.LUT P6, RZ, R6, 0x2, RZ, 0xc0, !PT ;  /* 0x0000000206ff7812 */ /* 0x000fe400078cc0ff */
[----:B------:R-:W-:-:S11]  /*35a40*/  LOP3.LUT R4, R4, 0xfffffeff, RZ, 0xc0, !PT ;  /* 0xfffffeff04047812 */ /* 0x000fd600078ec0ff */
[----:B------:R-:W-:Y:S01]  /*35a50*/  @P6 LOP3.LUT R4, R4, 0x100, RZ, 0xfc, !PT ;  /* 0x0000010004046812 */ /* 0x000fe200078efcff */
[----:B---3--:R-:W-:Y:S02]  /*35a60*/  FMUL R8, R193, UR23 ;  /* 0x00000017c1087c20 */ /* 0x008fe40008400000 */
[----:B------:R-:W3:Y:S03]  /*35a70*/  LDL.LU R193, [R1+0x490] ;  /* 0x0004900001c17983 */ /* 0x000ee60000300800 */
[----:B------:R-:W-:-:S05]  /*35a80*/  F2FP.SATFINITE.E4M3.F32.PACK_AB_MERGE_C R8, RZ, R8, RZ ;  /* 0x00000008ff08723e */ /* 0x000fca00048070ff */
[----:B------:R0:W-:Y:S01]  /*35a90*/  @!P2 STG.E.U8 desc[UR20][R10.64+0x50], R8 ;  /* 0x000050080a00a986 */ /* 0x0001e2000c101114 */
[----:B------:R-:W-:-:S13]  /*35aa0*/  ISETP.LT.OR P2, PT, R29, 0x52, !P0 ;  /* 0x000000521d00780c */ /* 0x000fda0004741670 */
[----:B0-----:R-:W0:Y:S01]  /*35ab0*/  @!P2 LDC.64 R8, c[0x0][0x5c0] ;  /* 0x00017000ff08ab82 */ /* 0x001e220000000a00 */
[----:B------:R-:W-:Y:S01]  /*35ac0*/  IMAD.U32 R10, RZ, RZ, UR28 ;  /* 0x0000001cff0a7e24 */ /* 0x000fe2000f8e00ff */
[----:B------:R-:W-:Y:S01]  /*35ad0*/  ISETP.LT.OR P6, PT, R29, 0xa9, !P1 ;  /* 0x000000a91d00780c */ /* 0x000fe20004fc1670 */
[----:B------:R-:W-:-:S03]  /*35ae0*/  IMAD.U32 R11, RZ, RZ, UR27 ;  /* 0x0000001bff0b7e24 */ /* 0x000fc6000f8e00ff */
[----:B------:R-:W-:-:S04]  /*35af0*/  @!P2 IADD3 R10, P3, P5, R10, UR26, R24 ;  /* 0x0000001a0a0aac10 */ /* 0x000fc8000fd7e018 */
[----:B------:R-:W-:Y:S02]  /*35b00*/  @!P2 IADD3.X R11, R11, UR25, R30, P3, P5 ;  /* 0x000000190b0bac10 */ /* 0x000fe40009fea41e */
[----:B0-----:R-:W-:-:S05]  /*35b10*/  @!P2 IADD3 R10, P3, R10, R8, RZ ;  /* 0x000000080a0aa210 */ /* 0x001fca0007f7e0ff */
[----:B------:R-:W-:Y:S02]  /*35b20*/  @!P2 IMAD.X R11, R11, 0x1, R9, P3 ;  /* 0x000000010b0ba824 */ /* 0x000fe400018e0609 */
[----:B------:R-:W0:Y:S02]  /*35b30*/  @!P6 LDC.64 R8, c[0x0][0x5c0] ;  /* 0x00017000ff08eb82 */ /* 0x000e240000000a00 */
[----:B0-----:R-:W-:Y:S01]  /*35b40*/  @!P6 IADD3 R38, P3, P5, R24, UR15, R8 ;  /* 0x0000000f1826ec10 */ /* 0x001fe2000fd7e008 */
[----:B--2---:R-:W-:Y:S02]  /*35b50*/  FMUL R8, R192, UR23 ;  /* 0x00000017c0087c20 */ /* 0x004fe40008400000 */
[----:B------:R-:W2:Y:S01]  /*35b60*/  LDL.LU R192, [R1+0x494] ;  /* 0x0004940001c07983 */ /* 0x000ea20000300800 */
[----:B------:R-:W-:Y:S02]  /*35b70*/  @!P6 IADD3.X R39, R30, UR14, R9, P3, P5 ;  /* 0x0000000e1e27ec10 */ /* 0x000fe40009fea409 */
[----:B------:R-:W-:-:S02]  /*35b80*/  ISETP.LT.OR P5, PT, R29, 0xaa, !P1 ;  /* 0x000000aa1d00780c */ /* 0x000fc40004fa1670 */
[----:B------:R-:W-:-:S05]  /*35b90*/  F2FP.SATFINITE.E4M3.F32.PACK_AB_MERGE_C R8, RZ, R8, RZ ;  /* 0x00000008ff08723e */ /* 0x000fca00048070ff */
[----:B------:R0:W-:Y:S06]  /*35ba0*/  @!P2 STG.E.U8 desc[UR20][R10.64+0x51], R8 ;  /* 0x000051080a00a986 */ /* 0x0001ec000c101114 */
[----:B0-----:R-:W0:Y:S01]  /*35bb0*/  @!P5 LDC.64 R8, c[0x0][0x5c0] ;  /* 0x00017000ff08db82 */ /* 0x001e220000000a00 */
[----:B------:R-:W-:-:S04]  /*35bc0*/  LOP3.LUT R6, R6, 0xfff7ffff, RZ, 0xc0, !PT ;  /* 0xfff7ffff06067812 */ /* 0x000fc800078ec0ff */
[----:B------:R-:W-:-:S04]  /*35bd0*/  @P6 LOP3.LUT R6, R6, 0x80000, RZ, 0xfc, !PT ;  /* 0x0008000006066812 */ /* 0x000fc800078efcff */
[----:B------:R-:W-:Y:S02]  /*35be0*/  LOP3.LUT R6, R6, 0xfffbffff, RZ, 0xc0, !PT ;  /* 0xfffbffff06067812 */ /* 0x000fe400078ec0ff */
[----:B------:R-:W-:Y:S02]  /*35bf0*/  LOP3.LUT P6, RZ, R4, 0x100, RZ, 0xc0, !PT ;  /* 0x0000010004ff7812 */ /* 0x000fe400078cc0ff */
[----:B------:R-:W-:Y:S02]  /*35c00*/  @P5 LOP3.LUT R6, R6, 0x40000, RZ, 0xfc, !PT ;  /* 0x0004000006065812 */ /* 0x000fe400078efcff */
[----:B0-----:R-:W-:Y:S01]  /*35c10*/  @!P5 IADD3 R34, P2, P3, R24, UR15, R8 ;  /* 0x0000000f1822dc10 */ /* 0x001fe2000fb5e008 */
[----:B----4-:R-:W-:-:S03]  /*35c20*/  FMUL R8, R194, UR23 ;  /* 0x00000017c2087c20 */ /* 0x010fc60008400000 */
[----:B------:R-:W-:Y:S02]  /*35c30*/  @!P5 IADD3.X R35, R30, UR14, R9, P2, P3 ;  /* 0x0000000e1e23dc10 */ /* 0x000fe400097e6409 */
[----:B------:R-:W-:Y:S02]  /*35c40*/  ISETP.LT.OR P5, PT, R29, 0xb1, !P1 ;  /* 0x000000b11d00780c */ /* 0x000fe40004fa1670 */
[----:B------:R-:W-:-:S05]  /*35c50*/  F2FP.SATFINITE.E4M3.F32.PACK_AB_MERGE_C R8, RZ, R8, RZ ;  /* 0x00000008ff08723e */ /* 0x000fca00048070ff */
[----:B------:R0:W-:Y:S06]  /*35c60*/  @!P6 STG.E.U8 desc[UR20][R102.64+0x58], R8 ;  /* 0x000058086600e986 */ /* 0x0001ec000c101114 */
[----:B0-----:R-:W0:Y:S01]  /*35c70*/  @!P5 LDC.64 R8, c[0x0][0x5c0] ;  /* 0x00017000ff08db82 */ /* 0x001e220000000a00 */
[----:B------:R-:W-:Y:S02]  /*35c80*/  LOP3.LUT P4, RZ, R5, 0x1, RZ, 0xc0, !PT ;  /* 0x0000000105ff7812 */ /* 0x000fe4000788c0ff */
[----:B0-----:R-:W-:-:S04]  /*35c90*/  @!P5 IADD3 R32, P2, P3, R24, UR15, R8 ;  /* 0x0000000f1820dc10 */ /* 0x001fc8000fb5e008 */
[----:B------:R-:W-:Y:S02]  /*35ca0*/  @!P5 IADD3.X R33, R30, UR14, R9, P2, P3 ;  /* 0x0000000e1e21dc10 */ /* 0x000fe400097e6409 */
[----:B------:R-:W-:-:S13]  /*35cb0*/  ISETP.LT.OR P2, PT, R29, 0x59, !P0 ;  /* 0x000000591d00780c */ /* 0x000fda0004741670 */
[----:B------:R-:W0:Y:S01]  /*35cc0*/  @!P2 LDC.64 R10, c[0x0][0x5c0] ;  /* 0x00017000ff0aab82 */ /* 0x000e220000000a00 */
[----:B---3--:R-:W-:Y:S02]  /*35cd0*/  FMUL R8, R193, UR23 ;  /* 0x00000017c1087c20 */ /* 0x008fe40008400000 */
[----:B------:R-:W3:Y:S03]  /*35ce0*/  LDL.LU R193, [R1+0x498] ;  /* 0x0004980001c17983 */ /* 0x000ee60000300800 */
[----:B------:R-:W-:Y:S01]  /*35cf0*/  F2FP.SATFINITE.E4M3.F32.PACK_AB_MERGE_C R8, RZ, R8, RZ ;  /* 0x00000008ff08723e */ /* 0x000fe200048070ff */
[----:B------:R-:W-:Y:S01]  /*35d00*/  IMAD.U32 R9, RZ, RZ, UR28 ;  /* 0x0000001cff097e24 */ /* 0x000fe2000f8e00ff */
[----:B------:R-:W-:Y:S01]  /*35d10*/  LOP3.LUT R6, R6, 0xfffdffff, RZ, 0xc0, !PT ;  /* 0xfffdffff06067812 */ /* 0x000fe200078ec0ff */
[----:B------:R-:W-:Y:S01]  /*35d20*/  IMAD.U32 R12, RZ, RZ, UR27 ;  /* 0x0000001bff0c7e24 */ /* 0x000fe2000f8e00ff */
[----:B------:R-:W4:Y:S04]  /*35d30*/  LDL.LU R194, [R1+0x49c] ;  /* 0x00049c0001c27983 */ /* 0x000f280000300800 */
[----:B------:R1:W-:Y:S01]  /*35d40*/  @!P4 STG.E.U8 desc[UR20][R18.64+0x59], R8 ;  /* 0x000059081200c986 */ /* 0x0003e2000c101114 */
[----:B------:R-:W-:-:S02]  /*35d50*/  ISETP.LT.OR P4, PT, R29, 0xb2, !P1 ;  /* 0x000000b21d00780c */ /* 0x000fc40004f81670 */
[----:B------:R-:W-:Y:S02]  /*35d60*/  @P5 LOP3.LUT R6, R6, 0x20000, RZ, 0xfc, !PT ;  /* 0x0002000006065812 */ /* 0x000fe400078efcff */
[----:B------:R-:W-:-:S04]  /*35d70*/  @!P2 IADD3 R9, P3, P5, R9, UR26, R24 ;  /* 0x0000001a0909ac10 */ /* 0x000fc8000fd7e018 */
[----:B------:R-:W-:Y:S02]  /*35d80*/  @!P2 IADD3.X R12, R12, UR25, R30, P3, P5 ;  /* 0x000000190c0cac10 */ /* 0x000fe40009fea41e */
[----:B0-----:R-:W-:-:S03]  /*35d90*/  @!P2 IADD3 R10, P3, R9, R10, RZ ;  /* 0x0000000a090aa210 */ /* 0x001fc60007f7e0ff */
[----:B-1----:R-:W0:Y:S02]  /*35da0*/  @!P4 LDC.64 R8, c[0x0][0x5c0] ;  /* 0x00017000ff08cb82 */ /* 0x002e240000000a00 */
[----:B0-----:R-:W-:Y:S01]  /*35db0*/  @!P4 IADD3 R26, P5, P6, R24, UR15, R8 ;  /* 0x0000000f181acc10 */ /* 0x001fe2000febe008 */
[----:B--2---:R-:W-:Y:S02]  /*35dc0*/  FMUL R8, R192, UR23 ;  /* 0x00000017c0087c20 */ /* 0x004fe40008400000 */
[----:B------:R-:W2:Y:S01]  /*35dd0*/  LDL.LU R192, [R1+0x4a0] ;  /* 0x0004a00001c07983 */ /* 0x000ea20000300800 */
[----:B------:R-:W-:Y:S02]  /*35de0*/  @!P2 IMAD.X R11, R12, 0x1, R11, P3 ;  /* 0x000000010c0ba824 */ /* 0x000fe400018e060b */
[----:B------:R-:W-:-:S05]  /*35df0*/  F2FP.SATFINITE.E4M3.F32.PACK_AB_MERGE_C R8, RZ, R8, RZ ;  /* 0x00000008ff08723e */ /* 0x000fca00048070ff */
[----:B------:R0:W-:Y:S01]  /*35e00*/  @!P2 STG.E.U8 desc[UR20][R10.64+0x58], R8 ;  /* 0x000058080a00a986 */ /* 0x0001e2000c101114 */
[----:B------:R-:W-:Y:S02]  /*35e10*/  ISETP.LT.OR P2, PT, R29, 0x5a, !P0 ;  /* 0x0000005a1d00780c */ /* 0x000fe40004741670 */
[----:B------:R-:W-:-:S11]  /*35e20*/  @!P4 IADD3.X R27, R30, UR14, R9, P5, P6 ;  /* 0x0000000e1e1bcc10 */ /* 0x000fd6000afec409 */
        /* <DEDUP_REMOVED lines=11> */
[----:B0-----:R-:W-:-:S04]  /*35ee0*/  @!P4 IADD3 R20, P3, P5, R24, UR15, R8 ;  /* 0x0000000f1814cc10 */ /* 0x001fc8000fd7e008 */
[----:B------:R-:W-:Y:S02]  /*35ef0*/  @!P4 IADD3.X R21, R30, UR14, R9, P3, P5 ;  /* 0x0000000e1e15cc10 */ /* 0x000fe40009fea409 */
[----:B------:R-:W-:Y:S02]  /*35f00*/  ISETP.LT.OR P5, PT, R29, 0xba, !P1 ;  /* 0x000000ba1d00780c */ /* 0x000fe40004fa1670 */
[C---:B------:R-:W-:Y:S02]  /*35f10*/  LOP3.LUT P6, RZ, R6.reuse, 0x4, RZ, 0xc0, !PT ;  /* 0x0000000406ff7812 */ /* 0x040fe400078cc0ff */
[----:B------:R-:W-:-:S04]  /*35f20*/  LOP3.LUT R6, R6, 0xffff7fff, RZ, 0xc0, !PT ;  /* 0xffff7fff06067812 */ /* 0x000fc800078ec0ff */
[----:B------:R-:W-:Y:S02]  /*35f30*/  @P4 LOP3.LUT R6, R6, 0x8000, RZ, 0xfc, !PT ;  /* 0x0000800006064812 */ /* 0x000fe400078efcff */
[----:B------:R-:W-:Y:S01]  /*35f40*/  LOP3.LUT P4, RZ, R4, 0x80, RZ, 0xc0, !PT ;  /* 0x0000008004ff7812 */ /* 0x000fe2000788c0ff */
[----:B---3--:R-:W-:Y:S02]  /*35f50*/  FMUL R8, R193, UR23 ;  /* 0x00000017c1087c20 */ /* 0x008fe40008400000 */
[----:B------:R-:W3:Y:S03]  /*35f60*/  LDL.LU R193, [R1+0x4a4] ;  /* 0x0004a40001c17983 */ /* 0x000ee60000300800 */
[----:B------:R-:W-:-:S05]  /*35f70*/  F2FP.SATFINITE.E4M3.F32.PACK_AB_MERGE_C R8, RZ, R8, RZ ;  /* 0x00000008ff08723e */ /* 0x000fca00048070ff */
[----:B------:R0:W-:Y:S02]  /*35f80*/  @!P2 STG.E.U8 desc[UR20][R10.64+0x59], R8 ;  /* 0x000059080a00a986 */ /* 0x0001e4000c101114 */
[----:B0-----:R-:W0:Y:S02]  /*35f90*/  @!P5 LDC.64 R8, c[0x0][0x5c0] ;  /* 0x00017000ff08db82 */ /* 0x001e240000000a00 */
[----:B0-----:R-:W-:Y:S01]  /*35fa0*/  @!P5 IADD3 R16, P1, P2, R24, UR15, R8 ;  /* 0x0000000f1810dc10 */ /* 0x001fe2000fa3e008 */
[----:B----4-:R-:W-:-:S05]  /*35fb0*/  FMUL R8, R194, UR23 ;  /* 0x00000017c2087c20 */ /* 0x010fca0008400000 */
[----:B------:R-:W-:-:S05]  /*35fc0*/  F2FP.SATFINITE.E4M3.F32.PACK_AB_MERGE_C R8, RZ, R8, RZ ;  /* 0x00000008ff08723e */ /* 0x000fca00048070ff */
[----:B------:R2:W-:Y:S02]  /*35fd0*/  @!P4 STG.E.U8 desc[UR20][R108.64+0x60], R8 ;  /* 0x000060086c00c986 */ /* 0x0005e4000c101114 */
[----:B--2---:R-:W-:Y:S02]  /*35fe0*/  FMUL R8, R192, UR23 ;  /* 0x00000017c0087c20 */ /* 0x004fe40008400000 */
[----:B------:R-:W2:Y:S01]  /*35ff0*/  LDL.LU R192, [R1+0x4a8] ;  /* 0x0004a80001c07983 */ /* 0x000ea20000300800 */
[----:B------:R-:W-:Y:S02]  /*36000*/  @!P5 IADD3.X R17, R30, UR14, R9, P1, P2 ;  /* 0x0000000e1e11dc10 */ /* 0x000fe40008fe4409 */
[----:B------:R-:W-:Y:S01]  /*36010*/  ISETP.LT.OR P2, PT, R29, 0x61, !P0 ;  /* 0x000000611d00780c */ /* 0x000fe20004741670 */
[----:B------:R-:W-:Y:S01]  /*36020*/  IMAD.U32 R10, RZ, RZ, UR28 ;  /* 0x0000001cff0a7e24 */ /* 0x000fe2000f8e00ff */
[----:B------:R-:W-:Y:S01]  /*36030*/  F2FP.SATFINITE.E4M3.F32.PACK_AB_MERGE_C R8, RZ, R8, RZ ;  /* 0x00000008ff08723e */ /* 0x000fe200048070ff */
[----:B------:R-:W-:Y:S01]  /*36040*/  IMAD.U32 R11, RZ, RZ, UR27 ;  /* 0x0000001bff0b7e24 */ /* 0x000fe2000f8e00ff */
[----:B------:R-:W4:Y:S04]  /*36050*/  LDL.LU R194, [R1+0x4ac] ;  /* 0x0004ac0001c27983 */ /* 0x000f280000300800 */
[----:B------:R0:W-:Y:S05]  /*36060*/  @!P6 STG.E.U8 desc[UR20][R48.64+0x61], R8 ;  /* 0x000061083000e986 */ /* 0x0001ea000c101114 */
[----:B------:R-:W-:Y:S01]  /*36070*/  @!P2 IADD3 R10, P1, P3, R10, UR26, R24 ;  /* 0x0000001a0a0aac10 */ /* 0x000fe2000fb3e018 */
[----:B0-----:R-:W0:Y:S03]  /*36080*/  @!P2 LDC.64 R8, c[0x0][0x5c0] ;  /* 0x00017000ff08ab82 */ /* 0x001e260000000a00 */
[----:B------:R-:W-:-:S02]  /*36090*/  @!P2 IADD3.X R11, R11, UR25, R30, P1, P3 ;  /* 0x000000190b0bac10 */ /* 0x000fc40008fe641e */
[----:B------:R-:W-:Y:S01]  /*360a0*/  ISETP.LT.OR P1, PT, R29, 0x62, !P0 ;  /* 0x000000621d00780c */ /* 0x000fe20004721670 */
[----:B------:R-:W-:Y:S02]  /*360b0*/  IMAD.U32 R12, RZ, RZ, UR28 ;  /* 0x0000001cff0c7e24 */ /* 0x000fe4000f8e00ff */
[----:B------:R-:W-:-:S10]  /*360c0*/  IMAD.U32 R13, RZ, RZ, UR27 ;  /* 0x0000001bff0d7e24 */ /* 0x000fd4000f8e00ff */
[----:B------:R-:W-:-:S04]  /*360d0*/  @!P1 IADD3 R12, P3, P4, R12, UR26, R24 ;  /* 0x0000001a0c0c9c10 */ /* 0x000fc8000fc7e018 */
[----:B------:R-:W-:Y:S02]  /*360e0*/  @!P1 IADD3.X R13, R13, UR25, R30, P3, P4 ;  /* 0x000000190d0d9c10 */ /* 0x000fe40009fe841e */
[----:B0-----:R-:W-:-:S05]  /*360f0*/  @!P2 IADD3 R8, P3, R10, R8, RZ ;  /* 0x000000080a08a210 */ /* 0x001fca0007f7e0ff */
[----:B------:R-:W-:Y:S02]  /*36100*/  @!P2 IMAD.X R9, R11, 0x1, R9, P3 ;  /* 0x000000010b09a824 */ /* 0x000fe400018e0609 */
[----:B---3--:R-:W-:Y:S02]  /*36110*/  FMUL R10, R193, UR23 ;  /* 0x00000017c10a7c20 */ /* 0x008fe40008400000 */
[----:B------:R-:W3:Y:S03]  /*36120*/  LDL.LU R193, [R1+0x4b0] ;  /* 0x0004b00001c17983 */ /* 0x000ee60000300800 */
[----:B------:R-:W-:-:S05]  /*36130*/  F2FP.SATFINITE.E4M3.F32.PACK_AB_MERGE_C R10, RZ, R10, RZ ;  /* 0x0000000aff0a723e */ /* 0x000fca00048070ff */
[----:B------:R2:W-:Y:S01]  /*36140*/  @!P2 STG.E.U8 desc[UR20][R8.64+0x60], R10 ;  /* 0x0000600a0800a986 */ /* 0x0005e2000c101114 */
[----:B------:R-:W-:Y:S01]  /*36150*/  LOP3.LUT R6, R6, 0xffffbfff, RZ, 0xc0, !PT ;  /* 0xffffbfff06067812 */ /* 0x000fe200078ec0ff */
[----:B--2---:R-:W-:Y:S01]  /*36160*/  FMUL R10, R192, UR23 ;  /* 0x00000017c00a7c20 */ /* 0x004fe20008400000 */
[----:B------:R-:W0:Y:S01]  /*36170*/  @!P1 LDC.64 R8, c[0x0][0x5c0] ;  /* 0x00017000ff089b82 */ /* 0x000e220000000a00 */
[----:B------:R-:W2:Y:S01]  /*36180*/  LDL.LU R192, [R1+0x4b4] ;  /* 0x0004b40001c07983 */ /* 0x000ea20000300800 */
[----:B------:R-:W-:Y:S02]  /*36190*/  @P5 LOP3.LUT R6, R6, 0x4000, RZ, 0xfc, !PT ;  /* 0x0000400006065812 */ /* 0x000fe400078efcff */
[C---:B------:R-:W-:Y:S02]  /*361a0*/  ISETP.LT.OR P5, PT, R29.reuse, 0x69, !P0 ;  /* 0x000000691d00780c */ /* 0x040fe400047a1670 */
[----:B------:R-:W-:Y:S01]  /*361b0*/  ISETP.LT.OR P3, PT, R29, 0x6a, !P0 ;  /* 0x0000006a1d00780c */ /* 0x000fe20004761670 */
[----:B------:R-:W-:-:S02]  /*361c0*/  IMAD.U32 R14, RZ, RZ, UR28 ;  /* 0x0000001cff0e7e24 */ /* 0x000fc4000f8e00ff */
[----:B------:R-:W-:Y:S02]  /*361d0*/  IMAD.U32 R18, RZ, RZ, UR27 ;  /* 0x0000001bff127e24 */ /* 0x000fe4000f8e00ff */
[----:B------:R-:W-:Y:S02]  /*361e0*/  IMAD.U32 R11, RZ, RZ, UR28 ;  /* 0x0000001cff0b7e24 */ /* 0x000fe4000f8e00ff */
[----:B------:R-:W-:-:S04]  /*361f0*/  IMAD.U32 R15, RZ, RZ, UR27 ;  /* 0x0000001bff0f7e24 */ /* 0x000fc8000f8e00ff */
[----:B------:R-:W-:-:S04]  /*36200*/  @!P5 IADD3 R14, P4, P6, R14, UR26, R24 ;  /* 0x0000001a0e0edc10 */ /* 0x000fc8000fe9e018 */
[----:B------:R-:W-:Y:S02]  /*36210*/  @!P5 IADD3.X R18, R18, UR25, R30, P4, P6 ;  /* 0x000000191212dc10 */ /* 0x000fe4000a7ec41e */
[----:B------:R-:W-:-:S04]  /*36220*/  @!P3 IADD3 R11, P2, P4, R11, UR26, R24 ;  /* 0x0000001a0b0bbc10 */ /* 0x000fc8000fc5e018 */
[----:B------:R-:W-:Y:S02]  /*36230*/  @!P3 IADD3.X R15, R15, UR25, R30, P2, P4 ;  /* 0x000000190f0fbc10 */ /* 0x000fe400097e841e */
[----:B0-----:R-:W-:Y:S02]  /*36240*/  @!P1 IADD3 R8, P2, R12, R8, RZ ;  /* 0x000000080c089210 */ /* 0x001fe40007f5e0ff */
[----:B------:R-:W-:-:S03]  /*36250*/  F2FP.SATFINITE.E4M3.F32.PACK_AB_MERGE_C R10, RZ, R10, RZ ;  /* 0x0000000aff0a723e */ /* 0x000fc600048070ff */
[----:B------:R-:W-:-:S05]  /*36260*/  @!P1 IMAD.X R9, R13, 0x1, R9, P2 ;  /* 0x000000010d099824 */ /* 0x000fca00010e0609 */
[----:B------:R4:W-:Y:S02]  /*36270*/  @!P1 STG.E.U8 desc[UR20][R8.64+0x61], R10 ;  /* 0x0000610a08009986 */ /* 0x0009e4000c101114 */
[----:B----4-:R-:W-:Y:S02]  /*36280*/  FMUL R8, R194, UR23 ;  /* 0x00000017c2087c20 */ /* 0x010fe40008400000 */
[----:B------:R-:W4:Y:S01]  /*36290*/  LDL.LU R194, [R1+0x4b8] ;  /* 0x0004b80001c27983 */ /* 0x000f220000300800 */
[----:B------:R-:W-:Y:S02]  /*362a0*/  ISETP.LT.OR P4, PT, R29, 0x71, !P0 ;  /* 0x000000711d00780c */ /* 0x000fe40004781670 */
[----:B------:R-:W-:Y:S01]  /*362b0*/  LOP3.LUT R4, R4, 0xffffffbf, RZ, 0xc0, !PT ;  /* 0xffffffbf04047812 */ /* 0x000fe200078ec0ff */
[----:B------:R-:W-:-:S03]  /*362c0*/  IMAD.U32 R12, RZ, RZ, UR28 ;  /* 0x0000001cff0c7e24 */ /* 0x000fc6000f8e00ff */
[----:B------:R-:W-:Y:S01]  /*362d0*/  @P3 LOP3.LUT R4, R4, 0x40, RZ, 0xfc, !PT ;  /* 0x0000004004043812 */ /* 0x000fe200078efcff */
[----:B------:R-:W-:-:S03]  /*362e0*/  IMAD.U32 R19, RZ, RZ, UR27 ;  /* 0x0000001bff137e24 */ /* 0x000fc6000f8e00ff */
[----:B------:R-:W-:-:S03]  /*362f0*/  LOP3.LUT R4, R4, 0xffffffdf, RZ, 0xc0, !PT ;  /* 0xffffffdf04047812 */ /* 0x000fc600078ec0ff */
[----:B------:R-:W-:Y:S02]  /*36300*/  @!P4 IADD3 R12, P2, P6, R12, UR26, R24 ;  /* 0x0000001a0c0ccc10 */ /* 0x000fe4000fe5e018 */
[----:B------:R-:W-:Y:S02]  /*36310*/  @P4 LOP3.LUT R4, R4, 0x20, RZ, 0xfc, !PT ;  /* 0x0000002004044812 */ /* 0x000fe400078efcff */
[----:B------:R-:W-:Y:S02]  /*36320*/  @!P4 IADD3.X R19, R19, UR25, R30, P2, P6 ;  /* 0x000000191313cc10 */ /* 0x000fe400097ec41e */
[----:B------:R-:W-:Y:S02]  /*36330*/  LOP3.LUT P4, RZ, R6, 0x8, RZ, 0xc0, !PT ;  /* 0x0000000806ff7812 */ /* 0x000fe4000788c0ff */
[----:B------:R-:W-:Y:S01]  /*36340*/  ISETP.LT.OR P2, PT, R29, 0x72, !P0 ;  /* 0x000000721d00780c */ /* 0x000fe20004741670 */
[----:B------:R-:W-:Y:S01]  /*36350*/  IMAD.U32 R13, RZ, RZ, UR28 ;  /* 0x0000001cff0d7e24 */ /* 0x000fe2000f8e00ff */
[----:B------:R-:W-:-:S02]  /*36360*/  F2FP.SATFINITE.E4M3.F32.PACK_AB_MERGE_C R8, RZ, R8, RZ ;  /* 0x00000008ff08723e */ /* 0x000fc400048070ff */
[----:B------:R-:W-:Y:S01]  /*36370*/  LOP3.LUT P3, RZ, R5, 0x80, RZ, 0xc0, !PT ;  /* 0x0000008005ff7812 */ /* 0x000fe2000786c0ff */
[----:B------:R-:W-:Y:S02]  /*36380*/  IMAD.U32 R22, RZ, RZ, UR27 ;  /* 0x0000001bff167e24 */ /* 0x000fe4000f8e00ff */
[----:B--2---:R-:W-:Y:S02]  /*36390*/  FMUL R10, R192, UR23 ;  /* 0x00000017c00a7c20 */ /* 0x004fe40008400000 */
[----:B------:R-:W2:Y:S04]  /*363a0*/  LDL.LU R192, [R1+0x4bc] ;  /* 0x0004bc0001c07983 */ /* 0x000ea80000300800 */
[----:B------:R-:W-:Y:S01]  /*363b0*/  @!P2 IADD3 R13, P1, P6, R13, UR26, R24 ;  /* 0x0000001a0d0dac10 */ /* 0x000fe2000fe3e018 */
[----:B------:R3:W-:Y:S03]  /*363c0*/  @!P4 STG.E.U8 desc[UR20][R116.64+0x68], R8 ;  /* 0x000068087400c986 */ /* 0x0007e6000c101114 */
[----:B------:R-:W-:-:S02]  /*363d0*/  @!P2 IADD3.X R22, R22, UR25, R30, P1, P6 ;  /* 0x000000191616ac10 */ /* 0x000fc40008fec41e */
[----:B------:R-:W-:Y:S01]  /*363e0*/  ISETP.LT.OR P1, PT, R29, 0x79, !P0 ;  /* 0x000000791d00780c */ /* 0x000fe20004721670 */
[----:B---3--:R-:W-:Y:S01]  /*363f0*/  FMUL R8, R193, UR23 ;  /* 0x00000017c1087c20 */ /* 0x008fe20008400000 */
[C---:B------:R-:W-:Y:S01]  /*36400*/  ISETP.LT.OR P4, PT, R29.reuse, 0x7a, !P0 ;  /* 0x0000007a1d00780c */ /* 0x040fe20004781670 */
[----:B------:R-:W-:Y:S01]  /*36410*/  IMAD.U32 R23, RZ, RZ, UR28 ;  /* 0x0000001cff177e24 */ /* 0x000fe2000f8e00ff */
[----:B------:R-:W-:Y:S01]  /*36420*/  LOP3.LUT R4, R4, 0xffffffef, RZ, 0xc0, !PT ;  /* 0xffffffef04047812 */ /* 0x000fe200078ec0ff */
[----:B------:R-:W-:Y:S01]  /*36430*/  IMAD.U32 R31, RZ, RZ, UR27 ;  /* 0x0000001bff1f7e24 */ /* 0x000fe2000f8e00ff */
[----:B------:R-:W-:Y:S01]  /*36440*/  F2FP.SATFINITE.E4M3.F32.PACK_AB_MERGE_C R8, RZ, R8, RZ ;  /* 0x00000008ff08723e */ /* 0x000fe200048070ff */
[----:B------:R-:W-:Y:S02]  /*36450*/  IMAD.U32 R36, RZ, RZ, UR28 ;  /* 0x0000001cff247e24 */ /* 0x000fe4000f8e00ff */
[----:B------:R-:W-:Y:S02]  /*36460*/  IMAD.U32 R37, RZ, RZ, UR27 ;  /* 0x0000001bff257e24 */ /* 0x000fe4000f8e00ff */
[----:B------:R-:W-:Y:S01]  /*36470*/  IMAD.U32 R42, RZ, RZ, UR28 ;  /* 0x0000001cff2a7e24 */ /* 0x000fe2000f8e00ff */
[----:B------:R0:W-:Y:S01]  /*36480*/  @!P3 STG.E.U8 desc[UR20][R114.64+0x69], R8 ;  /* 0x000069087200b986 */ /* 0x0001e2000c101114 */
[----:B------:R-:W-:-:S02]  /*36490*/  ISETP.LT.OR P3, PT, R29, 0x81, !P0 ;  /* 0x000000811d00780c */ /* 0x000fc40004761670 */
[----:B------:R-:W-:Y:S01]  /*364a0*/  @P2 LOP3.LUT R4, R4, 0x10, RZ, 0xfc, !PT ;  /* 0x0000001004042812 */ /* 0x000fe200078efcff */
[----:B------:R-:W-:Y:S01]  /*364b0*/  IMAD.U32 R43, RZ, RZ, UR27 ;  /* 0x0000001bff2b7e24 */ /* 0x000fe2000f8e00ff */
[----:B------:R-:W-:Y:S01]  /*364c0*/  @!P1 IADD3 R23, P2, P6, R23, UR26, R24 ;  /* 0x0000001a17179c10 */ /* 0x000fe2000fe5e018 */
[----:B------:R-:W3:Y:S01]  /*364d0*/  LDL.LU R193, [R1+0x4c0] ;  /* 0x0004c00001c17983 */ /* 0x000ee20000300800 */
[----:B0-----:R-:W0:Y:S02]  /*364e0*/  @!P5 LDC.64 R8, c[0x0][0x5c0] ;  /* 0x00017000ff08db82 */ /* 0x001e240000000a00 */
[----:B------:R-:W-:Y:S02]  /*364f0*/  @!P1 IADD3.X R31, R31, UR25, R30, P2, P6 ;  /* 0x000000191f1f9c10 */ /* 0x000fe400097ec41e */
[----:B------:R-:W-:Y:S02]  /*36500*/  @!P4 IADD3 R36, P2, P6, R36, UR26, R24 ;  /* 0x0000001a2424cc10 */ /* 0x000fe4000fe5e018 */
[----:B------:R-:W-:-:S02]  /*36510*/  LOP3.LUT R5, R5, 0xffffffef, RZ, 0xc0, !PT ;  /* 0xffffffef05057812 */ /* 0x000fc400078ec0ff */
[----:B------:R-:W-:Y:S02]  /*36520*/  @!P4 IADD3.X R37, R37, UR25, R30, P2, P6 ;  /* 0x000000192525cc10 */ /* 0x000fe400097ec41e */
[----:B------:R-:W-:Y:S02]  /*36530*/  @!P3 IADD3 R42, P4, P6, R42, UR26, R24 ;  /* 0x0000001a2a2abc10 */ /* 0x000fe4000fe9e018 */
[----:B------:R-:W-:Y:S02]  /*36540*/  @P3 LOP3.LUT R5, R5, 0x10, RZ, 0xfc, !PT ;  /* 0x0000001005053812 */ /* 0x000fe400078efcff */
[----:B------:R-:W-:Y:S02]  /*36550*/  @!P3 IADD3.X R43, R43, UR25, R30, P4, P6 ;  /* 0x000000192b2bbc10 */ /* 0x000fe4000a7ec41e */
[----:B------:R-:W-:Y:S02]  /*36560*/  LOP3.LUT P3, RZ, R4, 0x40, RZ, 0xc0, !PT ;  /* 0x0000004004ff7812 */ /* 0x000fe4000786c0ff */
[----:B------:R-:W-:-:S02]  /*36570*/  F2FP.SATFINITE.E4M3.F32.PACK_AB_MERGE_C R10, RZ, R10, RZ ;  /* 0x0000000aff0a723e */ /* 0x000fc400048070ff */
[----:B0-----:R-:W-:-:S05]  /*36580*/  @!P5 IADD3 R8, P2, R14, R8, RZ ;  /* 0x000000080e08d210 */ /* 0x001fca0007f5e0ff */
[----:B------:R-:W-:-:S05]  /*36590*/  @!P5 IMAD.X R9, R18, 0x1, R9, P2 ;  /* 0x000000011209d824 */ /* 0x000fca00010e0609 */
[----:B------:R0:W-:Y:S01]  /*365a0*/  @!P5 STG.E.U8 desc[UR20][R8.64+0x68], R10 ;  /* 0x0000680a0800d986 */ /* 0x0001e2000c101114 */
[----:B------:R-:W-:Y:S01]  /*365b0*/  ISETP.LT.OR P2, PT, R29, 0x82, !P0 ;  /* 0x000000821d00780c */ /* 0x000fe20004741670 */
[----:B0-----:R-:W0:Y:S01]  /*365c0*/  @!P3 LDC.64 R8, c[0x0][0x5c0] ;  /* 0x00017000ff08bb82 */ /* 0x001e220000000a00 */
[----:B------:R-:W-:Y:S02]  /*365d0*/  IMAD.U32 R14, RZ, RZ, UR28 ;  /* 0x0000001cff0e7e24 */ /* 0x000fe4000f8e00ff */
[----:B------:R-:W-:-:S09]  /*365e0*/  IMAD.U32 R18, RZ, RZ, UR27 ;  /* 0x0000001bff127e24 */ /* 0x000fd2000f8e00ff */
[----:B------:R-:W-:Y:S01]  /*365f0*/  @!P2 IADD3 R14, P5, P6, R14, UR26, R24 ;  /* 0x0000001a0e0eac10 */ /* 0x000fe2000febe018 */
[----:B----4-:R-:W-:-:S03]  /*36600*/  FMUL R10, R194, UR23 ;  /* 0x00000017c20a7c20 */ /* 0x010fc60008400000 */
[----:B------:R-:W-:Y:S02]  /*36610*/  @!P2 IADD3.X R18, R18, UR25, R30, P5, P6 ;  /* 0x000000191212ac10 */ /* 0x000fe4000afec41e */
[----:B------:R-:W-:Y:S02]  /*36620*/  F2FP.SATFINITE.E4M3.F32.PACK_AB_MERGE_C R10, RZ, R10, RZ ;  /* 0x0000000aff0a723e */ /* 0x000fe400048070ff */
[----:B0-----:R-:W-:-:S05]  /*36630*/  @!P3 IADD3 R8, P5, R11, R8, RZ ;  /* 0x000000080b08b210 */ /* 0x001fca0007fbe0ff */
[----:B------:R-:W-:-:S05]  /*36640*/  @!P3 IMAD.X R9, R15, 0x1, R9, P5 ;  /* 0x000000010f09b824 */ /* 0x000fca00028e0609 */
[----:B------:R2:W-:Y:S02]  /*36650*/  @!P3 STG.E.U8 desc[UR20][R8.64+0x69], R10 ;  /* 0x0000690a0800b986 */ /* 0x0005e4000c101114 */
[----:B--2---:R-:W-:Y:S02]  /*36660*/  FMUL R8, R192, UR23 ;  /* 0x00000017c0087c20 */ /* 0x004fe40008400000 */
[----:B------:R-:W2:Y:S04]  /*36670*/  LDL.LU R192, [R1+0x4c4] ;  /* 0x0004c40001c07983 */ /* 0x000ea80000300800 */
[----:B------:R-:W4:Y:S01]  /*36680*/  LDL.LU R194, [R1+0x4c8] ;  /* 0x0004c80001c27983 */ /* 0x000f220000300800 */
[----:B------:R-:W-:Y:S02]  /*36690*/  ISETP.LT.OR P4, PT, R29, 0x89, !P0 ;  /* 0x000000891d00780c */ /* 0x000fe40004781670 */
[----:B------:R-:W-:Y:S01]  /*366a0*/  LOP3.LUT R5, R5, 0xfffffff7, RZ, 0xc0, !PT ;  /* 0xfffffff705057812 */ /* 0x000fe200078ec0ff */
[----:B------:R-:W-:-:S03]  /*366b0*/  IMAD.U32 R11, RZ, RZ, UR28 ;  /* 0x0000001cff0b7e24 */ /* 0x000fc6000f8e00ff */
[----:B------:R-:W-:Y:S01]  /*366c0*/  @P2 LOP3.LUT R5, R5, 0x8, RZ, 0xfc, !PT ;  /* 0x0000000805052812 */ /* 0x000fe200078efcff */
[----:B------:R-:W-:-:S03]  /*366d0*/  IMAD.U32 R48, RZ, RZ, UR27 ;  /* 0x0000001bff307e24 */ /* 0x000fc6000f8e00ff */
[----:B------:R-:W-:-:S03]  /*366e0*/  LOP3.LUT P2, RZ, R5, 0x20000, RZ, 0xc0, !PT ;  /* 0x0002000005ff7812 */ /* 0x000fc6000784c0ff */
[----:B------:R-:W-:Y:S02]  /*366f0*/  @!P4 IADD3 R11, P5, P6, R11, UR26, R24 ;  /* 0x0000001a0b0bcc10 */ /* 0x000fe4000febe018 */
[----:B------:R-:W-:Y:S02]  /*36700*/  LOP3.LUT R5, R5, 0xffffffdf, RZ, 0xc0, !PT ;  /* 0xffffffdf05057812 */ /* 0x000fe400078ec0ff */
[----:B------:R-:W-:Y:S02]  /*36710*/  @!P4 IADD3.X R48, R48, UR25, R30, P5, P6 ;  /* 0x000000193030cc10 */ /* 0x000fe4000afec41e */
[----:B------:R-:W-:Y:S02]  /*36720*/  LOP3.LUT P6, RZ, R6, 0x10, RZ, 0xc0, !PT ;  /* 0x0000001006ff7812 */ /* 0x000fe400078cc0ff */
[----:B------:R-:W-:Y:S02]  /*36730*/  @P4 LOP3.LUT R5, R5, 0x20, RZ, 0xfc, !PT ;  /* 0x0000002005054812 */ /* 0x000fe400078efcff */
[----:B------:R-:W-:-:S02]  /*36740*/  ISETP.LT.OR P4, PT, R29, 0x8a, !P0 ;  /* 0x0000008a1d00780c */ /* 0x000fc40004781670 */
[----:B------:R-:W-:Y:S01]  /*36750*/  F2FP.SATFINITE.E4M3.F32.PACK_AB_MERGE_C R8, RZ, R8, RZ ;  /* 0x00000008ff08723e */ /* 0x000fe200048070ff */
[----:B------:R-:W-:Y:S01]  /*36760*/  IMAD.U32 R15, RZ, RZ, UR28 ;  /* 0x0000001cff0f7e24 */ /* 0x000fe2000f8e00ff */
[----:B------:R-:W-:Y:S01]  /*36770*/  LOP3.LUT R5, R5, 0xffffffbf, RZ, 0xc0, !PT ;  /* 0xffffffbf05057812 */ /* 0x000fe200078ec0ff */
[----:B------:R-:W-:-:S04]  /*36780*/  IMAD.U32 R49, RZ, RZ, UR27 ;  /* 0x0000001bff317e24 */ /* 0x000fc8000f8e00ff */
[----:B------:R3:W-:Y:S01]  /*36790*/  @!P6 STG.E.U8 desc[UR20][R126.64+0x70], R8 ;  /* 0x000070087e00e986 */ /* 0x0007e2000c101114 */
[----:B------:R-:W-:-:S03]  /*367a0*/  ISETP.LT.OR P6, PT, R29, 0x91, !P0 ;  /* 0x000000911d00780c */ /* 0x000fc600047c1670 */
[----:B------:R-:W-:Y:S02]  /*367b0*/  @!P4 IADD3 R15, P3, P5, R15, UR26, R24 ;  /* 0x0000001a0f0fcc10 */ /* 0x000fe4000fd7e018 */
[----:B------:R-:W-:Y:S02]  /*367c0*/  @P4 LOP3.LUT R5, R5, 0x40, RZ, 0xfc, !PT ;  /* 0x0000004005054812 */ /* 0x000fe400078efcff */
[----:B------:R-:W-:Y:S02]  /*367d0*/  @!P4 IADD3.X R49, R49, UR25, R30, P3, P5 ;  /* 0x000000193131cc10 */ /* 0x000fe40009fea41e */
[----:B------:R-:W-:Y:S01]  /*367e0*/  LOP3.LUT P4, RZ, R4, 0x20, RZ, 0xc0, !PT ;  /* 0x0000002004ff7812 */ /* 0x000fe2000788c0ff */
[----:B------:R-:W-:Y:S02]  /*367f0*/  IMAD.U32 R54, RZ, RZ, UR28 ;  /* 0x0000001cff367e24 */ /* 0x000fe4000f8e00ff */
[----:B---3--:R-:W-:Y:S01]  /*36800*/  FMUL R8, R193, UR23 ;  /* 0x00000017c1087c20 */ /* 0x008fe20008400000 */
[----:B------:R-:W-:Y:S01]  /*36810*/  IMAD.U32 R55, RZ, RZ, UR27 ;  /* 0x0000001bff377e24 */ /* 0x000fe2000f8e00ff */
[----:B------:R-:W-:-:S02]  /*36820*/  LOP3.LUT R5, R5, 0xffffff7f, RZ, 0xc0, !PT ;  /* 0xffffff7f05057812 */ /* 0x000fc400078ec0ff */
[----:B------:R-:W-:Y:S02]  /*36830*/  @!P6 IADD3 R54, P3, P5, R54, UR26, R24 ;  /* 0x0000001a3636ec10 */ /* 0x000fe4000fd7e018 */
[----:B------:R-:W-:Y:S02]  /*36840*/  F2FP.SATFINITE.E4M3.F32.PACK_AB_MERGE_C R8, RZ, R8, RZ ;  /* 0x00000008ff08723e */ /* 0x000fe400048070ff */
[----:B------:R-:W-:Y:S02]  /*36850*/  @P6 LOP3.LUT R5, R5, 0x80, RZ, 0xfc, !PT ;  /* 0x0000008005056812 */ /* 0x000fe400078efcff */
[----:B------:R-:W-:Y:S01]  /*36860*/  @!P6 IADD3.X R55, R55, UR25, R30, P3, P5 ;  /* 0x000000193737ec10 */ /* 0x000fe20009fea41e */
[----:B------:R0:W-:Y:S01]  /*36870*/  @!P2 STG.E.U8 desc[UR20][R132.64+0x71], R8 ;  /* 0x000071088400a986 */ /* 0x0001e2000c101114 */
[C---:B------:R-:W-:Y:S02]  /*36880*/  ISETP.LT.OR P6, PT, R29.reuse, 0x92, !P0 ;  /* 0x000000921d00780c */ /* 0x040fe400047c1670 */
[----:B------:R-:W-:Y:S01]  /*36890*/  ISETP.LT.OR P2, PT, R29, 0x99, !P0 ;  /* 0x000000991d00780c */ /* 0x000fe20004741670 */
[----:B------:R-:W-:Y:S01]  /*368a0*/  IMAD.U32 R64, RZ, RZ, UR28 ;  /* 0x0000001cff407e24 */ /* 0x000fe2000f8e00ff */
[----:B0-----:R-:W0:Y:S01]  /*368b0*/  @!P4 LDC.64 R8, c[0x0][0x5c0] ;  /* 0x00017000ff08cb82 */ /* 0x001e220000000a00 */
[----:B--2---:R-:W-:-:S02]  /*368c0*/  FMUL R10, R192, UR23 ;  /* 0x00000017c00a7c20 */ /* 0x004fc40008400000 */
[----:B------:R-:W2:Y:S01]  /*368d0*/  LDL.LU R192, [R1+0x4cc] ;  /* 0x0004cc0001c07983 */ /* 0x000ea20000300800 */
[----:B------:R-:W-:Y:S01]  /*368e0*/  LOP3.LUT R5, R5, 0xfffffffd, RZ, 0xc0, !PT ;  /* 0xfffffffd05057812 */ /* 0x000fe200078ec0ff */
[----:B------:R-:W-:-:S04]  /*368f0*/  IMAD.U32 R65, RZ, RZ, UR27 ;  /* 0x0000001bff417e24 */ /* 0x000fc8000f8e00ff */
[----:B------:R-:W-:Y:S01]  /*36900*/  @!P6 IADD3 R64, P3, P5, R64, UR26, R24 ;  /* 0x0000001a4040ec10 */ /* 0x000fe2000fd7e018 */
[----:B------:R-:W-:Y:S01]  /*36910*/  IMAD.U32 R70, RZ, RZ, UR28 ;  /* 0x0000001cff467e24 */ /* 0x000fe2000f8e00ff */
[----:B------:R-:W-:Y:S01]  /*36920*/  @P6 LOP3.LUT R5, R5, 0x2, RZ, 0xfc, !PT ;  /* 0x0000000205056812 */ /* 0x000fe200078efcff */
[----:B------:R-:W-:Y:S01]  /*36930*/  IMAD.U32 R71, RZ, RZ, UR27 ;  /* 0x0000001bff477e24 */ /* 0x000fe2000f8e00ff */
[----:B------:R-:W-:Y:S01]  /*36940*/  @!P6 IADD3.X R65, R65, UR25, R30, P3, P5 ;  /* 0x000000194141ec10 */ /* 0x000fe20009fea41e */
[----:B------:R-:W3:Y:S01]  /*36950*/  LDL.LU R193, [R1+0x4d0] ;  /* 0x0004d00001c17983 */ /* 0x000ee20000300800 */
[----:B------:R-:W-:Y:S02]  /*36960*/  LOP3.LUT R5, R5, 0xfffffeff, RZ, 0xc0, !PT ;  /* 0xfffffeff05057812 */ /* 0x000fe400078ec0ff */
[----:B------:R-:W-:Y:S02]  /*36970*/  @!P2 IADD3 R70, P5, P6, R70, UR26, R24 ;  /* 0x0000001a4646ac10 */ /* 0x000fe4000febe018 */
[----:B------:R-:W-:-:S02]  /*36980*/  @P2 LOP3.LUT R5, R5, 0x100, RZ, 0xfc, !PT ;  /* 0x0000010005052812 */ /* 0x000fc400078efcff */
[----:B------:R-:W-:Y:S02]  /*36990*/  @!P2 IADD3.X R71, R71, UR25, R30, P5, P6 ;  /* 0x000000194747ac10 */ /* 0x000fe4000afec41e */
[----:B------:R-:W-:Y:S02]  /*369a0*/  LOP3.LUT P2, RZ, R4, 0x10, RZ, 0xc0, !PT ;  /* 0x0000001004ff7812 */ /* 0x000fe4000784c0ff */
[----:B0-----:R-:W-:Y:S02]  /*369b0*/  @!P4 IADD3 R8, P3, R12, R8, RZ ;  /* 0x000000080c08c210 */ /* 0x001fe40007f7e0ff */
[----:B------:R-:W-:-:S03]  /*369c0*/  F2FP.SATFINITE.E4M3.F32.PACK_AB_MERGE_C R10, RZ, R10, RZ ;  /* 0x0000000aff0a723e */ /* 0x000fc600048070ff */
        /* <DEDUP_REMOVED lines=17> */
[----:B------:R-:W-:-:S02]  /*36ae0*/  LOP3.LUT R0, R0, 0xbfffffff, RZ, 0xc0, !PT ;  /* 0xbfffffff00007812 */ /* 0x000fc400078ec0ff */
[----:B------:R-:W-:Y:S01]  /*36af0*/  ISETP.LT.OR P2, PT, R29, 0xa2, !P0 ;  /* 0x000000a21d00780c */ /* 0x000fe20004741670 */
[----:B------:R-:W-:Y:S01]  /*36b00*/  IMAD.U32 R13, RZ, RZ, UR28 ;  /* 0x0000001cff0d7e24 */ /* 0x000fe2000f8e00ff */
[----:B------:R-:W-:Y:S01]  /*36b10*/  @P4 LOP3.LUT R0, R0, 0x40000000, RZ, 0xfc, !PT ;  /* 0x4000000000004812 */ /* 0x000fe200078efcff */
[----:B------:R-:W-:-:S03]  /*36b20*/  IMAD.U32 R76, RZ, RZ, UR27 ;  /* 0x0000001bff4c7e24 */ /* 0x000fc6000f8e00ff */
[----:B------:R-:W-:Y:S01]  /*36b30*/  LOP3.LUT R0, R0, 0xdfffffff, RZ, 0xc0, !PT ;  /* 0xdfffffff00007812 */ /* 0x000fe200078ec0ff */
[----:B------:R-:W-:Y:S02]  /*36b40*/  IMAD.U32 R22, RZ, RZ, UR28 ;  /* 0x0000001cff167e24 */ /* 0x000fe4000f8e00ff */
[----:B------:R-:W-:Y:S02]  /*36b50*/  @!P3 IADD3 R13, P5, P6, R13, UR26, R24 ;  /* 0x0000001a0d0dbc10 */ /* 0x000fe4000febe018 */
[----:B------:R-:W-:Y:S01]  /*36b60*/  @P3 LOP3.LUT R0, R0, 0x20000000, RZ, 0xfc, !PT ;  /* 0x2000000000003812 */ /* 0x000fe200078efcff */
[----:B------:R-:W-:Y:S01]  /*36b70*/  IMAD.U32 R77, RZ, RZ, UR27 ;  /* 0x0000001bff4d7e24 */ /* 0x000fe2000f8e00ff */
[----:B------:R-:W-:Y:S02]  /*36b80*/  @!P3 IADD3.X R76, R76, UR25, R30, P5, P6 ;  /* 0x000000194c4cbc10 */ /* 0x000fe4000afec41e */
[----:B------:R-:W-:Y:S02]  /*36b90*/  LOP3.LUT P3, RZ, R6, 0x20, RZ, 0xc0, !PT ;  /* 0x0000002006ff7812 */ /* 0x000fe4000786c0ff */
[----:B------:R-:W-:-:S02]  /*36ba0*/  @!P2 IADD3 R22, P5, P6, R22, UR26, R24 ;  /* 0x0000001a1616ac10 */ /* 0x000fc4000febe018 */
[----:B------:R-:W-:Y:S02]  /*36bb0*/  LOP3.LUT R0, R0, 0x7fffffff, RZ, 0xc0, !PT ;  /* 0x7fffffff00007812 */ /* 0x000fe400078ec0ff */
[----:B------:R-:W-:Y:S02]  /*36bc0*/  @!P2 IADD3.X R77, R77, UR25, R30, P5, P6 ;  /* 0x000000194d4dac10 */ /* 0x000fe4000afec41e */
[----:B------:R-:W-:Y:S02]  /*36bd0*/  @P2 LOP3.LUT R0, R0, 0x80000000, RZ, 0xfc, !PT ;  /* 0x8000000000002812 */ /* 0x000fe400078efcff */
[----:B------:R-:W-:Y:S02]  /*36be0*/  ISETP.LT.OR P2, PT, R29, 0xa9, !P0 ;  /* 0x000000a91d00780c */ /* 0x000fe40004741670 */
[----:B------:R-:W-:Y:S02]  /*36bf0*/  F2FP.SATFINITE.E4M3.F32.PACK_AB_MERGE_C R8, RZ, R8, RZ ;  /* 0x00000008ff08723e */ /* 0x000fe400048070ff */
[----:B------:R-:W-:Y:S01]  /*36c00*/  LOP3.LUT P4, RZ, R5, 0x10000, RZ, 0xc0, !PT ;  /* 0x0001000005ff7812 */ /* 0x000fe2000788c0ff */
[----:B------:R-:W-:-:S02]  /*36c10*/  IMAD.U32 R78, RZ, RZ, UR28 ;  /* 0x0000001cff4e7e24 */ /* 0x000fc4000f8e00ff */
[----:B------:R3:W-:Y:S01]  /*36c20*/  @!P3 STG.E.U8 desc[UR20][R170.64+0x78], R8 ;  /* 0x00007808aa00b986 */ /* 0x0007e2000c101114 */
[----:B------:R-:W-:Y:S01]  /*36c30*/  IMAD.U32 R79, RZ, RZ, UR27 ;  /* 0x0000001bff4f7e24 */ /* 0x000fe2000f8e00ff */
[----:B------:R-:W-:-:S04]  /*36c40*/  LOP3.LUT R5, R5, 0xfffffdff, RZ, 0xc0, !PT ;  /* 0xfffffdff05057812 */ /* 0x000fc800078ec0ff */
[----:B------:R-:W-:Y:S01]  /*36c50*/  @!P2 IADD3 R78, P5, P6, R78, UR26, R24 ;  /* 0x0000001a4e4eac10 */ /* 0x000fe2000febe018 */
[----:B---3--:R-:W-:Y:S01]  /*36c60*/  FMUL R8, R193, UR23 ;  /* 0x00000017c1087c20 */ /* 0x008fe20008400000 */
[----:B------:R-:W-:-:S04]  /*36c70*/  @P2 LOP3.LUT R5, R5, 0x200, RZ, 0xfc, !PT ;  /* 0x0000020005052812 */ /* 0x000fc800078efcff */
[----:B------:R-:W-:Y:S02]  /*36c80*/  F2FP.SATFINITE.E4M3.F32.PACK_AB_MERGE_C R8, RZ, R8, RZ ;  /* 0x00000008ff08723e */ /* 0x000fe400048070ff */
[----:B------:R-:W-:Y:S02]  /*36c90*/  @!P2 IADD3.X R79, R79, UR25, R30, P5, P6 ;  /* 0x000000194f4fac10 */ /* 0x000fe4000afec41e */
[C---:B------:R-:W-:Y:S01]  /*36ca0*/  ISETP.LT.OR P2, PT, R29.reuse, 0xaa, !P0 ;  /* 0x000000aa1d00780c */ /* 0x040fe20004741670 */
[----:B------:R0:W-:Y:S01]  /*36cb0*/  @!P4 STG.E.U8 desc[UR20][R156.64+0x79], R8 ;  /* 0x000079089c00c986 */ /* 0x0001e2000c101114 */
[----:B------:R-:W-:Y:S01]  /*36cc0*/  ISETP.LT.OR P4, PT, R29, 0xb1, !P0 ;  /* 0x000000b11d00780c */ /* 0x000fe20004781670 */
[----:B------:R-:W-:Y:S01]  /*36cd0*/  IMAD.U32 R86, RZ, RZ, UR28 ;  /* 0x0000001cff567e24 */ /* 0x000fe2000f8e00ff */
[----:B0-----:R-:W0:Y:S01]  /*36ce0*/  @!P1 LDC.64 R8, c[0x0][0x5c0] ;  /* 0x00017000ff089b82 */ /* 0x001e220000000a00 */
[----:B--2---:R-:W-:Y:S02]  /*36cf0*/  FMUL R10, R192, UR23 ;  /* 0x00000017c00a7c20 */ /* 0x004fe40008400000 */
[----:B------:R-:W2:Y:S01]  /*36d00*/  LDL.LU R192, [R1+0x4dc] ;  /* 0x0004dc0001c07983 */ /* 0x000ea20000300800 */
[----:B------:R-:W-:-:S05]  /*36d10*/  IMAD.U32 R87, RZ, RZ, UR27 ;  /* 0x0000001bff577e24 */ /* 0x000fca000f8e00ff */
[----:B------:R-:W-:Y:S01]  /*36d20*/  @!P2 IADD3 R86, P5, P6, R86, UR26, R24 ;  /* 0x0000001a5656ac10 */ /* 0x000fe2000febe018 */
[----:B------:R-:W-:Y:S02]  /*36d30*/  IMAD.U32 R94, RZ, RZ, UR28 ;  /* 0x0000001cff5e7e24 */ /* 0x000fe4000f8e00ff */
[----:B------:R-:W-:Y:S01]  /*36d40*/  IMAD.U32 R95, RZ, RZ, UR27 ;  /* 0x0000001bff5f7e24 */ /* 0x000fe2000f8e00ff */
[----:B------:R-:W-:Y:S01]  /*36d50*/  @!P2 IADD3.X R87, R87, UR25, R30, P5, P6 ;  /* 0x000000195757ac10 */ /* 0x000fe2000afec41e */
[----:B------:R-:W3:Y:S01]  /*36d60*/  LDL.LU R193, [R1+0x4e0] ;  /* 0x0004e00001c17983 */ /* 0x000ee20000300800 */
[----:B------:R-:W-:Y:S02]  /*36d70*/  @!P4 IADD3 R94, P5, P6, R94, UR26, R24 ;  /* 0x0000001a5e5ecc10 */ /* 0x000fe4000febe018 */
[----:B------:R-:W-:Y:S02]  /*36d80*/  LOP3.LUT R5, R5, 0xfffffbff, RZ, 0xc0, !PT ;  /* 0xfffffbff05057812 */ /* 0x000fe400078ec0ff */
[----:B------:R-:W-:-:S02]  /*36d90*/  @!P4 IADD3.X R95, R95, UR25, R30, P5, P6 ;  /* 0x000000195f5fcc10 */ /* 0x000fc4000afec41e */
[----:B------:R-:W-:Y:S02]  /*36da0*/  ISETP.LT.OR P6, PT, R29, 0x7a, !P0 ;  /* 0x0000007a1d00780c */ /* 0x000fe400047c1670 */
[----:B0-----:R-:W-:Y:S02]  /*36db0*/  @!P1 IADD3 R8, P3, R23, R8, RZ ;  /* 0x0000000817089210 */ /* 0x001fe40007f7e0ff */
[----:B------:R-:W-:Y:S02]  /*36dc0*/  @P2 LOP3.LUT R5, R5, 0x400, RZ, 0xfc, !PT ;  /* 0x0000040005052812 */ /* 0x000fe400078efcff */
[----:B------:R-:W-:Y:S01]  /*36dd0*/  LOP3.LUT P2, RZ, R6, 0x40, RZ, 0xc0, !PT ;  /* 0x0000004006ff7812 */ /* 0x000fe2000784c0ff */
[----:B------:R-:W-:Y:S01]  /*36de0*/  @!P1 IMAD.X R9, R31, 0x1, R9, P3 ;  /* 0x000000011f099824 */ /* 0x000fe200018e0609 */
[----:B------:R-:W-:Y:S02]  /*36df0*/  F2FP.SATFINITE.E4M3.F32.PACK_AB_MERGE_C R10, RZ, R10, RZ ;  /* 0x0000000aff0a723e */ /* 0x000fe400048070ff */
[----:B------:R-:W-:-:S03]  /*36e00*/  LOP3.LUT R4, R4, 0xfffffff7, RZ, 0xc0, !PT ;  /* 0xfffffff704047812 */ /* 0x000fc600078ec0ff */
[----:B------:R0:W-:Y:S06]  /*36e10*/  @!P1 STG.E.U8 desc[UR20][R8.64+0x78], R10 ;  /* 0x0000780a08009986 */ /* 0x0001ec000c101114 */
[----:B------:R-:W-:Y:S01]  /*36e20*/  @P2 LOP3.LUT R4, R4, 0x8, RZ, 0xfc, !PT ;  /* 0x0000000804042812 */ /* 0x000fe200078efcff */
[----:B0-----:R-:W0:Y:S01]  /*36e30*/  @!P6 LDC.64 R8, c[0x0][0x5c0] ;  /* 0x00017000ff08eb82 */ /* 0x001e220000000a00 */
[----:B------:R-:W-:Y:S01]  /*36e40*/  ISETP.LT.OR P2, PT, R29, 0xb2, !P0 ;  /* 0x000000b21d00780c */ /* 0x000fe20004741670 */
[----:B------:R-:W-:Y:S02]  /*36e50*/  IMAD.U32 R23, RZ, RZ, UR28 ;  /* 0x0000001cff177e24 */ /* 0x000fe4000f8e00ff */
[----:B------:R-:W-:-:S02]  /*36e60*/  IMAD.U32 R31, RZ, RZ, UR27 ;  /* 0x0000001bff1f7e24 */ /* 0x000fc4000f8e00ff */
[----:B----4-:R-:W-:-:S08]  /*36e70*/  FMUL R10, R194, UR23 ;  /* 0x00000017c20a7c20 */ /* 0x010fd00008400000 */
[----:B------:R-:W-:-:S04]  /*36e80*/  @!P2 IADD3 R23, P1, P5, R23, UR26, R24 ;  /* 0x0000001a1717ac10 */ /* 0x000fc8000fd3e018 */
[----:B------:R-:W-:Y:S02]  /*36e90*/  @!P2 IADD3.X R31, R31, UR25, R30, P1, P5 ;  /* 0x000000191f1fac10 */ /* 0x000fe40008fea41e */
[----:B0-----:R-:W-:Y:S02]  /*36ea0*/  @!P6 IADD3 R8, P1, R36, R8, RZ ;  /* 0x000000082408e210 */ /* 0x001fe40007f3e0ff */
[----:B------:R-:W-:-:S03]  /*36eb0*/  F2FP.SATFINITE.E4M3.F32.PACK_AB_MERGE_C R10, RZ, R10, RZ ;  /* 0x0000000aff0a723e */ /* 0x000fc600048070ff */
[----:B------:R-:W-:-:S05]  /*36ec0*/  @!P6 IMAD.X R9, R37, 0x1, R9, P1 ;  /* 0x000000012509e824 */ /* 0x000fca00008e0609 */
[----:B------:R2:W-:Y:S02]  /*36ed0*/  @!P6 STG.E.U8 desc[UR20][R8.64+0x79], R10 ;  /* 0x0000790a0800e986 */ /* 0x0005e4000c101114 */
[----:B--2---:R-:W-:Y:S02]  /*36ee0*/  FMUL R8, R192, UR23 ;  /* 0x00000017c0087c20 */ /* 0x004fe40008400000 */
[----:B------:R-:W2:Y:S04]  /*36ef0*/  LDL.LU R192, [R1+0x4e4] ;  /* 0x0004e40001c07983 */ /* 0x000ea80000300800 */
[----:B------:R-:W4:Y:S01]  /*36f00*/  LDL.LU R194, [R1+0x4e8] ;  /* 0x0004e80001c27983 */ /* 0x000f220000300800 */
[----:B------:R-:W-:-:S04]  /*36f10*/  LOP3.LUT R5, R5, 0xfffffffe, RZ, 0xc0, !PT ;  /* 0xfffffffe05057812 */ /* 0x000fc800078ec0ff */
[----:B------:R-:W-:Y:S02]  /*36f20*/  @P2 LOP3.LUT R5, R5, 0x1, RZ, 0xfc, !PT ;  /* 0x0000000105052812 */ /* 0x000fe400078efcff */
[----:B------:R-:W-:Y:S01]  /*36f30*/  ISETP.LT.OR P2, PT, R29, 0xb9, !P0 ;  /* 0x000000b91d00780c */ /* 0x000fe20004741670 */
[----:B------:R-:W-:Y:S01]  /*36f40*/  IMAD.U32 R36, RZ, RZ, UR28 ;  /* 0x0000001cff247e24 */ /* 0x000fe2000f8e00ff */
[----:B------:R-:W-:Y:S01]  /*36f50*/  LOP3.LUT R6, R6, 0xfffffffe, RZ, 0xc0, !PT ;  /* 0xfffffffe06067812 */ /* 0x000fe200078ec0ff */
[----:B------:R-:W-:-:S03]  /*36f60*/  IMAD.U32 R98, RZ, RZ, UR27 ;  /* 0x0000001bff627e24 */ /* 0x000fc6000f8e00ff */
[----:B------:R-:W-:-:S07]  /*36f70*/  @P4 LOP3.LUT R6, R6, 0x1, RZ, 0xfc, !PT ;  /* 0x0000000106064812 */ /* 0x000fce00078efcff */
[----:B------:R-:W-:-:S04]  /*36f80*/  @!P2 IADD3 R36, P1, P5, R36, UR26, R24 ;  /* 0x0000001a2424ac10 */ /* 0x000fc8000fd3e018 */
[----:B------:R-:W-:Y:S02]  /*36f90*/  @!P2 IADD3.X R98, R98, UR25, R30, P1, P5 ;  /* 0x000000196262ac10 */ /* 0x000fe40008fea41e */
[----:B------:R-:W-:Y:S02]  /*36fa0*/  ISETP.LT.OR P5, PT, R29, 0xba, !P0 ;  /* 0x000000ba1d00780c */ /* 0x000fe400047a1670 */
[----:B------:R-:W-:Y:S01]  /*36fb0*/  LOP3.LUT R6, R6, 0xfffffdff, RZ, 0xc0, !PT ;  /* 0xfffffdff06067812 */ /* 0x000fe200078ec0ff */
[----:B------:R-:W-:-:S03]  /*36fc0*/  IMAD.U32 R37, RZ, RZ, UR28 ;  /* 0x0000001cff257e24 */ /* 0x000fc6000f8e00ff */
[----:B------:R-:W-:Y:S02]  /*36fd0*/  @P2 LOP3.LUT R6, R6, 0x200, RZ, 0xfc, !PT ;  /* 0x0000020006062812 */ /* 0x000fe400078efcff */
[----:B------:R-:W-:Y:S01]  /*36fe0*/  LOP3.LUT P2, RZ, R4, 0x8, RZ, 0xc0, !PT ;  /* 0x0000000804ff7812 */ /* 0x000fe2000784c0ff */
[----:B------:R-:W-:Y:S01]  /*36ff0*/  IMAD.U32 R99, RZ, RZ, UR27 ;  /* 0x0000001bff637e24 */ /* 0x000fe2000f8e00ff */
[----:B------:R-:W-:-:S03]  /*37000*/  F2FP.SATFINITE.E4M3.F32.PACK_AB_MERGE_C R8, RZ, R8, RZ ;  /* 0x00000008ff08723e */ /* 0x000fc600048070ff */
[----:B------:R-:W-:-:S04]  /*37010*/  @!P5 IADD3 R37, P0, P1, R37, UR26, R24 ;  /* 0x0000001a2525dc10 */ /* 0x000fc8000f91e018 */
[----:B------:R-:W-:Y:S02]  /*37020*/  @!P5 IADD3.X R99, R99, UR25, R30, P0, P1 ;  /* 0x000000196363dc10 */ /* 0x000fe400087e241e */
[----:B------:R-:W-:Y:S02]  /*37030*/  ISETP.GE.AND P1, PT, R28, 0x109, PT ;  /* 0x000001091c00780c */ /* 0x000fe40003f26270 */
[----:B------:R3:W-:Y:S02]  /*37040*/  @!P2 STG.E.U8 desc[UR20][R186.64+0x80], R8 ;  /* 0x00008008ba00a986 */ /* 0x0007e4000c101114 */
[----:B------:R-:W-:Y:S02]  /*37050*/  ISETP.LT.OR P2, PT, R29, 0x1, !P1 ;  /* 0x000000011d00780c */ /* 0x000fe40004f41670 */
[----:B------:R-:W-:Y:S02]  /*37060*/  LOP3.LUT P3, RZ, R5, 0x40000, RZ, 0xc0, !PT ;  /* 0x0004000005ff7812 */ /* 0x000fe4000786c0ff */
[----:B------:R-:W-:-:S02]  /*37070*/  LOP3.LUT R6, R6, 0xfffff7ff, RZ, 0xc0, !PT ;  /* 0xfffff7ff06067812 */ /* 0x000fc400078ec0ff */
[----:B------:R-:W-:Y:S01]  /*37080*/  LOP3.LUT P4, RZ, R5, 0x10, RZ, 0xc0, !PT ;  /* 0x0000001005ff7812 */ /* 0x000fe2000788c0ff */
[----:B------:R-:W-:Y:S01]  /*37090*/  IMAD.U32 R102, RZ, RZ, UR28 ;  /* 0x0000001cff667e24 */ /* 0x000fe2000f8e00ff */
[----:B------:R-:W-:Y:S01]  /*370a0*/  @P5 LOP3.LUT R6, R6, 0x800, RZ, 0xfc, !PT ;  /* 0x0000080006065812 */ /* 0x000fe200078efcff */
[----:B---3--:R-:W-:Y:S01]  /*370b0*/  FMUL R8, R193, UR23 ;  /* 0x00000017c1087c20 */ /* 0x008fe20008400000 */
[----:B------:R-:W-:Y:S02]  /*370c0*/  IMAD.U32 R103, RZ, RZ, UR27 ;  /* 0x0000001bff677e24 */ /* 0x000fe4000f8e00ff */
[----:B------:R-:W-:Y:S02]  /*370d0*/  LOP3.LUT R6, R6, 0xffffdfff, RZ, 0xc0, !PT ;  /* 0xffffdfff06067812 */ /* 0x000fe400078ec0ff */
[----:B------:R-:W-:Y:S02]  /*370e0*/  @!P2 IADD3 R102, P0, P5, R102, UR15, R24 ;  /* 0x0000000f6666ac10 */ /* 0x000fe4000fd1e018 */
[----:B------:R-:W-:-:S02]  /*370f0*/  F2FP.SATFINITE.E4M3.F32.PACK_AB_MERGE_C R8, RZ, R8, RZ ;  /* 0x00000008ff08723e */ /* 0x000fc400048070ff */
[----:B------:R-:W-:Y:S01]  /*37100*/  @P2 LOP3.LUT R6, R6, 0x2000, RZ, 0xfc, !PT ;  /* 0x0000200006062812 */ /* 0x000fe200078efcff */
[----:B--2---:R-:W-:Y:S02]  /*37110*/  FMUL R10, R192, UR23 ;  /* 0x00000017c00a7c20 */ /* 0x004fe40008400000 */
[----:B------:R-:W2:Y:S01]  /*37120*/  LDL.LU R192, [R1+0x4ec] ;  /* 0x0004ec0001c07983 */ /* 0x000ea20000300800 */
[----:B------:R-:W-:Y:S02]  /*37130*/  @!P2 IADD3.X R103, R103, UR14, R30, P0, P5 ;  /* 0x0000000e6767ac10 */ /* 0x000fe400087ea41e */
[C---:B------:R-:W-:Y:S01]  /*37140*/  ISETP.LT.OR P2, PT, R29.reuse, 0x2, !P1 ;  /* 0x000000021d00780c */ /* 0x040fe20004f41670 */
[----:B------:R0:W-:Y:S01]  /*37150*/  @!P3 STG.E.U8 desc[UR20][R180.64+0x81], R8 ;  /* 0x00008108b400b986 */ /* 0x0001e2000c101114 */
[----:B------:R-:W-:Y:S01]  /*37160*/  ISETP.LT.OR P3, PT, R29, 0x9, !P1 ;  /* 0x000000091d00780c */ /* 0x000fe20004f61670 */
[----:B------:R-:W-:Y:S02]  /*37170*/  IMAD.U32 R108, RZ, RZ, UR28 ;  /* 0x0000001cff6c7e24 */ /* 0x000fe4000f8e00ff */
[----:B------:R-:W-:-:S02]  /*37180*/  IMAD.U32 R114, RZ, RZ, UR27 ;  /* 0x0000001bff727e24 */ /* 0x000fc4000f8e00ff */
[----:B------:R-:W-:Y:S02]  /*37190*/  IMAD.U32 R109, RZ, RZ, UR28 ;  /* 0x0000001cff6d7e24 */ /* 0x000fe4000f8e00ff */
[----:B------:R-:W-:Y:S01]  /*371a0*/  IMAD.U32 R115, RZ, RZ, UR27 ;  /* 0x0000001bff737e24 */ /* 0x000fe2000f8e00ff */
[----:B------:R-:W-:Y:S01]  /*371b0*/  LOP3.LUT R6, R6, 0xffffefff, RZ, 0xc0, !PT ;  /* 0xffffefff06067812 */ /* 0x000fe200078ec0ff */
[----:B------:R-:W3:Y:S01]  /*371c0*/  LDL.LU R193, [R1+0x4f0] ;  /* 0x0004f00001c17983 */ /* 0x000ee20000300800 */
[----:B0-----:R-:W0:Y:S01]  /*371d0*/  @!P4 LDC.64 R8, c[0x0][0x5c0] ;  /* 0x00017000ff08cb82 */ /* 0x001e220000000a00 */
[----:B------:R-:W-:-:S04]  /*371e0*/  @!P2 IADD3 R108, P0, P5, R108, UR15, R24 ;  /* 0x0000000f6c6cac10 */ /* 0x000fc8000fd1e018 */
[----:B------:R-:W-:Y:S02]  /*371f0*/  @!P2 IADD3.X R114, R114, UR14, R30, P0, P5 ;  /* 0x0000000e7272ac10 */ /* 0x000fe400087ea41e */
[----:B------:R-:W-:-:S04]  /*37200*/  @!P3 IADD3 R109, P5, P6, R109, UR15, R24 ;  /* 0x0000000f6d6dbc10 */ /* 0x000fc8000febe018 */
[----:B------:R-:W-:Y:S02]  /*37210*/  @!P3 IADD3.X R115, R115, UR14, R30, P5, P6 ;  /* 0x0000000e7373bc10 */ /* 0x000fe4000afec41e */
[----:B------:R-:W-:Y:S02]  /*37220*/  LOP3.LUT P6, RZ, R5, 0x8, RZ, 0xc0, !PT ;  /* 0x0000000805ff7812 */ /* 0x000fe400078cc0ff */
[----:B------:R-:W-:Y:S02]  /*37230*/  @P2 LOP3.LUT R6, R6, 0x1000, RZ, 0xfc, !PT ;  /* 0x0000100006062812 */ /* 0x000fe400078efcff */
[----:B------:R-:W-:Y:S02]  /*37240*/  LOP3.LUT P2, RZ, R7, 0x10, RZ, 0xc0, !PT ;  /* 0x0000001007ff7812 */ /* 0x000fe4000784c0ff */
[----:B------:R-:W-:Y:S02]  /*37250*/  F2FP.SATFINITE.E4M3.F32.PACK_AB_MERGE_C R10, RZ, R10, RZ ;  /* 0x0000000aff0a723e */ /* 0x000fe400048070ff */
[----:B0-----:R-:W-:-:S05]  /*37260*/  @!P4 IADD3 R8, P0, R42, R8, RZ ;  /* 0x000000082a08c210 */ /* 0x001fca0007f1e0ff */
[----:B------:R-:W-:Y:S01]  /*37270*/  @!P4 IMAD.X R9, R43, 0x1, R9, P0 ;  /* 0x000000012b09c824 */ /* 0x000fe200000e0609 */
[----:B------:R-:W-:-:S04]  /*37280*/  LOP3.LUT R4, R4, 0xfffffffb, RZ, 0xc0, !PT ;  /* 0xfffffffb04047812 */ /* 0x000fc800078ec0ff */
[----:B------:R0:W-:Y:S01]  /*37290*/  @!P4 STG.E.U8 desc[UR20][R8.64+0x80], R10 ;  /* 0x0000800a0800c986 */ /* 0x0001e2000c101114 */
[----:B------:R-:W-:Y:S02]  /*372a0*/  @P2 LOP3.LUT R4, R4, 0x4, RZ, 0xfc, !PT ;  /* 0x0000000404042812 */ /* 0x000fe400078efcff */
        /* <DEDUP_REMOVED lines=14> */
[----:B------:R-:W-:-:S04]  /*37390*/  LOP3.LUT R6, R6, 0xfffffbff, RZ, 0xc0, !PT ;  /* 0xfffffbff06067812 */ /* 0x000fc800078ec0ff */
[----:B------:R-:W-:-:S04]  /*373a0*/  @P3 LOP3.LUT R6, R6, 0x400, RZ, 0xfc, !PT ;  /* 0x0000040006063812 */ /* 0x000fc800078efcff */
[----:B------:R-:W-:-:S04]  /*373b0*/  LOP3.LUT R6, R6, 0xfffffeff, RZ, 0xc0, !PT ;  /* 0xfffffeff06067812 */ /* 0x000fc800078ec0ff */
[----:B------:R-:W-:Y:S02]  /*373c0*/  @P2 LOP3.LUT R6, R6, 0x100, RZ, 0xfc, !PT ;  /* 0x0000010006062812 */ /* 0x000fe400078efcff */
[----:B------:R-:W-:Y:S01]  /*373d0*/  ISETP.LT.OR P2, PT, R29, 0x11, !P1 ;  /* 0x000000111d00780c */ /* 0x000fe20004f41670 */
[----:B------:R-:W-:Y:S01]  /*373e0*/  IMAD.U32 R14, RZ, RZ, UR28 ;  /* 0x0000001cff0e7e24 */ /* 0x000fe2000f8e00ff */
[----:B------:R-:W-:Y:S01]  /*373f0*/  LOP3.LUT R6, R6, 0xffffff7f, RZ, 0xc0, !PT ;  /* 0xffffff7f06067812 */ /* 0x000fe200078ec0ff */
[----:B------:R-:W-:-:S10]  /*37400*/  IMAD.U32 R116, RZ, RZ, UR27 ;  /* 0x0000001bff747e24 */ /* 0x000fd4000f8e00ff */
[----:B------:R-:W-:Y:S02]  /*37410*/  @!P2 IADD3 R14, P0, P5, R14, UR15, R24 ;  /* 0x0000000f0e0eac10 */ /* 0x000fe4000fd1e018 */
[----:B------:R-:W-:Y:S02]  /*37420*/  @P2 LOP3.LUT R6, R6, 0x80, RZ, 0xfc, !PT ;  /* 0x0000008006062812 */ /* 0x000fe400078efcff */
[----:B------:R-:W-:Y:S02]  /*37430*/  @!P2 IADD3.X R116, R116, UR14, R30, P0, P5 ;  /* 0x0000000e7474ac10 */ /* 0x000fe400087ea41e */
[----:B------:R-:W-:Y:S02]  /*37440*/  LOP3.LUT P2, RZ, R4, 0x4, RZ, 0xc0, !PT ;  /* 0x0000000404ff7812 */ /* 0x000fe4000784c0ff */
[----:B------:R-:W-:Y:S02]  /*37450*/  F2FP.SATFINITE.E4M3.F32.PACK_AB_MERGE_C R8, RZ, R8, RZ ;  /* 0x00000008ff08723e */ /* 0x000fe400048070ff */
[----:B------:R-:W-:Y:S01]  /*37460*/  ISETP.LT.OR P6, PT, R29, 0x12, !P1 ;  /* 0x000000121d00780c */ /* 0x000fe20004fc1670 */
[----:B------:R-:W-:Y:S01]  /*37470*/  IMAD.U32 R18, RZ, RZ, UR28 ;  /* 0x0000001cff127e24 */ /* 0x000fe2000f8e00ff */
[----:B------:R-:W-:-:S07]  /*37480*/  LOP3.LUT P3, RZ, R7, 0x40, RZ, 0xc0, !PT ;  /* 0x0000004007ff7812 */ /* 0x000fce000786c0ff */
[----:B------:R3:W-:Y:S01]  /*37490*/  @!P2 STG.E.U8 desc[UR20][R190.64+0x88], R8 ;  /* 0x00008808be00a986 */ /* 0x0007e2000c101114 */
[----:B------:R-:W-:Y:S02]  /*374a0*/  ISETP.LT.OR P2, PT, R29, 0x19, !P1 ;  /* 0x000000191d00780c */ /* 0x000fe40004f41670 */
[----:B------:R-:W-:Y:S01]  /*374b0*/  LOP3.LUT R6, R6, 0xffffffbf, RZ, 0xc0, !PT ;  /* 0xffffffbf06067812 */ /* 0x000fe200078ec0ff */
[----:B------:R-:W-:Y:S01]  /*374c0*/  IMAD.U32 R117, RZ, RZ, UR27 ;  /* 0x0000001bff757e24 */ /* 0x000fe2000f8e00ff */
[----:B------:R-:W-:Y:S01]  /*374d0*/  LOP3.LUT P4, RZ, R5, 0x20, RZ, 0xc0, !PT ;  /* 0x0000002005ff7812 */ /* 0x000fe2000788c0ff */
[----:B------:R-:W-:Y:S01]  /*374e0*/  IMAD.U32 R126, RZ, RZ, UR28 ;  /* 0x0000001cff7e7e24 */ /* 0x000fe2000f8e00ff */
[----:B------:R-:W-:Y:S02]  /*374f0*/  @!P6 IADD3 R18, P0, P5, R18, UR15, R24 ;  /* 0x0000000f1212ec10 */ /* 0x000fe4000fd1e018 */
[----:B------:R-:W-:Y:S01]  /*37500*/  @P6 LOP3.LUT R6, R6, 0x40, RZ, 0xfc, !PT ;  /* 0x0000004006066812 */ /* 0x000fe200078efcff */
[----:B---3--:R-:W-:Y:S01]  /*37510*/  FMUL R8, R193, UR23 ;  /* 0x00000017c1087c20 */ /* 0x008fe20008400000 */
[----:B------:R-:W-:Y:S01]  /*37520*/  @!P6 IADD3.X R117, R117, UR14, R30, P0, P5 ;  /* 0x0000000e7575ec10 */ /* 0x000fe200087ea41e */
[----:B------:R-:W-:Y:S01]  /*37530*/  IMAD.U32 R127, RZ, RZ, UR27 ;  /* 0x0000001bff7f7e24 */ /* 0x000fe2000f8e00ff */
[----:B------:R-:W-:-:S02]  /*37540*/  LOP3.LUT R6, R6, 0xffffffdf, RZ, 0xc0, !PT ;  /* 0xffffffdf06067812 */ /* 0x000fc400078ec0ff */
[----:B------:R-:W-:Y:S02]  /*37550*/  @!P2 IADD3 R126, P0, P5, R126, UR15, R24 ;  /* 0x0000000f7e7eac10 */ /* 0x000fe4000fd1e018 */
[----:B------:R-:W-:Y:S01]  /*37560*/  F2FP.SATFINITE.E4M3.F32.PACK_AB_MERGE_C R8, RZ, R8, RZ ;  /* 0x00000008ff08723e */ /* 0x000fe200048070ff */
[----:B--2---:R-:W-:Y:S02]  /*37570*/  FMUL R10, R192, UR23 ;  /* 0x00000017c00a7c20 */ /* 0x004fe40008400000 */
[----:B------:R-:W2:Y:S01]  /*37580*/  LDL.LU R192, [R1+0x4fc] ;  /* 0x0004fc0001c07983 */ /* 0x000ea20000300800 */
[----:B------:R-:W-:Y:S02]  /*37590*/  @P2 LOP3.LUT R6, R6, 0x20, RZ, 0xfc, !PT ;  /* 0x0000002006062812 */ /* 0x000fe400078efcff */
[----:B------:R-:W-:Y:S01]  /*375a0*/  @!P2 IADD3.X R127, R127, UR14, R30, P0, P5 ;  /* 0x0000000e7f7fac10 */ /* 0x000fe200087ea41e */
[----:B------:R0:W-:Y:S01]  /*375b0*/  @!P3 STG.E.U8 desc[UR20][R174.64+0x89], R8 ;  /* 0x00008908ae00b986 */ /* 0x0001e2000c101114 */
[----:B------:R-:W-:-:S02]  /*375c0*/  ISETP.LT.OR P2, PT, R29, 0x1a, !P1 ;  /* 0x0000001a1d00780c */ /* 0x000fc40004f41670 */
[----:B------:R-:W-:Y:S01]  /*375d0*/  ISETP.LT.OR P3, PT, R29, 0x21, !P1 ;  /* 0x000000211d00780c */ /* 0x000fe20004f61670 */
[----:B------:R-:W-:Y:S02]  /*375e0*/  IMAD.U32 R132, RZ, RZ, UR28 ;  /* 0x0000001cff847e24 */ /* 0x000fe4000f8e00ff */
[----:B------:R-:W-:Y:S02]  /*375f0*/  IMAD.U32 R133, RZ, RZ, UR27 ;  /* 0x0000001bff857e24 */ /* 0x000fe4000f8e00ff */
[----:B------:R-:W-:Y:S02]  /*37600*/  IMAD.U32 R156, RZ, RZ, UR28 ;  /* 0x0000001cff9c7e24 */ /* 0x000fe4000f8e00ff */
[----:B------:R-:W-:Y:S01]  /*37610*/  IMAD.U32 R157, RZ, RZ, UR27 ;  /* 0x0000001bff9d7e24 */ /* 0x000fe2000f8e00ff */
[----:B------:R-:W-:Y:S01]  /*37620*/  F2FP.SATFINITE.E4M3.F32.PACK_AB_MERGE_C R10, RZ, R10, RZ ;  /* 0x0000000aff0a723e */ /* 0x000fe200048070ff */
[----:B0-----:R-:W0:Y:S01]  /*37630*/  @!P4 LDC.64 R8, c[0x0][0x5c0] ;  /* 0x00017000ff08cb82 */ /* 0x001e220000000a00 */
[----:B------:R-:W-:Y:S01]  /*37640*/  LOP3.LUT R4, R4, 0xfffffffd, RZ, 0xc0, !PT ;  /* 0xfffffffd04047812 */ /* 0x000fe200078ec0ff */
[----:B------:R-:W3:Y:S01]  /*37650*/  LDL.LU R193, [R1+0x500] ;  /* 0x0005000001c17983 */ /* 0x000ee20000300800 */
[----:B------:R-:W-:-:S04]  /*37660*/  @!P2 IADD3 R132, P0, P5, R132, UR15, R24 ;  /* 0x0000000f8484ac10 */ /* 0x000fc8000fd1e018 */
[----:B------:R-:W-:Y:S02]  /*37670*/  @!P2 IADD3.X R133, R133, UR14, R30, P0, P5 ;  /* 0x0000000e8585ac10 */ /* 0x000fe400087ea41e */
[----:B------:R-:W-:Y:S02]  /*37680*/  @!P3 IADD3 R156, P5, P6, R156, UR15, R24 ;  /* 0x0000000f9c9cbc10 */ /* 0x000fe4000febe018 */
[----:B------:R-:W-:Y:S02]  /*37690*/  LOP3.LUT R6, R6, 0xffffffef, RZ, 0xc0, !PT ;  /* 0xffffffef06067812 */ /* 0x000fe400078ec0ff */
[----:B------:R-:W-:Y:S02]  /*376a0*/  @!P3 IADD3.X R157, R157, UR14, R30, P5, P6 ;  /* 0x0000000e9d9dbc10 */ /* 0x000fe4000afec41e */
[----:B------:R-:W-:Y:S02]  /*376b0*/  LOP3.LUT P6, RZ, R5, 0x40, RZ, 0xc0, !PT ;  /* 0x0000004005ff7812 */ /* 0x000fe400078cc0ff */
[----:B------:R-:W-:-:S02]  /*376c0*/  @P2 LOP3.LUT R6, R6, 0x10, RZ, 0xfc, !PT ;  /* 0x0000001006062812 */ /* 0x000fc400078efcff */
[----:B------:R-:W-:Y:S02]  /*376d0*/  LOP3.LUT P2, RZ, R7, 0x400, RZ, 0xc0, !PT ;  /* 0x0000040007ff7812 */ /* 0x000fe4000784c0ff */
[----:B0-----:R-:W-:-:S05]  /*376e0*/  @!P4 IADD3 R8, P0, R11, R8, RZ ;  /* 0x000000080b08c210 */ /* 0x001fca0007f1e0ff */
[----:B------:R-:W-:-:S05]  /*376f0*/  @!P4 IMAD.X R9, R48, 0x1, R9, P0 ;  /* 0x000000013009c824 */ /* 0x000fca00000e0609 */
        /* <DEDUP_REMOVED lines=20> */
[C---:B------:R-:W-:Y:S01]  /*37840*/  ISETP.LT.OR P2, PT, R29.reuse, 0x29, !P1 ;  /* 0x000000291d00780c */ /* 0x040fe20004f41670 */
[----:B------:R-:W-:Y:S01]  /*37850*/  IMAD.U32 R15, RZ, RZ, UR28 ;  /* 0x0000001cff0f7e24 */ /* 0x000fe2000f8e00ff */
[----:B------:R-:W-:Y:S01]  /*37860*/  LOP3.LUT R6, R6, 0xfffffffd, RZ, 0xc0, !PT ;  /* 0xfffffffd06067812 */ /* 0x000fe200078ec0ff */
[----:B------:R-:W-:Y:S01]  /*37870*/  IMAD.U32 R170, RZ, RZ, UR27 ;  /* 0x0000001bffaa7e24 */ /* 0x000fe2000f8e00ff */
[----:B------:R-:W-:Y:S01]  /*37880*/  ISETP.LT.OR P6, PT, R29, 0x2a, !P1 ;  /* 0x0000002a1d00780c */ /* 0x000fe20004fc1670 */
[----:B------:R-:W-:-:S08]  /*37890*/  IMAD.U32 R49, RZ, RZ, UR28 ;  /* 0x0000001cff317e24 */ /* 0x000fd0000f8e00ff */
[----:B------:R-:W-:Y:S02]  /*378a0*/  @!P2 IADD3 R15, P0, P5, R15, UR15, R24 ;  /* 0x0000000f0f0fac10 */ /* 0x000fe4000fd1e018 */
[----:B------:R-:W-:Y:S02]  /*378b0*/  @P2 LOP3.LUT R6, R6, 0x2, RZ, 0xfc, !PT ;  /* 0x0000000206062812 */ /* 0x000fe400078efcff */
[----:B------:R-:W-:Y:S02]  /*378c0*/  @!P2 IADD3.X R170, R170, UR14, R30, P0, P5 ;  /* 0x0000000eaaaaac10 */ /* 0x000fe400087ea41e */
[----:B------:R-:W-:Y:S01]  /*378d0*/  LOP3.LUT P2, RZ, R4, 0x2, RZ, 0xc0, !PT ;  /* 0x0000000204ff7812 */ /* 0x000fe2000784c0ff */
[----:B------:R-:W-:Y:S01]  /*378e0*/  IMAD.U32 R171, RZ, RZ, UR27 ;  /* 0x0000001bffab7e24 */ /* 0x000fe2000f8e00ff */
[C---:B------:R-:W-:Y:S02]  /*378f0*/  LOP3.LUT P3, RZ, R5.reuse, 0x80000, RZ, 0xc0, !PT ;  /* 0x0008000005ff7812 */ /* 0x040fe4000786c0ff */
[----:B------:R-:W-:-:S02]  /*37900*/  LOP3.LUT P4, RZ, R5, 0x80, RZ, 0xc0, !PT ;  /* 0x0000008005ff7812 */ /* 0x000fc4000788c0ff */
[----:B------:R-:W-:Y:S02]  /*37910*/  LOP3.LUT R5, R5, 0x7fffffff, RZ, 0xc0, !PT ;  /* 0x7fffffff05057812 */ /* 0x000fe400078ec0ff */
[----:B------:R-:W-:Y:S02]  /*37920*/  @!P6 IADD3 R49, P0, P5, R49, UR15, R24 ;  /* 0x0000000f3131ec10 */ /* 0x000fe4000fd1e018 */
[----:B------:R-:W-:Y:S02]  /*37930*/  F2FP.SATFINITE.E4M3.F32.PACK_AB_MERGE_C R8, RZ, R8, RZ ;  /* 0x00000008ff08723e */ /* 0x000fe400048070ff */
[----:B------:R-:W-:Y:S02]  /*37940*/  @P6 LOP3.LUT R5, R5, 0x80000000, RZ, 0xfc, !PT ;  /* 0x8000000005056812 */ /* 0x000fe400078efcff */
[----:B------:R-:W-:Y:S01]  /*37950*/  @!P6 IADD3.X R171, R171, UR14, R30, P0, P5 ;  /* 0x0000000eababec10 */ /* 0x000fe200087ea41e */
[----:B------:R3:W-:Y:S01]  /*37960*/  @!P2 STG.E.U8 desc[UR20][R182.64+0x90], R8 ;  /* 0x00009008b600a986 */ /* 0x0007e2000c101114 */
[----:B------:R-:W-:Y:S01]  /*37970*/  ISETP.LT.OR P6, PT, R29, 0x31, !P1 ;  /* 0x000000311d00780c */ /* 0x000fe20004fc1670 */
[----:B------:R-:W-:-:S02]  /*37980*/  IMAD.U32 R174, RZ, RZ, UR28 ;  /* 0x0000001cffae7e24 */ /* 0x000fc4000f8e00ff */
[----:B---3--:R-:W-:-:S05]  /*37990*/  FMUL R8, R193, UR23 ;  /* 0x00000017c1087c20 */ /* 0x008fca0008400000 */
[----:B------:R-:W-:Y:S01]  /*379a0*/  F2FP.SATFINITE.E4M3.F32.PACK_AB_MERGE_C R8, RZ, R8, RZ ;  /* 0x00000008ff08723e */ /* 0x000fe200048070ff */
[----:B------:R-:W-:Y:S01]  /*379b0*/  IMAD.U32 R175, RZ, RZ, UR27 ;  /* 0x0000001bffaf7e24 */ /* 0x000fe2000f8e00ff */
[----:B------:R-:W-:-:S03]  /*379c0*/  LOP3.LUT P2, RZ, R5, 0x2, RZ, 0xc0, !PT ;  /* 0x0000000205ff7812 */ /* 0x000fc6000784c0ff */
[----:B------:R0:W-:Y:S01]  /*379d0*/  @!P3 STG.E.U8 desc[UR20][R168.64+0x91], R8 ;  /* 0x00009108a800b986 */ /* 0x0001e2000c101114 */
[----:B------:R-:W-:Y:S02]  /*379e0*/  LOP3.LUT R5, R5, 0xbfffffff, RZ, 0xc0, !PT ;  /* 0xbfffffff05057812 */ /* 0x000fe400078ec0ff */
[----:B------:R-:W-:Y:S02]  /*379f0*/  @!P6 IADD3 R174, P0, P5, R174, UR15, R24 ;  /* 0x0000000faeaeec10 */ /* 0x000fe4000fd1e018 */
[----:B------:R-:W-:Y:S02]  /*37a00*/  @P6 LOP3.LUT R5, R5, 0x40000000, RZ, 0xfc, !PT ;  /* 0x4000000005056812 */ /* 0x000fe400078efcff */
[----:B------:R-:W-:Y:S01]  /*37a10*/  @!P6 IADD3.X R175, R175, UR14, R30, P0, P5 ;  /* 0x0000000eafafec10 */ /* 0x000fe200087ea41e */
[----:B0-----:R-:W0:Y:S01]  /*37a20*/  @!P4 LDC.64 R8, c[0x0][0x5c0] ;  /* 0x00017000ff08cb82 */ /* 0x001e220000000a00 */
[----:B------:R-:W-:Y:S01]  /*37a30*/  ISETP.LT.OR P6, PT, R29, 0x32, !P1 ;  /* 0x000000321d00780c */ /* 0x000fe20004fc1670 */
[----:B------:R-:W-:-:S02]  /*37a40*/  IMAD.U32 R180, RZ, RZ, UR28 ;  /* 0x0000001cffb47e24 */ /* 0x000fc4000f8e00ff */
[----:B------:R-:W-:Y:S01]  /*37a50*/  IMAD.U32 R181, RZ, RZ, UR27 ;  /* 0x0000001bffb57e24 */ /* 0x000fe2000f8e00ff */
[----:B------:R-:W-:-:S09]  /*37a60*/  ISETP.LT.OR P3, PT, R29, 0x39, !P1 ;  /* 0x000000391d00780c */ /* 0x000fd20004f61670 */
[----:B------:R-:W-:-:S04]  /*37a70*/  @!P6 IADD3 R180, P0, P5, R180, UR15, R24 ;  /* 0x0000000fb4b4ec10 */ /* 0x000fc8000fd1e018 */
[----:B------:R-:W-:Y:S01]  /*37a80*/  @!P6 IADD3.X R181, R181, UR14, R30, P0, P5 ;  /* 0x0000000eb5b5ec10 */ /* 0x000fe200087ea41e */
[----:B------:R-:W-:Y:S01]  /*37a90*/  IMAD.U32 R168, RZ, RZ, UR28 ;  /* 0x0000001cffa87e24 */ /* 0x000fe2000f8e00ff */
[----:B------:R-:W-:Y:S02]  /*37aa0*/  LOP3.LUT R5, R5, 0xdfffffff, RZ, 0xc0, !PT ;  /* 0xdfffffff05057812 */ /* 0x000fe400078ec0ff */
[----:B0-----:R-:W-:Y:S01]  /*37ab0*/  @!P4 IADD3 R8, P0, R54, R8, RZ ;  /* 0x000000083608c210 */ /* 0x001fe20007f1e0ff */
[----:B------:R-:W-:Y:S01]  /*37ac0*/  IMAD.U32 R169, RZ, RZ, UR27 ;  /* 0x0000001bffa97e24 */ /* 0x000fe2000f8e00ff */
[----:B------:R-:W-:-:S03]  /*37ad0*/  @P6 LOP3.LUT R5, R5, 0x20000000, RZ, 0xfc, !PT ;  /* 0x2000000005056812 */ /* 0x000fc600078efcff */
[----:B------:R-:W-:Y:S01]  /*37ae0*/  @!P4 IMAD.X R9, R55, 0x1, R9, P0 ;  /* 0x000000013709c824 */ /* 0x000fe200000e0609 */
[----:B------:R-:W-:Y:S02]  /*37af0*/  @!P3 IADD3 R168, P5, P6, R168, UR15, R24 ;  /* 0x0000000fa8a8bc10 */ /* 0x000fe4000febe018 */
[----:B------:R-:W-:Y:S02]  /*37b00*/  LOP3.LUT R5, R5, 0xefffffff, RZ, 0xc0, !PT ;  /* 0xefffffff05057812 */ /* 0x000fe400078ec0ff */
[----:B------:R-:W-:Y:S02]  /*37b10*/  @!P3 IADD3.X R169, R169, UR14, R30, P5, P6 ;  /* 0x0000000ea9a9bc10 */ /* 0x000fe4000afec41e */
[----:B------:R-:W-:Y:S02]  /*37b20*/  LOP3.LUT P6, RZ, R7, 0x8000, RZ, 0xc0, !PT ;  /* 0x0000800007ff7812 */ /* 0x000fe400078cc0ff */
[----:B------:R-:W-:Y:S02]  /*37b30*/  @P3 LOP3.LUT R5, R5, 0x10000000, RZ, 0xfc, !PT ;  /* 0x1000000005053812 */ /* 0x000fe400078efcff */
[----:B------:R-:W-:-:S02]  /*37b40*/  ISETP.LT.OR P3, PT, R29, 0x3a, !P1 ;  /* 0x0000003a1d00780c */ /* 0x000fc40004f61670 */
[----:B------:R-:W-:Y:S01]  /*37b50*/  LOP3.LUT R4, R4, 0xfffffffe, RZ, 0xc0, !PT ;  /* 0xfffffffe04047812 */ /* 0x000fe200078ec0ff */
[----:B------:R-:W-:Y:S02]  /*37b60*/  IMAD.U32 R54, RZ, RZ, UR28 ;  /* 0x0000001cff367e24 */ /* 0x000fe4000f8e00ff */
[----:B------:R-:W-:-:S04]  /*37b70*/  IMAD.U32 R55, RZ, RZ, UR27 ;  /* 0x0000001bff377e24 */ /* 0x000fc8000f8e00ff */
[----:B------:R-:W-:Y:S02]  /*37b80*/  @P6 LOP3.LUT R4, R4, 0x1, RZ, 0xfc, !PT ;  /* 0x0000000104046812 */ /* 0x000fe400078efcff */
[----:B------:R-:W-:Y:S02]  /*37b90*/  ISETP.LT.OR P6, PT, R29, 0x41, !P1 ;  /* 0x000000411d00780c */ /* 0x000fe40004fc1670 */
[----:B------:R-:W-:Y:S02]  /*37ba0*/  @!P3 IADD3 R54, P0, P5, R54, UR15, R24 ;  /* 0x0000000f3636bc10 */ /* 0x000fe4000fd1e018 */
[----:B------:R-:W-:Y:S02]  /*37bb0*/  LOP3.LUT R5, R5, 0xf7ffffff, RZ, 0xc0, !PT ;  /* 0xf7ffffff05057812 */ /* 0x000fe400078ec0ff */
[----:B------:R-:W-:Y:S02]  /*37bc0*/  @!P3 IADD3.X R55, R55, UR14, R30, P0, P5 ;  /* 0x0000000e3737bc10 */ /* 0x000fe400087ea41e */
[----:B------:R-:W-:Y:S01]  /*37bd0*/  @P3 LOP3.LUT R5, R5, 0x8000000, RZ, 0xfc, !PT ;  /* 0x0800000005053812 */ /* 0x000fe200078efcff */
[----:B------:R-:W-:-:S03]  /*37be0*/  IMAD.U32 R182, RZ, RZ, UR27 ;  /* 0x0000001bffb67e24 */ /* 0x000fc6000f8e00ff */
[C---:B------:R-:W-:Y:S02]  /*37bf0*/  LOP3.LUT P3, RZ, R5.reuse, 0x100, RZ, 0xc0, !PT ;  /* 0x0000010005ff7812 */ /* 0x040fe4000786c0ff */
[----:B------:R-:W-:-:S04]  /*37c00*/  LOP3.LUT R5, R5, 0xfbffffff, RZ, 0xc0, !PT ;  /* 0xfbffffff05057812 */ /* 0x000fc800078ec0ff */
[----:B------:R-:W-:Y:S01]  /*37c10*/  @P6 LOP3.LUT R5, R5, 0x4000000, RZ, 0xfc, !PT ;  /* 0x0400000005056812 */ /* 0x000fe200078efcff */
[----:B--2---:R-:W-:Y:S02]  /*37c20*/  FMUL R10, R192, UR23 ;  /* 0x00000017c00a7c20 */ /* 0x004fe40008400000 */
[----:B------:R-:W2:Y:S03]  /*37c30*/  LDL.LU R192, [R1+0x50c] ;  /* 0x00050c0001c07983 */ /* 0x000ea60000300800 */
[----:B------:R-:W-:Y:S01]  /*37c40*/  F2FP.SATFINITE.E4M3.F32.PACK_AB_MERGE_C R10, RZ, R10, RZ ;  /* 0x0000000aff0a723e */ /* 0x000fe200048070ff */
[----:B------:R-:W3:Y:S04]  /*37c50*/  LDL.LU R193, [R1+0x510] ;  /* 0x0005100001c17983 */ /* 0x000ee80000300800 */
[----:B------:R0:W-:Y:S02]  /*37c60*/  @!P4 STG.E.U8 desc[UR20][R8.64+0x90], R10 ;  /* 0x0000900a0800c986 */ /* 0x0001e4000c101114 */
[----:B0-----:R-:W0:Y:S02]  /*37c70*/  @!P2 LDC.64 R8, c[0x0][0x5c0] ;  /* 0x00017000ff08ab82 */ /* 0x001e240000000a00 */
[----:B0-----:R-:W-:Y:S01]  /*37c80*/  @!P2 IADD3 R8, P0, R64, R8, RZ ;  /* 0x000000084008a210 */ /* 0x001fe20007f1e0ff */
[----:B------:R-:W-:-:S04]  /*37c90*/  IMAD.U32 R64, RZ, RZ, UR28 ;  /* 0x0000001cff407e24 */ /* 0x000fc8000f8e00ff */
[----:B------:R-:W-:Y:S01]  /*37ca0*/  @!P2 IMAD.X R9, R65, 0x1, R9, P0 ;  /* 0x000000014109a824 */ /* 0x000fe200000e0609 */
[----:B------:R-:W-:-:S04]  /*37cb0*/  @!P6 IADD3 R64, P0, P5, R64, UR15, R24 ;  /* 0x0000000f4040ec10 */ /* 0x000fc8000fd1e018 */
[----:B------:R-:W-:Y:S02]  /*37cc0*/  @!P6 IADD3.X R182, R182, UR14, R30, P0, P5 ;  /* 0x0000000eb6b6ec10 */ /* 0x000fe400087ea41e */
[----:B------:R-:W-:Y:S01]  /*37cd0*/  LOP3.LUT P6, RZ, R4, 0x1, RZ, 0xc0, !PT ;  /* 0x0000000104ff7812 */ /* 0x000fe200078cc0ff */
[----:B----4-:R-:W-:Y:S02]  /*37ce0*/  FMUL R4, R194, UR23 ;  /* 0x00000017c2047c20 */ /* 0x010fe40008400000 */
[----:B------:R-:W4:Y:S04]  /*37cf0*/  LDL.LU R194, [R1+0x514] ;  /* 0x0005140001c27983 */ /* 0x000f280000300800 */
[----:B------:R-:W4:Y:S04]  /*37d00*/  LDL.LU R197, [R1+0x518] ;  /* 0x0005180001c57983 */ /* 0x000f280000300800 */
[----:B------:R-:W4:Y:S01]  /*37d10*/  LDL.LU R198, [R1+0x51c] ;  /* 0x00051c0001c67983 */ /* 0x000f220000300800 */
[----:B------:R-:W-:Y:S01]  /*37d20*/  F2FP.SATFINITE.E4M3.F32.PACK_AB_MERGE_C R4, RZ, R4, RZ ;  /* 0x00000004ff04723e */ /* 0x000fe200048070ff */
[----:B------:R-:W-:Y:S01]  /*37d30*/  IMAD.U32 R65, RZ, RZ, UR28 ;  /* 0x0000001cff417e24 */ /* 0x000fe2000f8e00ff */
[----:B------:R-:W-:Y:S01]  /*37d40*/  LOP3.LUT R5, R5, 0xfdffffff, RZ, 0xc0, !PT ;  /* 0xfdffffff05057812 */ /* 0x000fe200078ec0ff */
[----:B------:R-:W-:Y:S01]  /*37d50*/  IMAD.U32 R183, RZ, RZ, UR27 ;  /* 0x0000001bffb77e24 */ /* 0x000fe2000f8e00ff */
[----:B------:R-:W-:Y:S01]  /*37d60*/  LOP3.LUT P4, RZ, R7, 0x10000, RZ, 0xc0, !PT ;  /* 0x0001000007ff7812 */ /* 0x000fe2000788c0ff */
[----:B------:R0:W-:Y:S01]  /*37d70*/  @!P2 STG.E.U8 desc[UR20][R8.64+0x91], R4 ;  /* 0x000091040800a986 */ /* 0x0001e2000c101114 */
[----:B------:R-:W-:Y:S01]  /*37d80*/  ISETP.LT.OR P2, PT, R29, 0x42, !P1 ;  /* 0x000000421d00780c */ /* 0x000fe20004f41670 */
[----:B------:R-:W-:-:S02]  /*37d90*/  IMAD.U32 R186, RZ, RZ, UR28 ;  /* 0x0000001cffba7e24 */ /* 0x000fc4000f8e00ff */
[----:B------:R-:W-:Y:S01]  /*37da0*/  IMAD.U32 R187, RZ, RZ, UR27 ;  /* 0x0000001bffbb7e24 */ /* 0x000fe2000f8e00ff */
[----:B------:R-:W4:Y:S01]  /*37db0*/  LDL.LU R199, [R1+0x520] ;  /* 0x0005200001c77983 */ /* 0x000f220000300800 */
[----:B0-----:R-:W0:Y:S08]  /*37dc0*/  @!P3 LDC.64 R8, c[0x0][0x5c0] ;  /* 0x00017000ff08bb82 */ /* 0x001e300000000a00 */
[----:B------:R-:W-:-:S02]  /*37dd0*/  @!P2 IADD3 R65, P0, P5, R65, UR15, R24 ;  /* 0x0000000f4141ac10 */ /* 0x000fc4000fd1e018 */
[----:B------:R-:W-:Y:S02]  /*37de0*/  @P2 LOP3.LUT R5, R5, 0x2000000, RZ, 0xfc, !PT ;  /* 0x0200000005052812 */ /* 0x000fe400078efcff */
[----:B------:R-:W-:Y:S02]  /*37df0*/  @!P2 IADD3.X R183, R183, UR14, R30, P0, P5 ;  /* 0x0000000eb7b7ac10 */ /* 0x000fe400087ea41e */
[----:B------:R-:W-:Y:S01]  /*37e00*/  LOP3.LUT R5, R5, 0xfeffffff, RZ, 0xc0, !PT ;  /* 0xfeffffff05057812 */ /* 0x000fe200078ec0ff */
[----:B------:R-:W-:Y:S02]  /*37e10*/  IMAD.U32 R190, RZ, RZ, UR28 ;  /* 0x0000001cffbe7e24 */ /* 0x000fe4000f8e00ff */
[----:B------:R-:W-:Y:S02]  /*37e20*/  IMAD.U32 R195, RZ, RZ, UR27 ;  /* 0x0000001bffc37e24 */ /* 0x000fe4000f8e00ff */
[----:B------:R-:W-:Y:S02]  /*37e30*/  IMAD.U32 R191, RZ, RZ, UR28 ;  /* 0x0000001cffbf7e24 */ /* 0x000fe4000f8e00ff */
[----:B--2---:R-:W-:-:S05]  /*37e40*/  FMUL R4, R192, UR23 ;  /* 0x00000017c0047c20 */ /* 0x004fca0008400000 */
[----:B------:R-:W-:-:S05]  /*37e50*/  F2FP.SATFINITE.E4M3.F32.PACK_AB_MERGE_C R4, RZ, R4, RZ ;  /* 0x00000004ff04723e */ /* 0x000fca00048070ff */
[----:B------:R3:W-:Y:S01]  /*37e60*/  @!P6 STG.E.U8 desc[UR20][R188.64+0x98], R4 ;  /* 0x00009804bc00e986 */ /* 0x0007e2000c101114 */
[----:B------:R-:W-:Y:S01]  /*37e70*/  ISETP.LT.OR P6, PT, R29, 0x49, !P1 ;  /* 0x000000491d00780c */ /* 0x000fe20004fc1670 */
[----:B---3--:R-:W-:-:S12]  /*37e80*/  FMUL R4, R193, UR23 ;  /* 0x00000017c1047c20 */ /* 0x008fd80008400000 */
[----:B------:R-:W-:Y:S02]  /*37e90*/  @!P6 IADD3 R186, P0, P5, R186, UR15, R24 ;  /* 0x0000000fbabaec10 */ /* 0x000fe4000fd1e018 */
[----:B------:R-:W-:Y:S02]  /*37ea0*/  @P6 LOP3.LUT R5, R5, 0x1000000, RZ, 0xfc, !PT ;  /* 0x0100000005056812 */ /* 0x000fe400078efcff */
[----:B------:R-:W-:Y:S02]  /*37eb0*/  @!P6 IADD3.X R187, R187, UR14, R30, P0, P5 ;  /* 0x0000000ebbbbec10 */ /* 0x000fe400087ea41e */
[----:B------:R-:W-:Y:S02]  /*37ec0*/  F2FP.SATFINITE.E4M3.F32.PACK_AB_MERGE_C R4, RZ, R4, RZ ;  /* 0x00000004ff04723e */ /* 0x000fe400048070ff */
[----:B------:R-:W-:-:S03]  /*37ed0*/  ISETP.LT.OR P6, PT, R29, 0x4a, !P1 ;  /* 0x0000004a1d00780c */ /* 0x000fc60004fc1670 */
[----:B------:R4:W-:Y:S01]  /*37ee0*/  @!P4 STG.E.U8 desc[UR20][R166.64+0x99], R4 ;  /* 0x00009904a600c986 */ /* 0x0009e2000c101114 */
[----:B------:R-:W-:Y:S02]  /*37ef0*/  ISETP.LT.OR P4, PT, R29, 0x51, !P1 ;  /* 0x000000511d00780c */ /* 0x000fe40004f81670 */
[----:B------:R-:W-:Y:S01]  /*37f00*/  LOP3.LUT R5, R5, 0xff7fffff, RZ, 0xc0, !PT ;  /* 0xff7fffff05057812 */ /* 0x000fe200078ec0ff */
[----:B------:R-:W-:Y:S02]  /*37f10*/  IMAD.U32 R192, RZ, RZ, UR27 ;  /* 0x0000001bffc07e24 */ /* 0x000fe4000f8e00ff */
[----:B------:R-:W-:-:S04]  /*37f20*/  IMAD.U32 R193, RZ, RZ, UR28 ;  /* 0x0000001cffc17e24 */ /* 0x000fc8000f8e00ff */
[----:B------:R-:W-:Y:S02]  /*37f30*/  @!P6 IADD3 R190, P0, P5, R190, UR15, R24 ;  /* 0x0000000fbebeec10 */ /* 0x000fe4000fd1e018 */
[----:B------:R-:W-:Y:S02]  /*37f40*/  @P6 LOP3.LUT R5, R5, 0x800000, RZ, 0xfc, !PT ;  /* 0x0080000005056812 */ /* 0x000fe400078efcff */
[----:B------:R-:W-:Y:S02]  /*37f50*/  @!P6 IADD3.X R192, R192, UR14, R30, P0, P5 ;  /* 0x0000000ec0c0ec10 */ /* 0x000fe400087ea41e */
[----:B------:R-:W-:Y:S02]  /*37f60*/  LOP3.LUT R5, R5, 0xffbfffff, RZ, 0xc0, !PT ;  /* 0xffbfffff05057812 */ /* 0x000fe400078ec0ff */
[----:B------:R-:W-:Y:S02]  /*37f70*/  @!P4 IADD3 R193, P5, P6, R193, UR15, R24 ;  /* 0x0000000fc1c1cc10 */ /* 0x000fe4000febe018 */
[----:B------:R-:W-:-:S02]  /*37f80*/  @P4 LOP3.LUT R5, R5, 0x400000, RZ, 0xfc, !PT ;  /* 0x0040000005054812 */ /* 0x000fc400078efcff */
[----:B------:R-:W-:Y:S02]  /*37f90*/  @!P4 IADD3.X R195, R195, UR14, R30, P5, P6 ;  /* 0x0000000ec3c3cc10 */ /* 0x000fe4000afec41e */
[----:B------:R-:W-:Y:S01]  /*37fa0*/  LOP3.LUT P4, RZ, R0, 0x40000000, RZ, 0xc0, !PT ;  /* 0x4000000000ff7812 */ /* 0x000fe2000788c0ff */
[----:B----4-:R-:W-:Y:S01]  /*37fb0*/  FMUL R4, R194, UR23 ;  /* 0x00000017c2047c20 */ /* 0x010fe20008400000 */
[----:B0-----:R-:W-:-:S04]  /*37fc0*/  @!P3 IADD3 R8, P0, R70, R8, RZ ;  /* 0x000000084608b210 */ /* 0x001fc80007f1e0ff */
[----:B------:R-:W-:Y:S01]  /*37fd0*/  F2FP.SATFINITE.E4M3.F32.PACK_AB_MERGE_C R4, RZ, R4, RZ ;  /* 0x00000004ff04723e */ /* 0x000fe200048070ff */
[----:B------:R-:W-:-:S05]  /*37fe0*/  @!P3 IMAD.X R9, R71, 0x1, R9, P0 ;  /* 0x000000014709b824 */ /* 0x000fca00000e0609 */
[----:B------:R0:W-:Y:S01]  /*37ff0*/  @!P3 STG.E.U8 desc[UR20][R8.64+0x98], R4 ;  /* 0x000098040800b986 */ /* 0x0001e2000c101114 */
[----:B------:R-:W-:Y:S01]  /*38000*/  ISETP.LT.OR P3, PT, R29, 0x52, !P1 ;  /* 0x000000521d00780c */ /* 0x000fe20004f61670 */
[----:B0-----:R-:W0:Y:S01]  /*38010*/  @!P4 LDC.64 R8, c[0x0][0x5c0] ;  /* 0x00017000ff08cb82 */ /* 0x001e220000000a00 */
[----:B------:R-:W-:-:S11]  /*38020*/  IMAD.U32 R194, RZ, RZ, UR27 ;  /* 0x0000001bffc27e24 */ /* 0x000fd6000f8e00ff */
[----:B------:R-:W-:Y:S01]  /*38030*/  @!P3 IADD3 R191, P0, P5, R191, UR15, R24 ;  /* 0x0000000fbfbfbc10 */ /* 0x000fe2000fd1e018 */
[----:B------:R-:W-:-:S03]  /*38040*/  FMUL R4, R197, UR23 ;  /* 0x00000017c5047c20 */ /* 0x000fc60008400000 */
[----:B------:R-:W-:Y:S02]  /*38050*/  @!P3 IADD3.X R194, R194, UR14, R30, P0, P5 ;  /* 0x0000000ec2c2bc10 */ /* 0x000fe400087ea41e */
[----:B------:R-:W-:Y:S02]  /*38060*/  F2FP.SATFINITE.E4M3.F32.PACK_AB_MERGE_C R4, RZ, R4, RZ ;  /* 0x00000004ff04723e */ /* 0x000fe400048070ff */
[----:B0-----:R-:W-:-:S05]  /*38070*/  @!P4 IADD3 R8, P0, R12, R8, RZ ;  /* 0x000000080c08c210 */ /* 0x001fca0007f1e0ff */
[----:B------:R-:W-:-:S05]  /*38080*/  @!P4 IMAD.X R9, R19, 0x1, R9, P0 ;  /* 0x000000011309c824 */ /* 0x000fca00000e0609 */
[----:B------:R0:W-:Y:S02]  /*38090*/  @!P4 STG.E.U8 desc[UR20][R8.64+0x99], R4 ;  /* 0x000099040800c986 */ /* 0x0001e4000c101114 */
[----:B0-----:R-:W-:Y:S02]  /*380a0*/  FMUL R4, R198, UR23 ;  /* 0x00000017c6047c20 */ /* 0x001fe40008400000 */
[----:B------:R-:W2:Y:S01]  /*380b0*/  LDL.LU R198, [R1+0x524] ;  /* 0x0005240001c67983 */ /* 0x000ea20000300800 */
[----:B------:R-:W-:Y:S01]  /*380c0*/  LOP3.LUT R5, R5, 0xfffffffd, RZ, 0xc0, !PT ;  /* 0xfffffffd05057812 */ /* 0x000fe200078ec0ff */
[----:B------:R-:W-:Y:S02]  /*380d0*/  IMAD.U32 R189, RZ, RZ, UR28 ;  /* 0x0000001cffbd7e24 */ /* 0x000fe4000f8e00ff */
[----:B------:R-:W-:Y:S01]  /*380e0*/  IMAD.U32 R196, RZ, RZ, UR27 ;  /* 0x0000001bffc47e24 */ /* 0x000fe2000f8e00ff */
[----:B------:R-:W-:Y:S01]  /*380f0*/  @P3 LOP3.LUT R5, R5, 0x2, RZ, 0xfc, !PT ;  /* 0x0000000205053812 */ /* 0x000fe200078efcff */
[----:B------:R-:W3:Y:S01]  /*38100*/  LDL.LU R200, [R1+0x528] ;  /* 0x0005280001c87983 */ /* 0x000ee20000300800 */
[----:B------:R-:W-:-:S13]  /*38110*/  ISETP.LT.OR P3, PT, R29, 0x59, !P1 ;  /* 0x000000591d00780c */ /* 0x000fda0004f61670 */
[----:B------:R-:W-:-:S04]  /*38120*/  @!P3 IADD3 R189, P0, P5, R189, UR15, R24 ;  /* 0x0000000fbdbdbc10 */ /* 0x000fc8000fd1e018 */
[----:B------:R-:W-:Y:S02]  /*38130*/  @!P3 IADD3.X R196, R196, UR14, R30, P0, P5 ;  /* 0x0000000ec4c4bc10 */ /* 0x000fe400087ea41e */
[C---:B------:R-:W-:Y:S02]  /*38140*/  LOP3.LUT P5, RZ, R7.reuse, 0x100000, RZ, 0xc0, !PT ;  /* 0x0010000007ff7812 */ /* 0x040fe400078ac0ff */
[----:B------:R-:W-:Y:S02]  /*38150*/  F2FP.SATFINITE.E4M3.F32.PACK_AB_MERGE_C R4, RZ, R4, RZ ;  /* 0x00000004ff04723e */ /* 0x000fe400048070ff */
[----:B------:R-:W-:-:S09]  /*38160*/  LOP3.LUT P6, RZ, R7, 0x400000, RZ, 0xc0, !PT ;  /* 0x0040000007ff7812 */ /* 0x000fd200078cc0ff */
[----:B------:R0:W-:Y:S02]  /*38170*/  @!P5 STG.E.U8 desc[UR20][R172.64+0xa0], R4 ;  /* 0x0000a004ac00d986 */ /* 0x0001e4000c101114 */
[----:B0-----:R-:W-:-:S05]  /*38180*/  FMUL R4, R199, UR23 ;  /* 0x00000017c7047c20 */ /* 0x001fca0008400000 */
[----:B------:R-:W-:-:S05]  /*38190*/  F2FP.SATFINITE.E4M3.F32.PACK_AB_MERGE_C R4, RZ, R4, RZ ;  /* 0x00000004ff04723e */ /* 0x000fca00048070ff */
[----:B------:R2:W-:Y:S01]  /*381a0*/  @!P6 STG.E.U8 desc[UR20][R160.64+0xa1], R4 ;  /* 0x0000a104a000e986 */ /* 0x0005e2000c101114 */
[----:B------:R-:W-:-:S04]  /*381b0*/  LOP3.LUT R5, R5, 0xffdfffff, RZ, 0xc0, !PT ;  /* 0xffdfffff05057812 */ /* 0x000fc800078ec0ff */
[----:B------:R-:W-:Y:S02]  /*381c0*/  @P3 LOP3.LUT R5, R5, 0x200000, RZ, 0xfc, !PT ;  /* 0x0020000005053812 */ /* 0x000fe400078efcff */
[----:B------:R-:W-:Y:S01]  /*381d0*/  ISETP.LT.OR P3, PT, R29, 0x5a, !P1 ;  /* 0x0000005a1d00780c */ /* 0x000fe20004f61670 */
[----:B------:R-:W-:Y:S01]  /*381e0*/  IMAD.U32 R188, RZ, RZ, UR28 ;  /* 0x0000001cffbc7e24 */ /* 0x000fe2000f8e00ff */
[----:B------:R-:W-:Y:S01]  /*381f0*/  LOP3.LUT R5, R5, 0xfffffff7, RZ, 0xc0, !PT ;  /* 0xfffffff705057812 */ /* 0x000fe200078ec0ff */
[----:B------:R-:W-:Y:S01]  /*38200*/  IMAD.U32 R197, RZ, RZ, UR27 ;  /* 0x0000001bffc57e24 */ /* 0x000fe2000f8e00ff */
[----:B------:R-:W-:-:S09]  /*38210*/  ISETP.LT.OR P5, PT, R29, 0x61, !P1 ;  /* 0x000000611d00780c */ /* 0x000fd20004fa1670 */
[----:B------:R-:W-:Y:S02]  /*38220*/  @!P3 IADD3 R188, P0, P4, R188, UR15, R24 ;  /* 0x0000000fbcbcbc10 */ /* 0x000fe4000fc1e018 */
[----:B------:R-:W-:Y:S01]  /*38230*/  @P3 LOP3.LUT R5, R5, 0x8, RZ, 0xfc, !PT ;  /* 0x0000000805053812 */ /* 0x000fe200078efcff */
[----:B--2---:R-:W-:Y:S02]  /*38240*/  FMUL R4, R198, UR23 ;  /* 0x00000017c6047c20 */ /* 0x004fe40008400000 */
[----:B------:R-:W2:Y:S01]  /*38250*/  LDL.LU R198, [R1+0x52c] ;  /* 0x00052c0001c67983 */ /* 0x000ea20000300800 */
[----:B------:R-:W-:Y:S02]  /*38260*/  @!P3 IADD3.X R197, R197, UR14, R30, P0, P4 ;  /* 0x0000000ec5c5bc10 */ /* 0x000fe400087e841e */
[----:B------:R-:W-:Y:S01]  /*38270*/  LOP3.LUT P3, RZ, R0, 0x20000000, RZ, 0xc0, !PT ;  /* 0x2000000000ff7812 */ /* 0x000fe2000786c0ff */
[----:B------:R-:W-:Y:S01]  /*38280*/  IMAD.U32 R172, RZ, RZ, UR28 ;  /* 0x0000001cffac7e24 */ /* 0x000fe2000f8e00ff */
[----:B------:R-:W-:Y:S01]  /*38290*/  LOP3.LUT R5, R5, 0xffefffff, RZ, 0xc0, !PT ;  /* 0xffefffff05057812 */ /* 0x000fe200078ec0ff */
[----:B------:R-:W-:-:S02]  /*382a0*/  IMAD.U32 R204, RZ, RZ, UR27 ;  /* 0x0000001bffcc7e24 */ /* 0x000fc4000f8e00ff */
[----:B------:R-:W-:Y:S01]  /*382b0*/  IMAD.U32 R208, RZ, RZ, UR28 ;  /* 0x0000001cffd07e24 */ /* 0x000fe2000f8e00ff */
[----:B------:R-:W-:Y:S01]  /*382c0*/  @!P5 IADD3 R172, P0, P4, R172, UR15, R24 ;  /* 0x0000000facacdc10 */ /* 0x000fe2000fc1e018 */
[----:B------:R-:W-:Y:S01]  /*382d0*/  IMAD.U32 R211, RZ, RZ, UR27 ;  /* 0x0000001bffd37e24 */ /* 0x000fe2000f8e00ff */
[----:B------:R-:W-:Y:S02]  /*382e0*/  @P5 LOP3.LUT R5, R5, 0x100000, RZ, 0xfc, !PT ;  /* 0x0010000005055812 */ /* 0x000fe400078efcff */
[----:B------:R-:W-:Y:S01]  /*382f0*/  LOP3.LUT P2, RZ, R0, 0x80000000, RZ, 0xc0, !PT ;  /* 0x8000000000ff7812 */ /* 0x000fe2000784c0ff */
[----:B------:R-:W-:Y:S01]  /*38300*/  IMAD.U32 R209, RZ, RZ, UR28 ;  /* 0x0000001cffd17e24 */ /* 0x000fe2000f8e00ff */
[C---:B------:R-:W-:Y:S01]  /*38310*/  ISETP.LT.OR P6, PT, R29.reuse, 0x69, !P1 ;  /* 0x000000691d00780c */ /* 0x040fe20004fc1670 */
[----:B------:R-:W0:Y:S01]  /*38320*/  @!P3 LDC.64 R8, c[0x0][0x5c0] ;  /* 0x00017000ff08bb82 */ /* 0x000e220000000a00 */
[----:B------:R-:W-:Y:S01]  /*38330*/  @!P5 IADD3.X R204, R204, UR14, R30, P0, P4 ;  /* 0x0000000eccccdc10 */ /* 0x000fe200087e841e */
[----:B------:R-:W-:Y:S01]  /*38340*/  IMAD.U32 R212, RZ, RZ, UR27 ;  /* 0x0000001bffd47e24 */ /* 0x000fe2000f8e00ff */
[----:B------:R-:W-:Y:S01]  /*38350*/  ISETP.LT.OR P5, PT, R29, 0x62, !P1 ;  /* 0x000000621d00780c */ /* 0x000fe20004fa1670 */
[----:B------:R-:W-:Y:S01]  /*38360*/  IMAD.U32 R167, RZ, RZ, UR28 ;  /* 0x0000001cffa77e24 */ /* 0x000fe2000f8e00ff */
[----:B------:R-:W-:Y:S01]  /*38370*/  LOP3.LUT R5, R5, 0xfff7ffff, RZ, 0xc0, !PT ;  /* 0xfff7ffff05057812 */ /* 0x000fe200078ec0ff */
[----:B------:R-:W-:Y:S01]  /*38380*/  IMAD.U32 R207, RZ, RZ, UR27 ;  /* 0x0000001bffcf7e24 */ /* 0x000fe2000f8e00ff */
[----:B------:R-:W-:Y:S01]  /*38390*/  F2FP.SATFINITE.E4M3.F32.PACK_AB_MERGE_C R4, RZ, R4, RZ ;  /* 0x00000004ff04723e */ /* 0x000fe200048070ff */
[----:B------:R-:W4:Y:S08]  /*383a0*/  LDL.LU R199, [R1+0x530] ;  /* 0x0005300001c77983 */ /* 0x000f300000300800 */
[----:B------:R-:W-:-:S04]  /*383b0*/  @!P5 IADD3 R208, P0, P4, R208, UR15, R24 ;  /* 0x0000000fd0d0dc10 */ /* 0x000fc8000fc1e018 */
[----:B------:R-:W-:Y:S02]  /*383c0*/  @!P5 IADD3.X R211, R211, UR14, R30, P0, P4 ;  /* 0x0000000ed3d3dc10 */ /* 0x000fe400087e841e */
[----:B0-----:R-:W-:Y:S02]  /*383d0*/  @!P3 IADD3 R8, P0, R13, R8, RZ ;  /* 0x000000080d08b210 */ /* 0x001fe40007f1e0ff */
[----:B------:R-:W-:-:S03]  /*383e0*/  @P5 LOP3.LUT R5, R5, 0x80000, RZ, 0xfc, !PT ;  /* 0x0008000005055812 */ /* 0x000fc600078efcff */
[----:B------:R-:W-:Y:S01]  /*383f0*/  @!P3 IMAD.X R9, R76, 0x1, R9, P0 ;  /* 0x000000014c09b824 */ /* 0x000fe200000e0609 */
[----:B------:R-:W-:Y:S02]  /*38400*/  LOP3.LUT R5, R5, 0xfffbffff, RZ, 0xc0, !PT ;  /* 0xfffbffff05057812 */ /* 0x000fe400078ec0ff */
[----:B------:R-:W-:Y:S02]  /*38410*/  @!P6 IADD3 R209, P4, P5, R209, UR15, R24 ;  /* 0x0000000fd1d1ec10 */ /* 0x000fe4000fd9e018 */
[----:B------:R0:W-:Y:S01]  /*38420*/  @!P3 STG.E.U8 desc[UR20][R8.64+0xa0], R4 ;  /* 0x0000a0040800b986 */ /* 0x0001e2000c101114 */
[----:B------:R-:W-:Y:S02]  /*38430*/  @P6 LOP3.LUT R5, R5, 0x40000, RZ, 0xfc, !PT ;  /* 0x0004000005056812 */ /* 0x000fe400078efcff */
[----:B------:R-:W-:Y:S02]  /*38440*/  @!P6 IADD3.X R212, R212, UR14, R30, P4, P5 ;  /* 0x0000000ed4d4ec10 */ /* 0x000fe4000a7ea41e */
[----:B------:R-:W-:Y:S01]  /*38450*/  ISETP.LT.OR P6, PT, R29, 0x6a, !P1 ;  /* 0x0000006a1d00780c */ /* 0x000fe20004fc1670 */
[----:B0-----:R-:W0:Y:S01]  /*38460*/  @!P2 LDC.64 R8, c[0x0][0x5c0] ;  /* 0x00017000ff08ab82 */ /* 0x001e220000000a00 */
[----:B---3--:R-:W-:-:S11]  /*38470*/  FMUL R4, R200, UR23 ;  /* 0x00000017c8047c20 */ /* 0x008fd60008400000 */
[----:B------:R-:W-:-:S04]  /*38480*/  @!P6 IADD3 R167, P0, P3, R167, UR15, R24 ;  /* 0x0000000fa7a7ec10 */ /* 0x000fc8000fb1e018 */
[----:B------:R-:W-:Y:S02]  /*38490*/  @!P6 IADD3.X R207, R207, UR14, R30, P0, P3 ;  /* 0x0000000ecfcfec10 */ /* 0x000fe400087e641e */
[----:B------:R-:W-:Y:S02]  /*384a0*/  F2FP.SATFINITE.E4M3.F32.PACK_AB_MERGE_C R4, RZ, R4, RZ ;  /* 0x00000004ff04723e */ /* 0x000fe400048070ff */
[----:B0-----:R-:W-:-:S05]  /*384b0*/  @!P2 IADD3 R8, P0, R22, R8, RZ ;  /* 0x000000081608a210 */ /* 0x001fca0007f1e0ff */
[----:B------:R-:W-:-:S05]  /*384c0*/  @!P2 IMAD.X R9, R77, 0x1, R9, P0 ;  /* 0x000000014d09a824 */ /* 0x000fca00000e0609 */
[----:B------:R2:W-:Y:S02]  /*384d0*/  @!P2 STG.E.U8 desc[UR20][R8.64+0xa1], R4 ;  /* 0x0000a1040800a986 */ /* 0x0005e4000c101114 */
[----:B--2---:R-:W-:Y:S02]  /*384e0*/  FMUL R4, R198, UR23 ;  /* 0x00000017c6047c20 */ /* 0x004fe40008400000 */
[----:B------:R-:W2:Y:S04]  /*384f0*/  LDL.LU R198, [R1+0x534] ;  /* 0x0005340001c67983 */ /* 0x000ea80000300800 */
[----:B------:R-:W3:Y:S01]  /*38500*/  LDL.LU R214, [R1+0x538] ;  /* 0x0005380001d67983 */ /* 0x000ee20000300800 */
[----:B------:R-:W-:Y:S02]  /*38510*/  LOP3.LUT P4, RZ, R7, 0x8000000, RZ, 0xc0, !PT ;  /* 0x0800000007ff7812 */ /* 0x000fe4000788c0ff */
[----:B------:R-:W-:Y:S01]  /*38520*/  LOP3.LUT R0, R0, 0xefffffff, RZ, 0xc0, !PT ;  /* 0xefffffff00007812 */ /* 0x000fe200078ec0ff */
[----:B------:R-:W3:Y:S01]  /*38530*/  LDL.LU R200, [R1+0x53c] ;  /* 0x00053c0001c87983 */ /* 0x000ee20000300800 */
[----:B------:R-:W-:-:S03]  /*38540*/  IMAD.U32 R166, RZ, RZ, UR28 ;  /* 0x0000001cffa67e24 */ /* 0x000fc6000f8e00ff */
[----:B------:R-:W3:Y:S06]  /*38550*/  LDL.LU R215, [R1+0x540] ;  /* 0x0005400001d77983 */ /* 0x000eec0000300800 */
[----:B------:R-:W-:Y:S02]  /*38560*/  @P4 LOP3.LUT R0, R0, 0x10000000, RZ, 0xfc, !PT ;  /* 0x1000000000004812 */ /* 0x000fe400078efcff */
[----:B------:R-:W-:Y:S01]  /*38570*/  ISETP.LT.OR P4, PT, R29, 0x71, !P1 ;  /* 0x000000711d00780c */ /* 0x000fe20004f81670 */
[----:B------:R-:W-:Y:S01]  /*38580*/  IMAD.U32 R206, RZ, RZ, UR27 ;  /* 0x0000001bffce7e24 */ /* 0x000fe2000f8e00ff */
[----:B------:R-:W-:-:S04]  /*38590*/  LOP3.LUT R5, R5, 0xfffffffb, RZ, 0xc0, !PT ;  /* 0xfffffffb05057812 */ /* 0x000fc800078ec0ff */
[----:B------:R-:W-:-:S07]  /*385a0*/  @P6 LOP3.LUT R5, R5, 0x4, RZ, 0xfc, !PT ;  /* 0x0000000405056812 */ /* 0x000fce00078efcff */
[----:B------:R-:W-:-:S04]  /*385b0*/  @!P4 IADD3 R166, P0, P3, R166, UR15, R24 ;  /* 0x0000000fa6a6cc10 */ /* 0x000fc8000fb1e018 */
[----:B------:R-:W-:Y:S02]  /*385c0*/  @!P4 IADD3.X R206, R206, UR14, R30, P0, P3 ;  /* 0x0000000ecececc10 */ /* 0x000fe400087e641e */
[----:B------:R-:W-:Y:S02]  /*385d0*/  ISETP.LT.OR P3, PT, R29, 0x72, !P1 ;  /* 0x000000721d00780c */ /* 0x000fe40004f61670 */
[C---:B------:R-:W-:Y:S02]  /*385e0*/  LOP3.LUT P6, RZ, R5.reuse, 0x200, RZ, 0xc0, !PT ;  /* 0x0000020005ff7812 */ /* 0x040fe400078cc0ff */
[----:B------:R-:W-:Y:S01]  /*385f0*/  LOP3.LUT R5, R5, 0xfffdffff, RZ, 0xc0, !PT ;  /* 0xfffdffff05057812 */ /* 0x000fe200078ec0ff */
[----:B------:R-:W-:-:S03]  /*38600*/  IMAD.U32 R161, RZ, RZ, UR28 ;  /* 0x0000001cffa17e24 */ /* 0x000fc6000f8e00ff */
[----:B------:R-:W-:Y:S01]  /*38610*/  @P4 LOP3.LUT R5, R5, 0x20000, RZ, 0xfc, !PT ;  /* 0x0002000005054812 */ /* 0x000fe200078efcff */
[----:B------:R-:W-:-:S03]  /*38620*/  IMAD.U32 R203, RZ, RZ, UR27 ;  /* 0x0000001bffcb7e24 */ /* 0x000fc6000f8e00ff */
[----:B------:R-:W-:Y:S02]  /*38630*/  LOP3.LUT R5, R5, 0xffffffef, RZ, 0xc0, !PT ;  /* 0xffffffef05057812 */ /* 0x000fe400078ec0ff */
[----:B------:R-:W-:Y:S01]  /*38640*/  @!P3 IADD3 R161, P0, P2, R161, UR15, R24 ;  /* 0x0000000fa1a1bc10 */ /* 0x000fe2000fa1e018 */
[----:B------:R-:W-:Y:S01]  /*38650*/  IMAD.U32 R160, RZ, RZ, UR28 ;  /* 0x0000001cffa07e24 */ /* 0x000fe2000f8e00ff */
[----:B------:R-:W-:Y:S01]  /*38660*/  @P3 LOP3.LUT R5, R5, 0x10, RZ, 0xfc, !PT ;  /* 0x0000001005053812 */ /* 0x000fe200078efcff */
[----:B------:R-:W-:Y:S01]  /*38670*/  IMAD.U32 R201, RZ, RZ, UR27 ;  /* 0x0000001bffc97e24 */ /* 0x000fe2000f8e00ff */
[----:B------:R-:W-:Y:S01]  /*38680*/  @!P3 IADD3.X R203, R203, UR14, R30, P0, P2 ;  /* 0x0000000ecbcbbc10 */ /* 0x000fe200087e441e */
[----:B------:R-:W0:Y:S01]  /*38690*/  @!P6 LDC.64 R8, c[0x0][0x5c0] ;  /* 0x00017000ff08eb82 */ /* 0x000e220000000a00 */
[----:B------:R-:W-:Y:S02]  /*386a0*/  ISETP.LT.OR P3, PT, R29, 0x79, !P1 ;  /* 0x000000791d00780c */ /* 0x000fe40004f61670 */
[----:B------:R-:W-:-:S02]  /*386b0*/  LOP3.LUT P4, RZ, R0, 0x10000000, RZ, 0xc0, !PT ;  /* 0x1000000000ff7812 */ /* 0x000fc4000788c0ff */
[----:B------:R-:W-:Y:S02]  /*386c0*/  LOP3.LUT R5, R5, 0xfffeffff, RZ, 0xc0, !PT ;  /* 0xfffeffff05057812 */ /* 0x000fe400078ec0ff */
[----:B------:R-:W-:-:S07]  /*386d0*/  F2FP.SATFINITE.E4M3.F32.PACK_AB_MERGE_C R4, RZ, R4, RZ ;  /* 0x00000004ff04723e */ /* 0x000fce00048070ff */
[----:B------:R-:W-:Y:S02]  /*386e0*/  @!P3 IADD3 R160, P0, P2, R160, UR15, R24 ;  /* 0x0000000fa0a0bc10 */ /* 0x000fe4000fa1e018 */
[----:B------:R-:W-:Y:S02]  /*386f0*/  @P3 LOP3.LUT R5, R5, 0x10000, RZ, 0xfc, !PT ;  /* 0x0001000005053812 */ /* 0x000fe400078efcff */
[----:B------:R-:W-:Y:S02]  /*38700*/  @!P3 IADD3.X R201, R201, UR14, R30, P0, P2 ;  /* 0x0000000ec9c9bc10 */ /* 0x000fe400087e441e */
[----:B------:R-:W-:Y:S02]  /*38710*/  ISETP.LT.OR P3, PT, R29, 0x7a, !P1 ;  /* 0x0000007a1d00780c */ /* 0x000fe40004f61670 */
[----:B------:R-:W-:Y:S01]  /*38720*/  LOP3.LUT P5, RZ, R7, 0x10000000, RZ, 0xc0, !PT ;  /* 0x1000000007ff7812 */ /* 0x000fe200078ac0ff */
[----:B------:R4:W-:Y:S01]  /*38730*/  @!P4 STG.E.U8 desc[UR20][R184.64+0xa8], R4 ;  /* 0x0000a804b800c986 */ /* 0x0009e2000c101114 */
[----:B------:R-:W-:-:S02]  /*38740*/  IMAD.U32 R205, RZ, RZ, UR28 ;  /* 0x0000001cffcd7e24 */ /* 0x000fc4000f8e00ff */
[----:B------:R-:W-:Y:S02]  /*38750*/  IMAD.U32 R210, RZ, RZ, UR27 ;  /* 0x0000001bffd27e24 */ /* 0x000fe4000f8e00ff */
[----:B----4-:R-:W-:-:S05]  /*38760*/  FMUL R4, R199, UR23 ;  /* 0x00000017c7047c20 */ /* 0x010fca0008400000 */
[----:B------:R-:W-:Y:S02]  /*38770*/  @!P3 IADD3 R205, P0, P2, R205, UR15, R24 ;  /* 0x0000000fcdcdbc10 */ /* 0x000fe4000fa1e018 */
[----:B------:R-:W-:Y:S02]  /*38780*/  F2FP.SATFINITE.E4M3.F32.PACK_AB_MERGE_C R4, RZ, R4, RZ ;  /* 0x00000004ff04723e */ /* 0x000fe400048070ff */
[----:B------:R-:W-:Y:S02]  /*38790*/  @!P3 IADD3.X R210, R210, UR14, R30, P0, P2 ;  /* 0x0000000ed2d2bc10 */ /* 0x000fe400087e441e */
[----:B0-----:R-:W-:Y:S01]  /*387a0*/  @!P6 IADD3 R8, P0, R78, R8, RZ ;  /* 0x000000084e08e210 */ /* 0x001fe20007f1e0ff */
[----:B------:R2:W-:Y:S04]  /*387b0*/  @!P5 STG.E.U8 desc[UR20][R154.64+0xa9], R4 ;  /* 0x0000a9049a00d986 */ /* 0x0005e8000c101114 */
[----:B------:R-:W-:Y:S01]  /*387c0*/  @!P6 IMAD.X R9, R79, 0x1, R9, P0 ;  /* 0x000000014f09e824 */ /* 0x000fe200000e0609 */
[----:B------:R-:W-:-:S02]  /*387d0*/  ISETP.LT.OR P5, PT, R29, 0x81, !P1 ;  /* 0x000000811d00780c */ /* 0x000fc40004fa1670 */
[----:B------:R-:W-:Y:S01]  /*387e0*/  LOP3.LUT R5, R5, 0xffff7fff, RZ, 0xc0, !PT ;  /* 0xffff7fff05057812 */ /* 0x000fe200078ec0ff */
[----:B------:R-:W-:-:S03]  /*387f0*/  IMAD.U32 R199, RZ, RZ, UR28 ;  /* 0x0000001cffc77e24 */ /* 0x000fc6000f8e00ff */
[----:B------:R-:W-:Y:S01]  /*38800*/  @P3 LOP3.LUT R5, R5, 0x8000, RZ, 0xfc, !PT ;  /* 0x0000800005053812 */ /* 0x000fe200078efcff */
[----:B------:R-:W-:-:S03]  /*38810*/  IMAD.U32 R202, RZ, RZ, UR27 ;  /* 0x0000001bffca7e24 */ /* 0x000fc6000f8e00ff */
[----:B------:R-:W-:-:S03]  /*38820*/  LOP3.LUT R5, R5, 0xffffbfff, RZ, 0xc0, !PT ;  /* 0xffffbfff05057812 */ /* 0x000fc600078ec0ff */
[----:B------:R-:W-:Y:S02]  /*38830*/  @!P5 IADD3 R199, P2, P3, R199, UR15, R24 ;  /* 0x0000000fc7c7dc10 */ /* 0x000fe4000fb5e018 */
[----:B------:R-:W-:Y:S02]  /*38840*/  @P5 LOP3.LUT R5, R5, 0x4000, RZ, 0xfc, !PT ;  /* 0x0000400005055812 */ /* 0x000fe400078efcff */
[----:B------:R-:W-:Y:S02]  /*38850*/  LOP3.LUT P4, RZ, R7, 0x80000000, RZ, 0xc0, !PT ;  /* 0x8000000007ff7812 */ /* 0x000fe4000788c0ff */
[----:B------:R-:W-:Y:S02]  /*38860*/  @!P5 IADD3.X R202, R202, UR14, R30, P2, P3 ;  /* 0x0000000ecacadc10 */ /* 0x000fe400097e641e */
[----:B------:R-:W-:Y:S01]  /*38870*/  LOP3.LUT P3, RZ, R5, 0x400, RZ, 0xc0, !PT ;  /* 0x0000040005ff7812 */ /* 0x000fe2000786c0ff */
[----:B--2---:R-:W-:-:S05]  /*38880*/  FMUL R4, R198, UR23 ;  /* 0x00000017c6047c20 */ /* 0x004fca0008400000 */
[----:B------:R-:W-:-:S05]  /*38890*/  F2FP.SATFINITE.E4M3.F32.PACK_AB_MERGE_C R4, RZ, R4, RZ ;  /* 0x00000004ff04723e */ /* 0x000fca00048070ff */
[----:B------:R3:W-:Y:S02]  /*388a0*/  @!P6 STG.E.U8 desc[UR20][R8.64+0xa8], R4 ;  /* 0x0000a8040800e986 */ /* 0x0007e4000c101114 */
[----:B---3--:R-:W-:Y:S01]  /*388b0*/  FMUL R4, R214, UR23 ;  /* 0x00000017d6047c20 */ /* 0x008fe20008400000 */
[----:B------:R-:W-:Y:S01]  /*388c0*/  LOP3.LUT R0, R0, 0xf7ffffff, RZ, 0xc0, !PT ;  /* 0xf7ffffff00007812 */ /* 0x000fe200078ec0ff */
[----:B------:R-:W2:Y:S01]  /*388d0*/  LDL.LU R214, [R1+0x544] ;  /* 0x0005440001d67983 */ /* 0x000ea20000300800 */
[----:B------:R-:W0:Y:S02]  /*388e0*/  @!P3 LDC.64 R8, c[0x0][0x5c0] ;  /* 0x00017000ff08bb82 */ /* 0x000e240000000a00 */
[----:B------:R-:W-:Y:S01]  /*388f0*/  @P4 LOP3.LUT R0, R0, 0x8000000, RZ, 0xfc, !PT ;  /* 0x0800000000004812 */ /* 0x000fe200078efcff */
[----:B------:R-:W-:Y:S01]  /*38900*/  IMAD.U32 R78, RZ, RZ, UR28 ;  /* 0x0000001cff4e7e24 */ /* 0x000fe2000f8e00ff */
[----:B------:R-:W-:Y:S01]  /*38910*/  ISETP.LT.OR P4, PT, R29, 0x82, !P1 ;  /* 0x000000821d00780c */ /* 0x000fe20004f81670 */
[----:B------:R-:W-:Y:S01]  /*38920*/  IMAD.U32 R198, RZ, RZ, UR27 ;  /* 0x0000001bffc67e24 */ /* 0x000fe2000f8e00ff */
[----:B------:R-:W-:Y:S01]  /*38930*/  LOP3.LUT R5, R5, 0xffffdfff, RZ, 0xc0, !PT ;  /* 0xffffdfff05057812 */ /* 0x000fe200078ec0ff */
[----:B------:R-:W-:-:S02]  /*38940*/  IMAD.U32 R77, RZ, RZ, UR28 ;  /* 0x0000001cff4d7e24 */ /* 0x000fc4000f8e00ff */
[----:B------:R-:W-:Y:S01]  /*38950*/  IMAD.U32 R185, RZ, RZ, UR27 ;  /* 0x0000001bffb97e24 */ /* 0x000fe2000f8e00ff */
[----:B------:R-:W-:Y:S01]  /*38960*/  F2FP.SATFINITE.E4M3.F32.PACK_AB_MERGE_C R4, RZ, R4, RZ ;  /* 0x00000004ff04723e */ /* 0x000fe200048070ff */
[----:B------:R-:W3:Y:S06]  /*38970*/  LDL.LU R216, [R1+0x548] ;  /* 0x0005480001d87983 */ /* 0x000eec0000300800 */
[----:B------:R-:W-:Y:S02]  /*38980*/  @!P4 IADD3 R78, P0, P2, R78, UR15, R24 ;  /* 0x0000000f4e4ecc10 */ /* 0x000fe4000fa1e018 */
[----:B------:R-:W-:-:S02]  /*38990*/  @P4 LOP3.LUT R5, R5, 0x2000, RZ, 0xfc, !PT ;  /* 0x0000200005054812 */ /* 0x000fc400078efcff */
[----:B------:R-:W-:Y:S02]  /*389a0*/  @!P4 IADD3.X R198, R198, UR14, R30, P0, P2 ;  /* 0x0000000ec6c6cc10 */ /* 0x000fe400087e441e */
[----:B------:R-:W-:Y:S02]  /*389b0*/  ISETP.LT.OR P4, PT, R29, 0x89, !P1 ;  /* 0x000000891d00780c */ /* 0x000fe40004f81670 */
[----:B0-----:R-:W-:Y:S02]  /*389c0*/  @!P3 IADD3 R8, P0, R86, R8, RZ ;  /* 0x000000085608b210 */ /* 0x001fe40007f1e0ff */
[----:B------:R-:W-:-:S03]  /*389d0*/  LOP3.LUT R5, R5, 0xffffefff, RZ, 0xc0, !PT ;  /* 0xffffefff05057812 */ /* 0x000fc600078ec0ff */
[----:B------:R-:W-:-:S06]  /*389e0*/  @!P3 IMAD.X R9, R87, 0x1, R9, P0 ;  /* 0x000000015709b824 */ /* 0x000fcc00000e0609 */
[----:B------:R-:W-:Y:S02]  /*389f0*/  @!P4 IADD3 R77, P0, P2, R77, UR15, R24 ;  /* 0x0000000f4d4dcc10 */ /* 0x000fe4000fa1e018 */
[----:B------:R-:W-:Y:S02]  /*38a00*/  @P4 LOP3.LUT R5, R5, 0x1000, RZ, 0xfc, !PT ;  /* 0x0000100005054812 */ /* 0x000fe400078efcff */
[----:B------:R-:W-:Y:S02]  /*38a10*/  @!P4 IADD3.X R185, R185, UR14, R30, P0, P2 ;  /* 0x0000000eb9b9cc10 */ /* 0x000fe400087e441e */
[----:B------:R-:W-:Y:S01]  /*38a20*/  LOP3.LUT P4, RZ, R0, 0x8000000, RZ, 0xc0, !PT ;  /* 0x0800000000ff7812 */ /* 0x000fe2000788c0ff */
[----:B------:R0:W-:Y:S02]  /*38a30*/  @!P3 STG.E.U8 desc[UR20][R8.64+0xa9], R4 ;  /* 0x0000a9040800b986 */ /* 0x0001e4000c101114 */
[----:B0-----:R-:W-:-:S05]  /*38a40*/  FMUL R4, R200, UR23 ;  /* 0x00000017c8047c20 */ /* 0x001fca0008400000 */
[----:B------:R-:W-:-:S05]  /*38a50*/  F2FP.SATFINITE.E4M3.F32.PACK_AB_MERGE_C R4, RZ, R4, RZ ;  /* 0x00000004ff04723e */ /* 0x000fca00048070ff */
[----:B------:R0:W-:Y:S02]  /*38a60*/  @!P4 STG.E.U8 desc[UR20][R164.64+0xb0], R4 ;  /* 0x0000b004a400c986 */ /* 0x0001e4000c101114 */
[----:B0-----:R-:W-:Y:S02]  /*38a70*/  FMUL R4, R215, UR23 ;  /* 0x00000017d7047c20 */ /* 0x001fe40008400000 */
[----:B------:R-:W4:Y:S01]  /*38a80*/  LDL.LU R215, [R1+0x54c] ;  /* 0x00054c0001d77983 */ /* 0x000f220000300800 */
[----:B------:R-:W-:Y:S02]  /*38a90*/  LOP3.LUT P5, RZ, R0, 0x2, RZ, 0xc0, !PT ;  /* 0x0000000200ff7812 */ /* 0x000fe400078ac0ff */
[----:B------:R-:W-:-:S11]  /*38aa0*/  F2FP.SATFINITE.E4M3.F32.PACK_AB_MERGE_C R4, RZ, R4, RZ ;  /* 0x00000004ff04723e */ /* 0x000fd600048070ff */
[----:B------:R2:W-:Y:S01]  /*38ab0*/  @!P5 STG.E.U8 desc[UR20][R152.64+0xb1], R4 ;  /* 0x0000b1049800d986 */ /* 0x0005e2000c101114 */
[----:B------:R-:W-:Y:S01]  /*38ac0*/  ISETP.LT.OR P3, PT, R29, 0x8a, !P1 ;  /* 0x0000008a1d00780c */ /* 0x000fe20004f61670 */
[----:B------:R-:W-:Y:S01]  /*38ad0*/  IMAD.U32 R76, RZ, RZ, UR28 ;  /* 0x0000001cff4c7e24 */ /* 0x000fe2000f8e00ff */
[----:B------:R-:W-:Y:S01]  /*38ae0*/  LOP3.LUT R5, R5, 0xfffff7ff, RZ, 0xc0, !PT ;  /* 0xfffff7ff05057812 */ /* 0x000fe200078ec0ff */
[----:B------:R-:W-:-:S10]  /*38af0*/  IMAD.U32 R173, RZ, RZ, UR27 ;  /* 0x0000001bffad7e24 */ /* 0x000fd4000f8e00ff */
[----:B------:R-:W-:Y:S02]  /*38b00*/  @!P3 IADD3 R76, P0, P2, R76, UR15, R24 ;  /* 0x0000000f4c4cbc10 */ /* 0x000fe4000fa1e018 */
[----:B------:R-:W-:Y:S02]  /*38b10*/  @P3 LOP3.LUT R5, R5, 0x800, RZ, 0xfc, !PT ;  /* 0x0000080005053812 */ /* 0x000fe400078efcff */
[----:B------:R-:W-:Y:S02]  /*38b20*/  @!P3 IADD3.X R173, R173, UR14, R30, P0, P2 ;  /* 0x0000000eadadbc10 */ /* 0x000fe400087e441e */
[----:B------:R-:W-:Y:S02]  /*38b30*/  ISETP.LT.OR P3, PT, R29, 0x91, !P1 ;  /* 0x000000911d00780c */ /* 0x000fe40004f61670 */
[----:B------:R-:W-:Y:S01]  /*38b40*/  LOP3.LUT P6, RZ, R6, 0x1, RZ, 0xc0, !PT ;  /* 0x0000000106ff7812 */ /* 0x000fe200078cc0ff */
[----:B------:R-:W-:Y:S01]  /*38b50*/  IMAD.U32 R71, RZ, RZ, UR28 ;  /* 0x0000001cff477e24 */ /* 0x000fe2000f8e00ff */
[C---:B------:R-:W-:Y:S01]  /*38b60*/  LOP3.LUT P4, RZ, R5.reuse, 0x1, RZ, 0xc0, !PT ;  /* 0x0000000105ff7812 */ /* 0x040fe2000788c0ff */
[----:B------:R-:W-:Y:S01]  /*38b70*/  IMAD.U32 R164, RZ, RZ, UR27 ;  /* 0x0000001bffa47e24 */ /* 0x000fe2000f8e00ff */
[----:B------:R-:W-:-:S02]  /*38b80*/  LOP3.LUT R5, R5, 0xfffffbff, RZ, 0xc0, !PT ;  /* 0xfffffbff05057812 */ /* 0x000fc400078ec0ff */
[----:B------:R-:W-:-:S05]  /*38b90*/  LOP3.LUT R0, R0, 0xfbffffff, RZ, 0xc0, !PT ;  /* 0xfbffffff00007812 */ /* 0x000fca00078ec0ff */
[----:B------:R-:W-:Y:S02]  /*38ba0*/  @!P3 IADD3 R71, P0, P2, R71, UR15, R24 ;  /* 0x0000000f4747bc10 */ /* 0x000fe4000fa1e018 */
[----:B------:R-:W-:Y:S01]  /*38bb0*/  @P3 LOP3.LUT R5, R5, 0x400, RZ, 0xfc, !PT ;  /* 0x0000040005053812 */ /* 0x000fe200078efcff */
[----:B------:R-:W0:Y:S01]  /*38bc0*/  @!P6 LDC.64 R8, c[0x0][0x5c0] ;  /* 0x00017000ff08eb82 */ /* 0x000e220000000a00 */
[----:B------:R-:W-:Y:S02]  /*38bd0*/  @!P3 IADD3.X R164, R164, UR14, R30, P0, P2 ;  /* 0x0000000ea4a4bc10 */ /* 0x000fe400087e441e */
[C---:B------:R-:W-:Y:S02]  /*38be0*/  ISETP.LT.OR P3, PT, R29.reuse, 0x92, !P1 ;  /* 0x000000921d00780c */ /* 0x040fe40004f61670 */
[----:B------:R-:W-:Y:S02]  /*38bf0*/  @P4 LOP3.LUT R0, R0, 0x4000000, RZ, 0xfc, !PT ;  /* 0x0400000000004812 */ /* 0x000fe400078efcff */
[----:B------:R-:W-:Y:S01]  /*38c00*/  ISETP.LT.OR P4, PT, R29, 0x99, !P1 ;  /* 0x000000991d00780c */ /* 0x000fe20004f81670 */
[----:B------:R-:W-:Y:S01]  /*38c10*/  IMAD.U32 R184, RZ, RZ, UR28 ;  /* 0x0000001cffb87e24 */ /* 0x000fe2000f8e00ff */
[----:B------:R-:W-:Y:S01]  /*38c20*/  LOP3.LUT R5, R5, 0xfffffdff, RZ, 0xc0, !PT ;  /* 0xfffffdff05057812 */ /* 0x000fe200078ec0ff */
[----:B--2---:R-:W-:-:S02]  /*38c30*/  FMUL R4, R214, UR23 ;  /* 0x00000017d6047c20 */ /* 0x004fc40008400000 */
[----:B------:R-:W2:Y:S01]  /*38c40*/  LDL.LU R214, [R1+0x550] ;  /* 0x0005500001d67983 */ /* 0x000ea20000300800 */
[----:B------:R-:W-:-:S03]  /*38c50*/  IMAD.U32 R200, RZ, RZ, UR27 ;  /* 0x0000001bffc87e24 */ /* 0x000fc6000f8e00ff */
[----:B------:R-:W-:Y:S01]  /*38c60*/  @!P3 IADD3 R184, P0, P2, R184, UR15, R24 ;  /* 0x0000000fb8b8bc10 */ /* 0x000fe2000fa1e018 */
[----:B------:R-:W-:Y:S01]  /*38c70*/  IMAD.U32 R154, RZ, RZ, UR28 ;  /* 0x0000001cff9a7e24 */ /* 0x000fe2000f8e00ff */
[----:B------:R-:W-:Y:S01]  /*38c80*/  @P3 LOP3.LUT R5, R5, 0x200, RZ, 0xfc, !PT ;  /* 0x0000020005053812 */ /* 0x000fe200078efcff */
[----:B------:R-:W-:Y:S01]  /*38c90*/  IMAD.U32 R165, RZ, RZ, UR27 ;  /* 0x0000001bffa57e24 */ /* 0x000fe2000f8e00ff */
[----:B------:R-:W-:Y:S02]  /*38ca0*/  @!P3 IADD3.X R200, R200, UR14, R30, P0, P2 ;  /* 0x0000000ec8c8bc10 */ /* 0x000fe400087e441e */
        /* <DEDUP_REMOVED lines=14> */
[----:B---3--:R-:W-:-:S03]  /*38d90*/  FMUL R4, R216, UR23 ;  /* 0x00000017d8047c20 */ /* 0x008fc60008400000 */
[----:B------:R-:W-:Y:S02]  /*38da0*/  @!P3 IADD3.X R95, R95, UR14, R30, P0, P2 ;  /* 0x0000000e5f5fbc10 */ /* 0x000fe400087e441e */
[----:B------:R-:W-:Y:S02]  /*38db0*/  F2FP.SATFINITE.E4M3.F32.PACK_AB_MERGE_C R4, RZ, R4, RZ ;  /* 0x00000004ff04723e */ /* 0x000fe400048070ff */
[----:B0-----:R-:W-:-:S05]  /*38dc0*/  @!P4 IADD3 R8, P0, R23, R8, RZ ;  /* 0x000000081708c210 */ /* 0x001fca0007f1e0ff */
[----:B------:R-:W-:-:S05]  /*38dd0*/  @!P4 IMAD.X R9, R31, 0x1, R9, P0 ;  /* 0x000000011f09c824 */ /* 0x000fca00000e0609 */
[----:B------:R4:W-:Y:S02]  /*38de0*/  @!P4 STG.E.U8 desc[UR20][R8.64+0xb1], R4 ;  /* 0x0000b1040800c986 */ /* 0x0009e4000c101114 */
[----:B----4-:R-:W-:Y:S02]  /*38df0*/  FMUL R4, R215, UR23 ;  /* 0x00000017d7047c20 */ /* 0x010fe40008400000 */
[----:B------:R-:W3:Y:S01]  /*38e00*/  LDL.LU R215, [R1+0x554] ;  /* 0x0005540001d77983 */ /* 0x000ee20000300800 */
[----:B------:R-:W-:Y:S02]  /*38e10*/  LOP3.LUT P5, RZ, R0, 0x40, RZ, 0xc0, !PT ;  /* 0x0000004000ff7812 */ /* 0x000fe400078ac0ff */
[----:B------:R-:W-:-:S11]  /*38e20*/  F2FP.SATFINITE.E4M3.F32.PACK_AB_MERGE_C R4, RZ, R4, RZ ;  /* 0x00000004ff04723e */ /* 0x000fd600048070ff */
[----:B------:R2:W-:Y:S02]  /*38e30*/  @!P5 STG.E.U8 desc[UR20][R178.64+0xb8], R4 ;  /* 0x0000b804b200d986 */ /* 0x0005e4000c101114 */
[----:B--2---:R-:W-:Y:S02]  /*38e40*/  FMUL R4, R214, UR23 ;  /* 0x00000017d6047c20 */ /* 0x004fe40008400000 */
[----:B------:R-:W2:Y:S04]  /*38e50*/  LDL.LU R214, [R1+0x558] ;  /* 0x0005580001d67983 */ /* 0x000ea80000300800 */
[----:B------:R-:W4:Y:S04]  /*38e60*/  LDL.LU R218, [R1+0x55c] ;  /* 0x00055c0001da7983 */ /* 0x000f280000300800 */
[----:B------:R-:W4:Y:S01]  /*38e70*/  LDL.LU R217, [R1+0x560] ;  /* 0x0005600001d97983 */ /* 0x000f220000300800 */
[----:B------:R-:W-:-:S02]  /*38e80*/  LOP3.LUT R5, R5, 0xffffff7f, RZ, 0xc0, !PT ;  /* 0xffffff7f05057812 */ /* 0x000fc400078ec0ff */
[----:B------:R-:W-:Y:S01]  /*38e90*/  LOP3.LUT P6, RZ, R0, 0x80, RZ, 0xc0, !PT ;  /* 0x0000008000ff7812 */ /* 0x000fe200078cc0ff */
[----:B------:R-:W4:Y:S01]  /*38ea0*/  LDL.LU R216, [R1+0x564] ;  /* 0x0005640001d87983 */ /* 0x000f220000300800 */
[----:B------:R-:W-:Y:S02]  /*38eb0*/  @P3 LOP3.LUT R5, R5, 0x80, RZ, 0xfc, !PT ;  /* 0x0000008005053812 */ /* 0x000fe400078efcff */
[----:B------:R-:W-:Y:S02]  /*38ec0*/  ISETP.LT.OR P3, PT, R29, 0xa1, !P1 ;  /* 0x000000a11d00780c */ /* 0x000fe40004f61670 */
[----:B------:R-:W-:Y:S01]  /*38ed0*/  F2FP.SATFINITE.E4M3.F32.PACK_AB_MERGE_C R4, RZ, R4, RZ ;  /* 0x00000004ff04723e */ /* 0x000fe200048070ff */
[----:B------:R-:W-:Y:S01]  /*38ee0*/  IMAD.U32 R31, RZ, RZ, UR28 ;  /* 0x0000001cff1f7e24 */ /* 0x000fe2000f8e00ff */
[----:B------:R-:W-:Y:S01]  /*38ef0*/  LOP3.LUT R5, R5, 0xffffffbf, RZ, 0xc0, !PT ;  /* 0xffffffbf05057812 */ /* 0x000fe200078ec0ff */
[----:B------:R-:W-:-:S04]  /*38f00*/  IMAD.U32 R94, RZ, RZ, UR27 ;  /* 0x0000001bff5e7e24 */ /* 0x000fc8000f8e00ff */
[----:B------:R3:W-:Y:S04]  /*38f10*/  @!P6 STG.E.U8 desc[UR20][R162.64+0xb9], R4 ;  /* 0x0000b904a200e986 */ /* 0x0007e8000c101114 */
[----:B------:R-:W-:Y:S02]  /*38f20*/  @!P3 IADD3 R31, P0, P2, R31, UR15, R24 ;  /* 0x0000000f1f1fbc10 */ /* 0x000fe4000fa1e018 */
[----:B------:R-:W-:Y:S02]  /*38f30*/  @P3 LOP3.LUT R5, R5, 0x40, RZ, 0xfc, !PT ;  /* 0x0000004005053812 */ /* 0x000fe400078efcff */
[----:B------:R-:W-:Y:S02]  /*38f40*/  @!P3 IADD3.X R94, R94, UR14, R30, P0, P2 ;  /* 0x0000000e5e5ebc10 */ /* 0x000fe400087e441e */
[----:B------:R-:W-:-:S02]  /*38f50*/  ISETP.LT.OR P3, PT, R29, 0xa2, !P1 ;  /* 0x000000a21d00780c */ /* 0x000fc40004f61670 */
[----:B------:R-:W-:Y:S01]  /*38f60*/  ISETP.LT.OR P5, PT, R29, 0xa9, !P1 ;  /* 0x000000a91d00780c */ /* 0x000fe20004fa1670 */
[----:B------:R-:W-:Y:S02]  /*38f70*/  IMAD.U32 R23, RZ, RZ, UR28 ;  /* 0x0000001cff177e24 */ /* 0x000fe4000f8e00ff */
[----:B------:R-:W-:Y:S02]  /*38f80*/  IMAD.U32 R87, RZ, RZ, UR27 ;  /* 0x0000001bff577e24 */ /* 0x000fe4000f8e00ff */
[----:B------:R-:W-:Y:S01]  /*38f90*/  IMAD.U32 R22, RZ, RZ, UR28 ;  /* 0x0000001cff167e24 */ /* 0x000fe2000f8e00ff */
[----:B------:R-:W-:Y:S01]  /*38fa0*/  LOP3.LUT R0, R0, 0xffffdfff, RZ, 0xc0, !PT ;  /* 0xffffdfff00007812 */ /* 0x000fe200078ec0ff */
[----:B------:R-:W-:-:S04]  /*38fb0*/  IMAD.U32 R86, RZ, RZ, UR27 ;  /* 0x0000001bff567e24 */ /* 0x000fc8000f8e00ff */
[----:B------:R-:W-:-:S04]  /*38fc0*/  @!P3 IADD3 R23, P0, P2, R23, UR15, R24 ;  /* 0x0000000f1717bc10 */ /* 0x000fc8000fa1e018 */
[----:B------:R-:W-:Y:S02]  /*38fd0*/  @!P3 IADD3.X R87, R87, UR14, R30, P0, P2 ;  /* 0x0000000e5757bc10 */ /* 0x000fe400087e441e */
[----:B------:R-:W-:Y:S02]  /*38fe0*/  @!P5 IADD3 R22, P0, P2, R22, UR15, R24 ;  /* 0x0000000f1616dc10 */ /* 0x000fe4000fa1e018 */
[----:B------:R-:W-:Y:S01]  /*38ff0*/  @P5 LOP3.LUT R0, R0, 0x2000, RZ, 0xfc, !PT ;  /* 0x0000200000005812 */ /* 0x000fe200078efcff */
[----:B---3--:R-:W-:Y:S02]  /*39000*/  FMUL R4, R215, UR23 ;  /* 0x00000017d7047c20 */ /* 0x008fe40008400000 */
[----:B------:R-:W3:Y:S01]  /*39010*/  LDL.LU R215, [R1+0x568] ;  /* 0x0005680001d77983 */ /* 0x000ee20000300800 */
[----:B------:R-:W-:Y:S02]  /*39020*/  @!P5 IADD3.X R86, R86, UR14, R30, P0, P2 ;  /* 0x0000000e5656dc10 */ /* 0x000fe400087e441e */
[----:B------:R-:W-:Y:S01]  /*39030*/  LOP3.LUT P5, RZ, R6, 0x200, RZ, 0xc0, !PT ;  /* 0x0000020006ff7812 */ /* 0x000fe200078ac0ff */
[----:B------:R-:W-:Y:S01]  /*39040*/  IMAD.U32 R153, RZ, RZ, UR28 ;  /* 0x0000001cff997e24 */ /* 0x000fe2000f8e00ff */
[----:B------:R-:W-:Y:S01]  /*39050*/  ISETP.LT.OR P4, PT, R29, 0xaa, !P1 ;  /* 0x000000aa1d00780c */ /* 0x000fe20004f81670 */
[----:B------:R-:W-:Y:S01]  /*39060*/  IMAD.U32 R155, RZ, RZ, UR27 ;  /* 0x0000001bff9b7e24 */ /* 0x000fe2000f8e00ff */
[----:B------:R-:W3:Y:S09]  /*39070*/  LDL.LU R219, [R1+0x56c] ;  /* 0x00056c0001db7983 */ /* 0x000ef20000300800 */
[----:B------:R-:W0:Y:S02]  /*39080*/  @!P5 LDC.64 R8, c[0x0][0x5c0] ;  /* 0x00017000ff08db82 */ /* 0x000e240000000a00 */
[----:B------:R-:W-:-:S04]  /*39090*/  @!P4 IADD3 R153, P0, P2, R153, UR15, R24 ;  /* 0x0000000f9999cc10 */ /* 0x000fc8000fa1e018 */
[----:B------:R-:W-:Y:S02]  /*390a0*/  @!P4 IADD3.X R155, R155, UR14, R30, P0, P2 ;  /* 0x0000000e9b9bcc10 */ /* 0x000fe400087e441e */
[----:B------:R-:W-:Y:S02]  /*390b0*/  F2FP.SATFINITE.E4M3.F32.PACK_AB_MERGE_C R4, RZ, R4, RZ ;  /* 0x00000004ff04723e */ /* 0x000fe400048070ff */
[----:B0-----:R-:W-:-:S05]  /*390c0*/  @!P5 IADD3 R8, P0, R36, R8, RZ ;  /* 0x000000082408d210 */ /* 0x001fca0007f1e0ff */
[----:B------:R-:W-:-:S05]  /*390d0*/  @!P5 IMAD.X R9, R98, 0x1, R9, P0 ;  /* 0x000000016209d824 */ /* 0x000fca00000e0609 */
[----:B------:R0:W-:Y:S01]  /*390e0*/  @!P5 STG.E.U8 desc[UR20][R8.64+0xb8], R4 ;  /* 0x0000b8040800d986 */ /* 0x0001e2000c101114 */
[----:B------:R-:W-:-:S04]  /*390f0*/  LOP3.LUT R0, R0, 0xffffbfff, RZ, 0xc0, !PT ;  /* 0xffffbfff00007812 */ /* 0x000fc800078ec0ff */
[----:B------:R-:W-:Y:S02]  /*39100*/  @P4 LOP3.LUT R0, R0, 0x4000, RZ, 0xfc, !PT ;  /* 0x0000400000004812 */ /* 0x000fe400078efcff */
[----:B------:R-:W-:Y:S02]  /*39110*/  LOP3.LUT P4, RZ, R6, 0x800, RZ, 0xc0, !PT ;  /* 0x0000080006ff7812 */ /* 0x000fe4000788c0ff */
[----:B------:R-:W-:-:S04]  /*39120*/  LOP3.LUT R5, R5, 0xffffffdf, RZ, 0xc0, !PT ;  /* 0xffffffdf05057812 */ /* 0x000fc800078ec0ff */
[----:B------:R-:W-:Y:S02]  /*39130*/  @P3 LOP3.LUT R5, R5, 0x20, RZ, 0xfc, !PT ;  /* 0x0000002005053812 */ /* 0x000fe400078efcff */
[----:B------:R-:W-:-:S05]  /*39140*/  ISETP.LT.OR P3, PT, R29, 0xb1, !P1 ;  /* 0x000000b11d00780c */ /* 0x000fca0004f61670 */
[----:B0-----:R-:W0:Y:S01]  /*39150*/  @!P4 LDC.64 R8, c[0x0][0x5c0] ;  /* 0x00017000ff08cb82 */ /* 0x001e220000000a00 */
[----:B------:R-:W-:Y:S01]  /*39160*/  ISETP.LT.OR P0, PT, R29, 0xb2, !P1 ;  /* 0x000000b21d00780c */ /* 0x000fe20004f01670 */
[----:B------:R-:W-:Y:S02]  /*39170*/  IMAD.U32 R79, RZ, RZ, UR28 ;  /* 0x0000001cff4f7e24 */ /* 0x000fe4000f8e00ff */
[----:B------:R-:W-:Y:S01]  /*39180*/  IMAD.U32 R152, RZ, RZ, UR27 ;  /* 0x0000001bff987e24 */ /* 0x000fe2000f8e00ff */
[----:B------:R-:W-:Y:S01]  /*39190*/  LOP3.LUT R0, R0, 0xffffefff, RZ, 0xc0, !PT ;  /* 0xffffefff00007812 */ /* 0x000fe200078ec0ff */
[----:B------:R-:W-:Y:S02]  /*391a0*/  IMAD.U32 R36, RZ, RZ, UR28 ;  /* 0x0000001cff247e24 */ /* 0x000fe4000f8e00ff */
[----:B------:R-:W-:Y:S01]  /*391b0*/  @!P3 IADD3 R79, P2, P6, R79, UR15, R24 ;  /* 0x0000000f4f4fbc10 */ /* 0x000fe2000fe5e018 */
[----:B--2---:R-:W-:Y:S02]  /*391c0*/  FMUL R4, R214, UR23 ;  /* 0x00000017d6047c20 */ /* 0x004fe40008400000 */
[----:B------:R-:W2:Y:S01]  /*391d0*/  LDL.LU R214, [R1+0x570] ;  /* 0x0005700001d67983 */ /* 0x000ea20000300800 */
[----:B------:R-:W-:Y:S01]  /*391e0*/  @!P3 IADD3.X R152, R152, UR14, R30, P2, P6 ;  /* 0x0000000e9898bc10 */ /* 0x000fe200097ec41e */
[----:B------:R-:W-:Y:S01]  /*391f0*/  IMAD.U32 R98, RZ, RZ, UR27 ;  /* 0x0000001bff627e24 */ /* 0x000fe2000f8e00ff */
[----:B------:R-:W-:-:S02]  /*39200*/  @P3 LOP3.LUT R0, R0, 0x1000, RZ, 0xfc, !PT ;  /* 0x0000100000003812 */ /* 0x000fc400078efcff */
[----:B------:R-:W-:Y:S02]  /*39210*/  @!P0 IADD3 R36, P2, P6, R36, UR15, R24 ;  /* 0x0000000f24248c10 */ /* 0x000fe4000fe5e018 */
[----:B------:R-:W-:Y:S02]  /*39220*/  LOP3.LUT P5, RZ, R0, 0x200, RZ, 0xc0, !PT ;  /* 0x0000020000ff7812 */ /* 0x000fe400078ac0ff */
[----:B------:R-:W-:Y:S02]  /*39230*/  @!P0 IADD3.X R98, R98, UR14, R30, P2, P6 ;  /* 0x0000000e62628c10 */ /* 0x000fe400097ec41e */
[----:B0-----:R-:W-:Y:S02]  /*39240*/  @!P4 IADD3 R8, P2, R37, R8, RZ ;  /* 0x000000082508c210 */ /* 0x001fe40007f5e0ff */
[----:B------:R-:W-:-:S03]  /*39250*/  LOP3.LUT R0, R0, 0xfdffffff, RZ, 0xc0, !PT ;  /* 0xfdffffff00007812 */ /* 0x000fc600078ec0ff */
[----:B------:R-:W-:Y:S01]  /*39260*/  @!P4 IMAD.X R9, R99, 0x1, R9, P2 ;  /* 0x000000016309c824 */ /* 0x000fe200010e0609 */
[----:B------:R-:W-:Y:S01]  /*39270*/  ISETP.LT.OR P2, PT, R29, 0xb9, !P1 ;  /* 0x000000b91d00780c */ /* 0x000fe20004f41670 */
[----:B------:R-:W-:Y:S02]  /*39280*/  IMAD.U32 R19, RZ, RZ, UR28 ;  /* 0x0000001cff137e24 */ /* 0x000fe4000f8e00ff */
[----:B------:R-:W-:Y:S01]  /*39290*/  @P5 LOP3.LUT R0, R0, 0x2000000, RZ, 0xfc, !PT ;  /* 0x0200000000005812 */ /* 0x000fe200078efcff */
[----:B------:R-:W-:Y:S01]  /*392a0*/  IMAD.U32 R13, RZ, RZ, UR27 ;  /* 0x0000001bff0d7e24 */ /* 0x000fe2000f8e00ff */
[----:B------:R-:W-:Y:S02]  /*392b0*/  F2FP.SATFINITE.E4M3.F32.PACK_AB_MERGE_C R4, RZ, R4, RZ ;  /* 0x00000004ff04723e */ /* 0x000fe400048070ff */
[----:B------:R-:W-:-:S04]  /*392c0*/  LOP3.LUT R0, R0, 0xffff7fff, RZ, 0xc0, !PT ;  /* 0xffff7fff00007812 */ /* 0x000fc800078ec0ff */
[----:B------:R-:W-:Y:S02]  /*392d0*/  @P0 LOP3.LUT R0, R0, 0x8000, RZ, 0xfc, !PT ;  /* 0x0000800000000812 */ /* 0x000fe400078efcff */
[----:B------:R-:W-:Y:S01]  /*392e0*/  @!P2 IADD3 R19, P5, P6, R19, UR15, R24 ;  /* 0x0000000f1313ac10 */ /* 0x000fe2000febe018 */
[----:B------:R4:W-:Y:S03]  /*392f0*/  @!P4 STG.E.U8 desc[UR20][R8.64+0xb9], R4 ;  /* 0x0000b9040800c986 */ /* 0x0009e6000c101114 */
[----:B------:R-:W-:Y:S02]  /*39300*/  @!P2 IADD3.X R13, R13, UR14, R30, P5, P6 ;  /* 0x0000000e0d0dac10 */ /* 0x000fe4000afec41e */
[C---:B------:R-:W-:Y:S02]  /*39310*/  LOP3.LUT P5, RZ, R0.reuse, 0x2000000, RZ, 0xc0, !PT ;  /* 0x0200000000ff7812 */ /* 0x040fe400078ac0ff */
[----:B------:R-:W-:Y:S01]  /*39320*/  LOP3.LUT R0, R0, 0xfffeffff, RZ, 0xc0, !PT ;  /* 0xfffeffff00007812 */ /* 0x000fe200078ec0ff */
[----:B----4-:R-:W-:-:S02]  /*39330*/  FMUL R4, R218, UR23 ;  /* 0x00000017da047c20 */ /* 0x010fc40008400000 */
[----:B------:R-:W4:Y:S01]  /*39340*/  LDL.LU R218, [R1+0x574] ;  /* 0x0005740001da7983 */ /* 0x000f220000300800 */
[----:B------:R-:W-:Y:S02]  /*39350*/  @P2 LOP3.LUT R0, R0, 0x10000, RZ, 0xfc, !PT ;  /* 0x0001000000002812 */ /* 0x000fe400078efcff */
[----:B------:R-:W-:Y:S02]  /*39360*/  LOP3.LUT P0, RZ, R6, 0x2000, RZ, 0xc0, !PT ;  /* 0x0000200006ff7812 */ /* 0x000fe4000780c0ff */
[----:B------:R-:W-:Y:S02]  /*39370*/  LOP3.LUT P2, RZ, R0, 0x400, RZ, 0xc0, !PT ;  /* 0x0000040000ff7812 */ /* 0x000fe4000784c0ff */
[----:B------:R-:W-:Y:S02]  /*39380*/  F2FP.SATFINITE.E4M3.F32.PACK_AB_MERGE_C R4, RZ, R4, RZ ;  /* 0x00000004ff04723e */ /* 0x000fe400048070ff */
[----:B------:R-:W-:-:S07]  /*39390*/  ISETP.LT.OR P1, PT, R29, 0xba, !P1 ;  /* 0x000000ba1d00780c */ /* 0x000fce0004f21670 */
[----:B------:R-:W0:Y:S02]  /*393a0*/  @!P0 LDC.64 R8, c[0x0][0x5c0] ;  /* 0x00017000ff088b82 */ /* 0x000e240000000a00 */
[----:B------:R1:W-:Y:S02]  /*393b0*/  @!P2 STG.E.U8 desc[UR20][R176.64], R4 ;  /* 0x00000004b000a986 */ /* 0x0003e4000c101114 */
[----:B-1----:R-:W-:Y:S02]  /*393c0*/  FMUL R4, R217, UR23 ;  /* 0x00000017d9047c20 */ /* 0x002fe40008400000 */
[----:B------:R-:W4:Y:S01]  /*393d0*/  LDL.LU R217, [R1+0x578] ;  /* 0x0005780001d97983 */ /* 0x000f220000300800 */
[----:B------:R-:W-:Y:S02]  /*393e0*/  IMAD.U32 R12, RZ, RZ, UR28 ;  /* 0x0000001cff0c7e24 */ /* 0x000fe4000f8e00ff */
[----:B------:R-:W-:Y:S01]  /*393f0*/  IMAD.U32 R10, RZ, RZ, UR27 ;  /* 0x0000001bff0a7e24 */ /* 0x000fe2000f8e00ff */
[----:B------:R-:W-:-:S02]  /*39400*/  F2FP.SATFINITE.E4M3.F32.PACK_AB_MERGE_C R4, RZ, R4, RZ ;  /* 0x00000004ff04723e */ /* 0x000fc400048070ff */
[----:B------:R-:W-:-:S03]  /*39410*/  @!P1 IADD3 R12, P4, P6, R12, UR15, R24 ;  /* 0x0000000f0c0c9c10 */ /* 0x000fc6000fe9e018 */
[----:B------:R1:W-:Y:S01]  /*39420*/  @!P5 STG.E.U8 desc[UR20][R158.64+0x1], R4 ;  /* 0x000001049e00d986 */ /* 0x0003e2000c101114 */
[----:B------:R-:W-:Y:S02]  /*39430*/  @!P1 IADD3.X R10, R10, UR14, R30, P4, P6 ;  /* 0x0000000e0a0a9c10 */ /* 0x000fe4000a7ec41e */
[----:B0-----:R-:W-:Y:S01]  /*39440*/  @!P0 IADD3 R8, P6, R102, R8, RZ ;  /* 0x0000000866088210 */ /* 0x001fe20007fde0ff */
[----:B-1----:R-:W-:Y:S02]  /*39450*/  FMUL R4, R216, UR23 ;  /* 0x00000017d8047c20 */ /* 0x002fe40008400000 */
[----:B------:R-:W4:Y:S02]  /*39460*/  LDL.LU R216, [R1+0x57c] ;  /* 0x00057c0001d87983 */ /* 0x000f240000300800 */
[----:B------:R-:W-:Y:S01]  /*39470*/  @!P0 IMAD.X R9, R103, 0x1, R9, P6 ;  /* 0x0000000167098824 */ /* 0x000fe200030e0609 */
[----:B------:R-:W-:-:S05]  /*39480*/  F2FP.SATFINITE.E4M3.F32.PACK_AB_MERGE_C R4, RZ, R4, RZ ;  /* 0x00000004ff04723e */ /* 0x000fca00048070ff */
[----:B------:R3:W-:Y:S02]  /*39490*/  @!P0 STG.E.U8 desc[UR20][R8.64], R4 ;  /* 0x0000000408008986 */ /* 0x0007e4000c101114 */
[----:B---3--:R-:W-:Y:S02]  /*394a0*/  FMUL R4, R215, UR23 ;  /* 0x00000017d7047c20 */ /* 0x008fe40008400000 */
[----:B------:R-:W3:Y:S01]  /*394b0*/  LDL.LU R215, [R1+0x580] ;  /* 0x0005800001d77983 */ /* 0x000ee20000300800 */
[----:B------:R-:W-:-:S13]  /*394c0*/  LOP3.LUT P3, RZ, R6, 0x1000, RZ, 0xc0, !PT ;  /* 0x0000100006ff7812 */ /* 0x000fda000786c0ff */
[----:B------:R-:W0:Y:S01]  /*394d0*/  @!P3 LDC.64 R8, c[0x0][0x5c0] ;  /* 0x00017000ff08bb82 */ /* 0x000e220000000a00 */
[----:B------:R-:W-:Y:S02]  /*394e0*/  LOP3.LUT R0, R0, 0xfffdffff, RZ, 0xc0, !PT ;  /* 0xfffdffff00007812 */ /* 0x000fe400078ec0ff */
[----:B------:R-:W-:Y:S02]  /*394f0*/  F2FP.SATFINITE.E4M3.F32.PACK_AB_MERGE_C R4, RZ, R4, RZ ;  /* 0x00000004ff04723e */ /* 0x000fe400048070ff */
[----:B------:R-:W-:Y:S02]  /*39500*/  @P1 LOP3.LUT R0, R0, 0x20000, RZ, 0xfc, !PT ;  /* 0x0002000000001812 */ /* 0x000fe400078efcff */
[----:B0-----:R-:W-:-:S05]  /*39510*/  @!P3 IADD3 R8, P6, R108, R8, RZ ;  /* 0x000000086c08b210 */ /* 0x001fca0007fde0ff */
[----:B------:R-:W-:Y:S01]  /*39520*/  @!P3 IMAD.X R9, R114, 0x1, R9, P6 ;  /* 0x000000017209b824 */ /* 0x000fe200030e0609 */
[----:B------:R-:W-:-:S04]  /*39530*/  LOP3.LUT P6, RZ, R0, 0x100, RZ, 0xc0, !PT ;  /* 0x0000010000ff7812 */ /* 0x000fc800078cc0ff */
[----:B------:R0:W-:Y:S02]  /*39540*/  @!P3 STG.E.U8 desc[UR20][R8.64+0x1], R4 ;  /* 0x000001040800b986 */ /* 0x0001e4000c101114 */
[----:B0-----:R-:W-:-:S05]  /*39550*/  FMUL R4, R219, UR23 ;  /* 0x00000017db047c20 */ /* 0x001fca0008400000 */
[----:B------:R-:W-:-:S05]  /*39560*/  F2FP.SATFINITE.E4M3.F32.PACK_AB_MERGE_C R4, RZ, R4, RZ ;  /* 0x00000004ff04723e */ /* 0x000fca00048070ff */
[----:B------:R2:W-:Y:S02]  /*39570*/  @!P6 STG.E.U8 desc[UR20][R150.64+0x8], R4 ;  /* 0x000008049600e986 */ /* 0x0005e4000c101114 */
[----:B--2---:R-:W-:Y:S02]  /*39580*/  FMUL R4, R214, UR23 ;  /* 0x00000017d6047c20 */ /* 0x004fe40008400000 */
[----:B------:R-:W2:Y:S01]  /*39590*/  LDL.LU R214, [R1+0x584] ;  /* 0x0005840001d67983 */ /* 0x000ea20000300800 */
[----:B------:R-:W-:Y:S02]  /*395a0*/  LOP3.LUT P4, RZ, R6, 0x400, RZ, 0xc0, !PT ;  /* 0x0000040006ff7812 */ /* 0x000fe4000788c0ff */
[----:B------:R-:W-:-:S11]  /*395b0*/  LOP3.LUT P1, RZ, R0, 0x20, RZ, 0xc0, !PT ;  /* 0x0000002000ff7812 */ /* 0x000fd6000782c0ff */
[----:B------:R-:W0:Y:S01]  /*395c0*/  @!P4 LDC.64 R8, c[0x0][0x5c0] ;  /* 0x00017000ff08cb82 */ /* 0x000e220000000a00 */
[----:B------:R-:W-:Y:S02]  /*395d0*/  F2FP.SATFINITE.E4M3.F32.PACK_AB_MERGE_C R4, RZ, R4, RZ ;  /* 0x00000004ff04723e */ /* 0x000fe400048070ff */
[----:B------:R-:W-:-:S03]  /*395e0*/  LOP3.LUT P5, RZ, R6, 0x100, RZ, 0xc0, !PT ;  /* 0x0000010006ff7812 */ /* 0x000fc600078ac0ff */
[----:B------:R4:W-:Y:S01]  /*395f0*/  @!P1 STG.E.U8 desc[UR20][R146.64+0x9], R4 ;  /* 0x0000090492009986 */ /* 0x0009e2000c101114 */
[----:B0-----:R-:W-:Y:S01]  /*39600*/  @!P4 IADD3 R8, P6, R109, R8, RZ ;  /* 0x000000086d08c210 */ /* 0x001fe20007fde0ff */
[----:B----4-:R-:W-:-:S04]  /*39610*/  FMUL R4, R218, UR23 ;  /* 0x00000017da047c20 */ /* 0x010fc80008400000 */
[----:B------:R-:W-:Y:S01]  /*39620*/  @!P4 IMAD.X R9, R115, 0x1, R9, P6 ;  /* 0x000000017309c824 */ /* 0x000fe200030e0609 */
[----:B------:R-:W-:-:S05]  /*39630*/  F2FP.SATFINITE.E4M3.F32.PACK_AB_MERGE_C R4, RZ, R4, RZ ;  /* 0x00000004ff04723e */ /* 0x000fca00048070ff */
[----:B------:R0:W-:Y:S02]  /*39640*/  @!P4 STG.E.U8 desc[UR20][R8.64+0x8], R4 ;  /* 0x000008040800c986 */ /* 0x0001e4000c101114 */
[----:B0-----:R-:W0:Y:S01]  /*39650*/  @!P5 LDC.64 R8, c[0x0][0x5c0] ;  /* 0x00017000ff08db82 */ /* 0x001e220000000a00 */
[----:B------:R-:W-:Y:S02]  /*39660*/  FMUL R4, R217, UR23 ;  /* 0x00000017d9047c20 */ /* 0x000fe40008400000 */
[----:B------:R-:W4:Y:S04]  /*39670*/  LDL.LU R217, [R1+0x588] ;  /* 0x0005880001d97983 */ /* 0x000f280000300800 */
[----:B------:R-:W4:Y:S01]  /*39680*/  LDL.LU R219, [R1+0x58c] ;  /* 0x00058c0001db7983 */ /* 0x000f220000300800 */
[----:B------:R-:W-:-:S02]  /*39690*/  F2FP.SATFINITE.E4M3.F32.PACK_AB_MERGE_C R4, RZ, R4, RZ ;  /* 0x00000004ff04723e */ /* 0x000fc400048070ff */
[----:B0-----:R-:W-:Y:S02]  /*396a0*/  @!P5 IADD3 R8, P6, R42, R8, RZ ;  /* 0x000000082a08d210 */ /* 0x001fe40007fde0ff */
[----:B------:R-:W-:-:S03]  /*396b0*/  LOP3.LUT P2, RZ, R0, 0x10, RZ, 0xc0, !PT ;  /* 0x0000001000ff7812 */ /* 0x000fc6000784c0ff */
[----:B------:R-:W-:-:S05]  /*396c0*/  @!P5 IMAD.X R9, R43, 0x1, R9, P6 ;  /* 0x000000012b09d824 */ /* 0x000fca00030e0609 */
[----:B------:R0:W-:Y:S02]  /*396d0*/  @!P5 STG.E.U8 desc[UR20][R8.64+0x9], R4 ;  /* 0x000009040800d986 */ /* 0x0001e4000c101114 */
[----:B0-----:R-:W-:Y:S02]  /*396e0*/  FMUL R4, R216, UR23 ;  /* 0x00000017d8047c20 */ /* 0x001fe40008400000 */
[----:B------:R-:W4:Y:S03]  /*396f0*/  LDL.LU R216, [R1+0x590] ;  /* 0x0005900001d87983 */ /* 0x000f260000300800 */
[----:B------:R-:W-:-:S05]  /*39700*/  F2FP.SATFINITE.E4M3.F32.PACK_AB_MERGE_C R4, RZ, R4, RZ ;  /* 0x00000004ff04723e */ /* 0x000fca00048070ff */
[----:B------:R3:W-:Y:S02]  /*39710*/  @!P2 STG.E.U8 desc[UR20][R148.64+0x10], R4 ;  /* 0x000010049400a986 */ /* 0x0007e4000c101114 */
[----:B---3--:R-:W-:Y:S02]  /*39720*/  FMUL R4, R215, UR23 ;  /* 0x00000017d7047c20 */ /* 0x008fe40008400000 */
[----:B------:R-:W3:Y:S01]  /*39730*/  LDL.LU R215, [R1+0x594] ;  /* 0x0005940001d77983 */ /* 0x000ee20000300800 */
[----:B------:R-:W-:Y:S02]  /*39740*/  LOP3.LUT P0, RZ, R0, 0x8, RZ, 0xc0, !PT ;  /* 0x0000000800ff7812 */ /* 0x000fe4000780c0ff */
[----:B------:R-:W-:-:S11]  /*39750*/  F2FP.SATFINITE.E4M3.F32.PACK_AB_MERGE_C R4, RZ, R4, RZ ;  /* 0x00000004ff04723e */ /* 0x000fd600048070ff */
[----:B------:R2:W-:Y:S01]  /*39760*/  @!P0 STG.E.U8 desc[UR20][R144.64+0x11], R4 ;  /* 0x0000110490008986 */ /* 0x0005e2000c101114 */
[----:B------:R-:W-:Y:S02]  /*39770*/  LOP3.LUT P3, RZ, R6, 0x80, RZ, 0xc0, !PT ;  /* 0x0000008006ff7812 */ /* 0x000fe4000786c0ff */
[----:B------:R-:W-:-:S11]  /*39780*/  LOP3.LUT P4, RZ, R0, 0x4, RZ, 0xc0, !PT ;  /* 0x0000000400ff7812 */ /* 0x000fd6000788c0ff */
[----:B------:R-:W0:Y:S01]  /*39790*/  @!P3 LDC.64 R8, c[0x0][0x5c0] ;  /* 0x00017000ff08bb82 */ /* 0x000e220000000a00 */
[----:B--2---:R-:W-:Y:S02]  /*397a0*/  FMUL R4, R214, UR23 ;  /* 0x00000017d6047c20 */ /* 0x004fe40008400000 */
[----:B------:R-:W2:Y:S01]  /*397b0*/  LDL.LU R214, [R1+0x598] ;  /* 0x0005980001d67983 */ /* 0x000ea20000300800 */
[----:B------:R-:W-:Y:S02]  /*397c0*/  LOP3.LUT R0, R0, 0xfeffffff, RZ, 0xc0, !PT ;  /* 0xfeffffff00007812 */ /* 0x000fe400078ec0ff */
[----:B0-----:R-:W-:Y:S01]  /*397d0*/  @!P3 IADD3 R8, P6, R14, R8, RZ ;  /* 0x000000080e08b210 */ /* 0x001fe20007fde0ff */
[----:B------:R-:W2:Y:S01]  /*397e0*/  LDL.LU R218, [R1+0x59c] ;  /* 0x00059c0001da7983 */ /* 0x000ea20000300800 */
[----:B------:R-:W-:Y:S02]  /*397f0*/  @P4 LOP3.LUT R0, R0, 0x1000000, RZ, 0xfc, !PT ;  /* 0x0100000000004812 */ /* 0x000fe400078efcff */
[----:B------:R-:W-:Y:S01]  /*39800*/  LOP3.LUT P4, RZ, R6, 0x40, RZ, 0xc0, !PT ;  /* 0x0000004006ff7812 */ /* 0x000fe2000788c0ff */
[----:B------:R-:W-:Y:S01]  /*39810*/  @!P3 IMAD.X R9, R116, 0x1, R9, P6 ;  /* 0x000000017409b824 */ /* 0x000fe200030e0609 */
[----:B------:R-:W-:-:S05]  /*39820*/  F2FP.SATFINITE.E4M3.F32.PACK_AB_MERGE_C R4, RZ, R4, RZ ;  /* 0x00000004ff04723e */ /* 0x000fca00048070ff */
[----:B------:R0:W-:Y:S06]  /*39830*/  @!P3 STG.E.U8 desc[UR20][R8.64+0x10], R4 ;  /* 0x000010040800b986 */ /* 0x0001ec000c101114 */
[----:B0-----:R-:W0:Y:S01]  /*39840*/  @!P4 LDC.64 R8, c[0x0][0x5c0] ;  /* 0x00017000ff08cb82 */ /* 0x001e220000000a00 */
[----:B------:R-:W-:Y:S02]  /*39850*/  LOP3.LUT P2, RZ, R7, 0x40000000, RZ, 0xc0, !PT ;  /* 0x4000000007ff7812 */ /* 0x000fe4000784c0ff */
[C---:B------:R-:W-:Y:S02]  /*39860*/  LOP3.LUT P1, RZ, R0.reuse, 0x1, RZ, 0xc0, !PT ;  /* 0x0000000100ff7812 */ /* 0x040fe4000782c0ff */
[----:B------:R-:W-:-:S02]  /*39870*/  LOP3.LUT R0, R0, 0xff7fffff, RZ, 0xc0, !PT ;  /* 0xff7fffff00007812 */ /* 0x000fc400078ec0ff */
[----:B0-----:R-:W-:-:S05]  /*39880*/  @!P4 IADD3 R8, P6, R18, R8, RZ ;  /* 0x000000081208c210 */ /* 0x001fca0007fde0ff */
[----:B------:R-:W-:Y:S01]  /*39890*/  @!P4 IMAD.X R9, R117, 0x1, R9, P6 ;  /* 0x000000017509c824 */ /* 0x000fe200030e0609 */
[----:B------:R-:W-:Y:S02]  /*398a0*/  LOP3.LUT P6, RZ, R6, 0x40, RZ, 0xc0, !PT ;  /* 0x0000004006ff7812 */ /* 0x000fe400078cc0ff */
[----:B------:R-:W-:-:S04]  /*398b0*/  @P2 LOP3.LUT R0, R0, 0x800000, RZ, 0xfc, !PT ;  /* 0x0080000000002812 */ /* 0x000fc800078efcff */
[----:B------:R-:W-:Y:S01]  /*398c0*/  LOP3.LUT P4, RZ, R0, 0x1000000, RZ, 0xc0, !PT ;  /* 0x0100000000ff7812 */ /* 0x000fe2000788c0ff */
[----:B----4-:R-:W-:Y:S02]  /*398d0*/  FMUL R4, R217, UR23 ;  /* 0x00000017d9047c20 */ /* 0x010fe40008400000 */
[----:B------:R-:W4:Y:S03]  /*398e0*/  LDL.LU R217, [R1+0x5a0] ;  /* 0x0005a00001d97983 */ /* 0x000f260000300800 */
[----:B------:R-:W-:-:S05]  /*398f0*/  F2FP.SATFINITE.E4M3.F32.PACK_AB_MERGE_C R4, RZ, R4, RZ ;  /* 0x00000004ff04723e */ /* 0x000fca00048070ff */
[----:B------:R0:W-:Y:S02]  /*39900*/  @!P6 STG.E.U8 desc[UR20][R8.64+0x11], R4 ;  /* 0x000011040800e986 */ /* 0x0001e4000c101114 */
[----:B0-----:R-:W-:-:S05]  /*39910*/  FMUL R4, R219, UR23 ;  /* 0x00000017db047c20 */ /* 0x001fca0008400000 */
[----:B------:R-:W-:-:S05]  /*39920*/  F2FP.SATFINITE.E4M3.F32.PACK_AB_MERGE_C R4, RZ, R4, RZ ;  /* 0x00000004ff04723e */ /* 0x000fca00048070ff */
[----:B------:R0:W-:Y:S02]  /*39930*/  @!P4 STG.E.U8 desc[UR20][R142.64+0x18], R4 ;  /* 0x000018048e00c986 */ /* 0x0001e4000c101114 */
[----:B0-----:R-:W-:Y:S02]  /*39940*/  FMUL R4, R216, UR23 ;  /* 0x00000017d8047c20 */ /* 0x001fe40008400000 */
[----:B------:R-:W4:Y:S03]  /*39950*/  LDL.LU R216, [R1+0x5a4] ;  /* 0x0005a40001d87983 */ /* 0x000f260000300800 */
[----:B------:R-:W-:-:S05]  /*39960*/  F2FP.SATFINITE.E4M3.F32.PACK_AB_MERGE_C R4, RZ, R4, RZ ;  /* 0x00000004ff04723e */ /* 0x000fca00048070ff */
[----:B------:R3:W-:Y:S02]  /*39970*/  @!P1 STG.E.U8 desc[UR20][R134.64+0x19], R4 ;  /* 0x0000190486009986 */ /* 0x0007e4000c101114 */
[----:B---3--:R-:W-:Y:S02]  /*39980*/  FMUL R4, R215, UR23 ;  /* 0x00000017d7047c20 */ /* 0x008fe40008400000 */
[----:B------:R-:W3:Y:S01]  /*39990*/  LDL.LU R215, [R1+0x5a8] ;  /* 0x0005a80001d77983 */ /* 0x000ee20000300800 */
[----:B------:R-:W-:-:S03]  /*399a0*/  LOP3.LUT P5, RZ, R6, 0x20, RZ, 0xc0, !PT ;  /* 0x0000002006ff7812 */ /* 0x000fc600078ac0ff */
[----:B------:R-:W3:Y:S10]  /*399b0*/  LDL.LU R219, [R1+0x5ac] ;  /* 0x0005ac0001db7983 */ /* 0x000ef40000300800 */
[----:B------:R-:W0:Y:S01]  /*399c0*/  @!P5 LDC.64 R8, c[0x0][0x5c0] ;  /* 0x00017000ff08db82 */ /* 0x000e220000000a00 */
[----:B------:R-:W-:-:S02]  /*399d0*/  F2FP.SATFINITE.E4M3.F32.PACK_AB_MERGE_C R4, RZ, R4, RZ ;  /* 0x00000004ff04723e */ /* 0x000fc400048070ff */
[----:B0-----:R-:W-:-:S05]  /*399e0*/  @!P5 IADD3 R8, P6, R126, R8, RZ ;  /* 0x000000087e08d210 */ /* 0x001fca0007fde0ff */
[----:B------:R-:W-:-:S05]  /*399f0*/  @!P5 IMAD.X R9, R127, 0x1, R9, P6 ;  /* 0x000000017f09d824 */ /* 0x000fca00030e0609 */
[----:B------:R0:W-:Y:S01]  /*39a00*/  @!P5 STG.E.U8 desc[UR20][R8.64+0x18], R4 ;  /* 0x000018040800d986 */ /* 0x0001e2000c101114 */
[----:B------:R-:W-:-:S13]  /*39a10*/  LOP3.LUT P2, RZ, R6, 0x10, RZ, 0xc0, !PT ;  /* 0x0000001006ff7812 */ /* 0x000fda000784c0ff */
[----:B0-----:R-:W0:Y:S01]  /*39a20*/  @!P2 LDC.64 R8, c[0x0][0x5c0] ;  /* 0x00017000ff08ab82 */ /* 0x001e220000000a00 */
[----:B--2---:R-:W-:Y:S02]  /*39a30*/  FMUL R4, R214, UR23 ;  /* 0x00000017d6047c20 */ /* 0x004fe40008400000 */
[----:B------:R-:W2:Y:S01]  /*39a40*/  LDL.LU R214, [R1+0x5b0] ;  /* 0x0005b00001d67983 */ /* 0x000ea20000300800 */
[----:B0-----:R-:W-:-:S05]  /*39a50*/  @!P2 IADD3 R8, P6, R132, R8, RZ ;  /* 0x000000088408a210 */ /* 0x001fca0007fde0ff */
[----:B------:R-:W-:Y:S01]  /*39a60*/  @!P2 IMAD.X R9, R133, 0x1, R9, P6 ;  /* 0x000000018509a824 */ /* 0x000fe200030e0609 */
[----:B------:R-:W-:Y:S02]  /*39a70*/  LOP3.LUT P6, RZ, R6, 0x10, RZ, 0xc0, !PT ;  /* 0x0000001006ff7812 */ /* 0x000fe400078cc0ff */
[----:B------:R-:W-:-:S11]  /*39a80*/  F2FP.SATFINITE.E4M3.F32.PACK_AB_MERGE_C R4, RZ, R4, RZ ;  /* 0x00000004ff04723e */ /* 0x000fd600048070ff */
[----:B------:R0:W-:Y:S01]  /*39a90*/  @!P6 STG.E.U8 desc[UR20][R8.64+0x19], R4 ;  /* 0x000019040800e986 */ /* 0x0001e2000c101114 */
[----:B------:R-:W-:Y:S01]  /*39aa0*/  LOP3.LUT P0, RZ, R6, 0x8, RZ, 0xc0, !PT ;  /* 0x0000000806ff7812 */ /* 0x000fe2000780c0ff */
[----:B0-----:R-:W-:Y:S02]  /*39ab0*/  FMUL R4, R218, UR23 ;  /* 0x00000017da047c20 */ /* 0x001fe40008400000 */
[----:B------:R-:W2:Y:S01]  /*39ac0*/  LDL.LU R218, [R1+0x5b4] ;  /* 0x0005b40001da7983 */ /* 0x000ea20000300800 */
[----:B------:R-:W-:-:S09]  /*39ad0*/  LOP3.LUT P2, RZ, R0, 0x800000, RZ, 0xc0, !PT ;  /* 0x0080000000ff7812 */ /* 0x000fd2000784c0ff */
[----:B------:R-:W0:Y:S01]  /*39ae0*/  @!P0 LDC.64 R8, c[0x0][0x5c0] ;  /* 0x00017000ff088b82 */ /* 0x000e220000000a00 */
[----:B------:R-:W-:Y:S02]  /*39af0*/  F2FP.SATFINITE.E4M3.F32.PACK_AB_MERGE_C R4, RZ, R4, RZ ;  /* 0x00000004ff04723e */ /* 0x000fe400048070ff */
[----:B------:R-:W-:-:S03]  /*39b00*/  LOP3.LUT P3, RZ, R7, 0x20000000, RZ, 0xc0, !PT ;  /* 0x2000000007ff7812 */ /* 0x000fc6000786c0ff */
[----:B------:R4:W-:Y:S01]  /*39b10*/  @!P2 STG.E.U8 desc[UR20][R140.64+0x20], R4 ;  /* 0x000020048c00a986 */ /* 0x0009e2000c101114 */
[----:B0-----:R-:W-:Y:S01]  /*39b20*/  @!P0 IADD3 R8, P6, R156, R8, RZ ;  /* 0x000000089c088210 */ /* 0x001fe20007fde0ff */
[----:B----4-:R-:W-:Y:S02]  /*39b30*/  FMUL R4, R217, UR23 ;  /* 0x00000017d9047c20 */ /* 0x010fe40008400000 */
[----:B------:R-:W4:Y:S03]  /*39b40*/  LDL.LU R217, [R1+0x5b8] ;  /* 0x0005b80001d97983 */ /* 0x000f260000300800 */
[----:B------:R-:W-:-:S05]  /*39b50*/  F2FP.SATFINITE.E4M3.F32.PACK_AB_MERGE_C R4, RZ, R4, RZ ;  /* 0x00000004ff04723e */ /* 0x000fca00048070ff */
[----:B------:R0:W-:Y:S01]  /*39b60*/  @!P3 STG.E.U8 desc[UR20][R130.64+0x21], R4 ;  /* 0x000021048200b986 */ /* 0x0001e2000c101114 */
[----:B------:R-:W-:Y:S01]  /*39b70*/  @!P0 IMAD.X R9, R157, 0x1, R9, P6 ;  /* 0x000000019d098824 */ /* 0x000fe200030e0609 */
[----:B------:R-:W-:Y:S01]  /*39b80*/  LOP3.LUT P4, RZ, R6, 0x4, RZ, 0xc0, !PT ;  /* 0x0000000406ff7812 */ /* 0x000fe2000788c0ff */
[----:B0-----:R-:W-:Y:S02]  /*39b90*/  FMUL R4, R216, UR23 ;  /* 0x00000017d8047c20 */ /* 0x001fe40008400000 */
[----:B------:R-:W4:Y:S03]  /*39ba0*/  LDL.LU R216, [R1+0x5bc] ;  /* 0x0005bc0001d87983 */ /* 0x000f260000300800 */
[----:B------:R-:W-:-:S05]  /*39bb0*/  F2FP.SATFINITE.E4M3.F32.PACK_AB_MERGE_C R4, RZ, R4, RZ ;  /* 0x00000004ff04723e */ /* 0x000fca00048070ff */
[----:B------:R3:W-:Y:S02]  /*39bc0*/  @!P0 STG.E.U8 desc[UR20][R8.64+0x20], R4 ;  /* 0x0000200408008986 */ /* 0x0007e4000c101114 */
[----:B---3--:R-:W-:Y:S01]  /*39bd0*/  FMUL R4, R215, UR23 ;  /* 0x00000017d7047c20 */ /* 0x008fe20008400000 */
[----:B------:R-:W0:Y:S01]  /*39be0*/  @!P4 LDC.64 R8, c[0x0][0x5c0] ;  /* 0x00017000ff08cb82 */ /* 0x000e220000000a00 */
[----:B------:R-:W3:Y:S03]  /*39bf0*/  LDL.LU R215, [R1+0x5c0] ;  /* 0x0005c00001d77983 */ /* 0x000ee60000300800 */
[----:B------:R-:W-:Y:S02]  /*39c00*/  F2FP.SATFINITE.E4M3.F32.PACK_AB_MERGE_C R4, RZ, R4, RZ ;  /* 0x00000004ff04723e */ /* 0x000fe400048070ff */
        /* <DEDUP_REMOVED lines=14> */
[----:B------:R1:W-:Y:S02]  /*39cf0*/  @!P1 STG.E.U8 desc[UR20][R118.64+0x29], R4 ;  /* 0x0000290476009986 */ /* 0x0003e4000c101114 */
[----:B-1----:R-:W-:Y:S01]  /*39d00*/  FMUL R4, R218, UR23 ;  /* 0x00000017da047c20 */ /* 0x002fe20008400000 */
[----:B0-----:R-:W-:-:S04]  /*39d10*/  @!P5 IADD3 R8, P6, R15, R8, RZ ;  /* 0x000000080f08d210 */ /* 0x001fc80007fde0ff */
[----:B------:R-:W-:Y:S01]  /*39d20*/  F2FP.SATFINITE.E4M3.F32.PACK_AB_MERGE_C R4, RZ, R4, RZ ;  /* 0x00000004ff04723e */ /* 0x000fe200048070ff */
[----:B------:R-:W-:-:S05]  /*39d30*/  @!P5 IMAD.X R9, R170, 0x1, R9, P6 ;  /* 0x00000001aa09d824 */ /* 0x000fca00030e0609 */
[----:B------:R0:W-:Y:S02]  /*39d40*/  @!P5 STG.E.U8 desc[UR20][R8.64+0x28], R4 ;  /* 0x000028040800d986 */ /* 0x0001e4000c101114 */
[----:B0-----:R-:W0:Y:S01]  /*39d50*/  @!P3 LDC.64 R8, c[0x0][0x5c0] ;  /* 0x00017000ff08bb82 */ /* 0x001e220000000a00 */
[----:B------:R-:W-:Y:S01]  /*39d60*/  LOP3.LUT P2, RZ, R7, 0x1000000, RZ, 0xc0, !PT ;  /* 0x0100000007ff7812 */ /* 0x000fe2000784c0ff */
[----:B----4-:R-:W-:Y:S02]  /*39d70*/  FMUL R4, R217, UR23 ;  /* 0x00000017d9047c20 */ /* 0x010fe40008400000 */
[----:B------:R-:W4:Y:S01]  /*39d80*/  LDL.LU R217, [R1+0x5c8] ;  /* 0x0005c80001d97983 */ /* 0x000f220000300800 */
[----:B0-----:R-:W-:-:S03]  /*39d90*/  @!P3 IADD3 R8, P6, R49, R8, RZ ;  /* 0x000000083108b210 */ /* 0x001fc60007fde0ff */
[----:B------:R-:W4:Y:S01]  /*39da0*/  LDL.LU R219, [R1+0x5cc] ;  /* 0x0005cc0001db7983 */ /* 0x000f220000300800 */
[----:B------:R-:W-:Y:S01]  /*39db0*/  F2FP.SATFINITE.E4M3.F32.PACK_AB_MERGE_C R4, RZ, R4, RZ ;  /* 0x00000004ff04723e */ /* 0x000fe200048070ff */
[----:B------:R-:W-:-:S05]  /*39dc0*/  @!P3 IMAD.X R9, R171, 0x1, R9, P6 ;  /* 0x00000001ab09b824 */ /* 0x000fca00030e0609 */
[----:B------:R0:W-:Y:S02]  /*39dd0*/  @!P3 STG.E.U8 desc[UR20][R8.64+0x29], R4 ;  /* 0x000029040800b986 */ /* 0x0001e4000c101114 */
[----:B0-----:R-:W-:-:S05]  /*39de0*/  FMUL R4, R216, UR23 ;  /* 0x00000017d8047c20 */ /* 0x001fca0008400000 */
[----:B------:R-:W-:-:S05]  /*39df0*/  F2FP.SATFINITE.E4M3.F32.PACK_AB_MERGE_C R4, RZ, R4, RZ ;  /* 0x00000004ff04723e */ /* 0x000fca00048070ff */
[----:B------:R3:W-:Y:S02]  /*39e00*/  @!P2 STG.E.U8 desc[UR20][R138.64+0x30], R4 ;  /* 0x000030048a00a986 */ /* 0x0007e4000c101114 */
[----:B---3--:R-:W-:Y:S02]  /*39e10*/  FMUL R4, R215, UR23 ;  /* 0x00000017d7047c20 */ /* 0x008fe40008400000 */
[----:B------:R-:W3:Y:S04]  /*39e20*/  LDL.LU R215, [R1+0x5d0] ;  /* 0x0005d00001d77983 */ /* 0x000ee80000300800 */
        /* <DEDUP_REMOVED lines=19> */
[----:B------:R-:W-:Y:S02]  /*39f60*/  LOP3.LUT R0, R0, 0xffdfffff, RZ, 0xc0, !PT ;  /* 0xffdfffff00007812 */ /* 0x000fe400078ec0ff */
[----:B0-----:R-:W-:-:S05]  /*39f70*/  @!P5 IADD3 R8, P6, R180, R8, RZ ;  /* 0x00000008b408d210 */ /* 0x001fca0007fde0ff */
[----:B------:R-:W-:Y:S01]  /*39f80*/  @!P5 IMAD.X R9, R181, 0x1, R9, P6 ;  /* 0x00000001b509d824 */ /* 0x000fe200030e0609 */
[----:B------:R-:W-:-:S03]  /*39f90*/  LOP3.LUT P6, RZ, R5, 0x20000000, RZ, 0xc0, !PT ;  /* 0x2000000005ff7812 */ /* 0x000fc600078cc0ff */
        /* <DEDUP_REMOVED lines=8> */
[----:B------:R3:W-:Y:S01]  /*3a020*/  @!P5 STG.E.U8 desc[UR20][R128.64+0x38], R4 ;  /* 0x000038048000d986 */ /* 0x0007e2000c101114 */
[----:B------:R-:W-:Y:S02]  /*3a030*/  LOP3.LUT P3, RZ, R5, 0x10000000, RZ, 0xc0, !PT ;  /* 0x1000000005ff7812 */ /* 0x000fe4000786c0ff */
[----:B------:R-:W-:-:S11]  /*3a040*/  LOP3.LUT P1, RZ, R7, 0x80000, RZ, 0xc0, !PT ;  /* 0x0008000007ff7812 */ /* 0x000fd6000782c0ff */
[----:B------:R-:W0:Y:S01]  /*3a050*/  @!P3 LDC.64 R8, c[0x0][0x5c0] ;  /* 0x00017000ff08bb82 */ /* 0x000e220000000a00 */
[----:B---3--:R-:W-:Y:S02]  /*3a060*/  FMUL R4, R215, UR23 ;  /* 0x00000017d7047c20 */ /* 0x008fe40008400000 */
[----:B------:R-:W3:Y:S03]  /*3a070*/  LDL.LU R215, [R1+0x5e4] ;  /* 0x0005e40001d77983 */ /* 0x000ee60000300800 */
[----:B------:R-:W-:-:S05]  /*3a080*/  F2FP.SATFINITE.E4M3.F32.PACK_AB_MERGE_C R4, RZ, R4, RZ ;  /* 0x00000004ff04723e */ /* 0x000fca00048070ff */
[----:B------:R1:W-:Y:S01]  /*3a090*/  @!P1 STG.E.U8 desc[UR20][R120.64+0x39], R4 ;  /* 0x0000390478009986 */ /* 0x0003e2000c101114 */
[----:B0-----:R-:W-:Y:S01]  /*3a0a0*/  @!P3 IADD3 R8, P6, R168, R8, RZ ;  /* 0x00000008a808b210 */ /* 0x001fe20007fde0ff */
[----:B-1----:R-:W-:Y:S02]  /*3a0b0*/  FMUL R4, R216, UR23 ;  /* 0x00000017d8047c20 */ /* 0x002fe40008400000 */
[----:B------:R-:W3:Y:S04]  /*3a0c0*/  LDL.LU R216, [R1+0x5e8] ;  /* 0x0005e80001d87983 */ /* 0x000ee80000300800 */
[----:B------:R-:W3:Y:S01]  /*3a0d0*/  LDL.LU R219, [R1+0x5ec] ;  /* 0x0005ec0001db7983 */ /* 0x000ee20000300800 */
[----:B------:R-:W-:Y:S01]  /*3a0e0*/  @!P3 IMAD.X R9, R169, 0x1, R9, P6 ;  /* 0x00000001a909b824 */ /* 0x000fe200030e0609 */
[----:B------:R-:W-:-:S05]  /*3a0f0*/  F2FP.SATFINITE.E4M3.F32.PACK_AB_MERGE_C R4, RZ, R4, RZ ;  /* 0x00000004ff04723e */ /* 0x000fca00048070ff */
[----:B------:R2:W-:Y:S02]  /*3a100*/  @!P3 STG.E.U8 desc[UR20][R8.64+0x38], R4 ;  /* 0x000038040800b986 */ /* 0x0005e4000c101114 */
[----:B--2---:R-:W-:Y:S02]  /*3a110*/  FMUL R4, R214, UR23 ;  /* 0x00000017d6047c20 */ /* 0x004fe40008400000 */
[----:B------:R-:W2:Y:S01]  /*3a120*/  LDL.LU R214, [R1+0x5f0] ;  /* 0x0005f00001d67983 */ /* 0x000ea20000300800 */
[----:B------:R-:W-:-:S13]  /*3a130*/  LOP3.LUT P2, RZ, R5, 0x8000000, RZ, 0xc0, !PT ;  /* 0x0800000005ff7812 */ /* 0x000fda000784c0ff */
[----:B------:R-:W0:Y:S01]  /*3a140*/  @!P2 LDC.64 R8, c[0x0][0x5c0] ;  /* 0x00017000ff08ab82 */ /* 0x000e220000000a00 */
[----:B------:R-:W-:Y:S02]  /*3a150*/  F2FP.SATFINITE.E4M3.F32.PACK_AB_MERGE_C R4, RZ, R4, RZ ;  /* 0x00000004ff04723e */ /* 0x000fe400048070ff */
[----:B0-----:R-:W-:-:S05]  /*3a160*/  @!P2 IADD3 R8, P6, R54, R8, RZ ;  /* 0x000000083608a210 */ /* 0x001fca0007fde0ff */
[----:B------:R-:W-:Y:S01]  /*3a170*/  @!P2 IMAD.X R9, R55, 0x1, R9, P6 ;  /* 0x000000013709a824 */ /* 0x000fe200030e0609 */
[----:B------:R-:W-:Y:S02]  /*3a180*/  LOP3.LUT P6, RZ, R5, 0x8000000, RZ, 0xc0, !PT ;  /* 0x0800000005ff7812 */ /* 0x000fe400078cc0ff */
[----:B------:R-:W-:-:S11]  /*3a190*/  LOP3.LUT P2, RZ, R0, 0x200000, RZ, 0xc0, !PT ;  /* 0x0020000000ff7812 */ /* 0x000fd6000784c0ff */
[----:B------:R0:W-:Y:S01]  /*3a1a0*/  @!P6 STG.E.U8 desc[UR20][R8.64+0x39], R4 ;  /* 0x000039040800e986 */ /* 0x0001e2000c101114 */
[----:B------:R-:W-:Y:S01]  /*3a1b0*/  LOP3.LUT P0, RZ, R5, 0x4000000, RZ, 0xc0, !PT ;  /* 0x0400000005ff7812 */ /* 0x000fe2000780c0ff */
[----:B0-----:R-:W-:Y:S02]  /*3a1c0*/  FMUL R4, R218, UR23 ;  /* 0x00000017da047c20 */ /* 0x001fe40008400000 */
[----:B------:R-:W2:Y:S01]  /*3a1d0*/  LDL.LU R218, [R1+0x5f4] ;  /* 0x0005f40001da7983 */ /* 0x000ea20000300800 */
[----:B------:R-:W-:-:S09]  /*3a1e0*/  LOP3.LUT P4, RZ, R7, 0x20000, RZ, 0xc0, !PT ;  /* 0x0002000007ff7812 */ /* 0x000fd2000788c0ff */
[----:B------:R-:W0:Y:S01]  /*3a1f0*/  @!P0 LDC.64 R8, c[0x0][0x5c0] ;  /* 0x00017000ff088b82 */ /* 0x000e220000000a00 */
[----:B------:R-:W-:-:S05]  /*3a200*/  F2FP.SATFINITE.E4M3.F32.PACK_AB_MERGE_C R4, RZ, R4, RZ ;  /* 0x00000004ff04723e */ /* 0x000fca00048070ff */
[----:B------:R4:W-:Y:S02]  /*3a210*/  @!P2 STG.E.U8 desc[UR20][R136.64+0x40], R4 ;  /* 0x000040048800a986 */ /* 0x0009e4000c101114 */
[----:B----4-:R-:W-:-:S05]  /*3a220*/  FMUL R4, R217, UR23 ;  /* 0x00000017d9047c20 */ /* 0x010fca0008400000 */
[----:B------:R-:W-:-:S05]  /*3a230*/  F2FP.SATFINITE.E4M3.F32.PACK_AB_MERGE_C R4, RZ, R4, RZ ;  /* 0x00000004ff04723e */ /* 0x000fca00048070ff */
[----:B------:R3:W-:Y:S01]  /*3a240*/  @!P4 STG.E.U8 desc[UR20][R112.64+0x41], R4 ;  /* 0x000041047000c986 */ /* 0x0007e2000c101114 */
[----:B------:R-:W-:Y:S02]  /*3a250*/  LOP3.LUT P5, RZ, R5, 0x2000000, RZ, 0xc0, !PT ;  /* 0x0200000005ff7812 */ /* 0x000fe400078ac0ff */
[----:B0-----:R-:W-:-:S05]  /*3a260*/  @!P0 IADD3 R8, P6, R64, R8, RZ ;  /* 0x0000000840088210 */ /* 0x001fca0007fde0ff */
[----:B------:R-:W-:Y:S02]  /*3a270*/  @!P0 IMAD.X R9, R182, 0x1, R9, P6 ;  /* 0x00000001b6098824 */ /* 0x000fe400030e0609 */
[----:B---3--:R-:W-:Y:S02]  /*3a280*/  FMUL R4, R215, UR23 ;  /* 0x00000017d7047c20 */ /* 0x008fe40008400000 */
[----:B------:R-:W3:Y:S04]  /*3a290*/  LDL.LU R215, [R1+0x5f8] ;  /* 0x0005f80001d77983 */ /* 0x000ee80000300800 */
[----:B------:R-:W4:Y:S01]  /*3a2a0*/  LDL.LU R217, [R1+0x5fc] ;  /* 0x0005fc0001d97983 */ /* 0x000f220000300800 */
[----:B------:R-:W-:-:S05]  /*3a2b0*/  F2FP.SATFINITE.E4M3.F32.PACK_AB_MERGE_C R4, RZ, R4, RZ ;  /* 0x00000004ff04723e */ /* 0x000fca00048070ff */
[----:B------:R0:W-:Y:S02]  /*3a2c0*/  @!P0 STG.E.U8 desc[UR20][R8.64+0x40], R4 ;  /* 0x0000400408008986 */ /* 0x0001e4000c101114 */
[----:B0-----:R-:W0:Y:S01]  /*3a2d0*/  @!P5 LDC.64 R8, c[0x0][0x5c0] ;  /* 0x00017000ff08db82 */ /* 0x001e220000000a00 */
[----:B------:R-:W-:Y:S02]  /*3a2e0*/  FMUL R4, R216, UR23 ;  /* 0x00000017d8047c20 */ /* 0x000fe40008400000 */
[----:B------:R-:W4:Y:S03]  /*3a2f0*/  LDL.LU R216, [R1+0x600] ;  /* 0x0006000001d87983 */ /* 0x000f260000300800 */
        /* <DEDUP_REMOVED lines=16> */
[----:B0-----:R-:W-:-:S05]  /*3a400*/  @!P3 IADD3 R8, P6, R186, R8, RZ ;  /* 0x00000008ba08b210 */ /* 0x001fca0007fde0ff */
[----:B------:R-:W-:Y:S02]  /*3a410*/  @!P3 IMAD.X R9, R187, 0x1, R9, P6 ;  /* 0x00000001bb09b824 */ /* 0x000fe400030e0609 */
[----:B-1----:R-:W-:-:S05]  /*3a420*/  FMUL R4, R218, UR23 ;  /* 0x00000017da047c20 */ /* 0x002fca0008400000 */
[----:B------:R-:W-:-:S05]  /*3a430*/  F2FP.SATFINITE.E4M3.F32.PACK_AB_MERGE_C R4, RZ, R4, RZ ;  /* 0x00000004ff04723e */ /* 0x000fca00048070ff */
[----:B------:R0:W-:Y:S02]  /*3a440*/  @!P3 STG.E.U8 desc[UR20][R8.64+0x48], R4 ;  /* 0x000048040800b986 */ /* 0x0001e4000c101114 */
[----:B0-----:R-:W0:Y:S02]  /*3a450*/  @!P4 LDC.64 R8, c[0x0][0x5c0] ;  /* 0x00017000ff08cb82 */ /* 0x001e240000000a00 */
[----:B0-----:R-:W-:-:S05]  /*3a460*/  @!P4 IADD3 R8, P6, R190, R8, RZ ;  /* 0x00000008be08c210 */ /* 0x001fca0007fde0ff */
[----:B------:R-:W-:Y:S02]  /*3a470*/  @!P4 IMAD.X R9, R192, 0x1, R9, P6 ;  /* 0x00000001c009c824 */ /* 0x000fe400030e0609 */
[----:B---3--:R-:W-:Y:S02]  /*3a480*/  FMUL R4, R215, UR23 ;  /* 0x00000017d7047c20 */ /* 0x008fe40008400000 */
[----:B------:R-:W3:Y:S04]  /*3a490*/  LDL.LU R215, [R1+0x608] ;  /* 0x0006080001d77983 */ /* 0x000ee80000300800 */
[----:B------:R-:W3:Y:S01]  /*3a4a0*/  LDL.LU R219, [R1+0x60c] ;  /* 0x00060c0001db7983 */ /* 0x000ee20000300800 */
[----:B------:R-:W-:-:S05]  /*3a4b0*/  F2FP.SATFINITE.E4M3.F32.PACK_AB_MERGE_C R4, RZ, R4, RZ ;  /* 0x00000004ff04723e */ /* 0x000fca00048070ff */
[----:B------:R4:W-:Y:S02]  /*3a4c0*/  @!P4 STG.E.U8 desc[UR20][R8.64+0x49], R4 ;  /* 0x000049040800c986 */ /* 0x0009e4000c101114 */
[----:B----4-:R-:W-:Y:S02]  /*3a4d0*/  FMUL R4, R217, UR23 ;  /* 0x00000017d9047c20 */ /* 0x010fe40008400000 */
[----:B------:R-:W4:Y:S01]  /*3a4e0*/  LDL.LU R217, [R1+0x610] ;  /* 0x0006100001d97983 */ /* 0x000f220000300800 */
[C---:B------:R-:W-:Y:S02]  /*3a4f0*/  LOP3.LUT P2, RZ, R7.reuse, 0x1000, RZ, 0xc0, !PT ;  /* 0x0000100007ff7812 */ /* 0x040fe4000784c0ff */
[----:B------:R-:W-:Y:S02]  /*3a500*/  F2FP.SATFINITE.E4M3.F32.PACK_AB_MERGE_C R4, RZ, R4, RZ ;  /* 0x00000004ff04723e */ /* 0x000fe400048070ff */
[----:B------:R-:W-:-:S09]  /*3a510*/  LOP3.LUT P0, RZ, R7, 0x800, RZ, 0xc0, !PT ;  /* 0x0000080007ff7812 */ /* 0x000fd2000780c0ff */
[----:B------:R0:W-:Y:S02]  /*3a520*/  @!P2 STG.E.U8 desc[UR20][R104.64+0x50], R4 ;  /* 0x000050046800a986 */ /* 0x0001e4000c101114 */
[----:B0-----:R-:W-:Y:S02]  /*3a530*/  FMUL R4, R216, UR23 ;  /* 0x00000017d8047c20 */ /* 0x001fe40008400000 */
[----:B------:R-:W4:Y:S03]  /*3a540*/  LDL.LU R216, [R1+0x614] ;  /* 0x0006140001d87983 */ /* 0x000f260000300800 */
[----:B------:R-:W-:-:S05]  /*3a550*/  F2FP.SATFINITE.E4M3.F32.PACK_AB_MERGE_C R4, RZ, R4, RZ ;  /* 0x00000004ff04723e */ /* 0x000fca00048070ff */
[----:B------:R2:W-:Y:S02]  /*3a560*/  @!P0 STG.E.U8 desc[UR20][R100.64+0x51], R4 ;  /* 0x0000510464008986 */ /* 0x0005e4000c101114 */
[----:B--2---:R-:W-:Y:S02]  /*3a570*/  FMUL R4, R214, UR23 ;  /* 0x00000017d6047c20 */ /* 0x004fe40008400000 */
[----:B------:R-:W2:Y:S01]  /*3a580*/  LDL.LU R214, [R1+0x618] ;  /* 0x0006180001d67983 */ /* 0x000ea20000300800 */
[----:B------:R-:W-:Y:S02]  /*3a590*/  LOP3.LUT P5, RZ, R5, 0x400000, RZ, 0xc0, !PT ;  /* 0x0040000005ff7812 */ /* 0x000fe400078ac0ff */
[----:B------:R-:W-:Y:S01]  /*3a5a0*/  LOP3.LUT P3, RZ, R7, 0x200, RZ, 0xc0, !PT ;  /* 0x0000020007ff7812 */ /* 0x000fe2000786c0ff */
[----:B------:R-:W2:Y:S10]  /*3a5b0*/  LDL.LU R218, [R1+0x61c] ;  /* 0x00061c0001da7983 */ /* 0x000eb40000300800 */
[----:B------:R-:W0:Y:S01]  /*3a5c0*/  @!P5 LDC.64 R8, c[0x0][0x5c0] ;  /* 0x00017000ff08db82 */ /* 0x000e220000000a00 */
[----:B------:R-:W-:-:S04]  /*3a5d0*/  LOP3.LUT R0, R0, 0xffefffff, RZ, 0xc0, !PT ;  /* 0xffefffff00007812 */ /* 0x000fc800078ec0ff */
[----:B------:R-:W-:Y:S02]  /*3a5e0*/  @P3 LOP3.LUT R0, R0, 0x100000, RZ, 0xfc, !PT ;  /* 0x0010000000003812 */ /* 0x000fe400078efcff */
[----:B------:R-:W-:Y:S02]  /*3a5f0*/  LOP3.LUT P3, RZ, R5, 0x2, RZ, 0xc0, !PT ;  /* 0x0000000205ff7812 */ /* 0x000fe4000786c0ff */
[----:B------:R-:W-:Y:S02]  /*3a600*/  F2FP.SATFINITE.E4M3.F32.PACK_AB_MERGE_C R4, RZ, R4, RZ ;  /* 0x00000004ff04723e */ /* 0x000fe400048070ff */
[----:B0-----:R-:W-:-:S05]  /*3a610*/  @!P5 IADD3 R8, P6, R193, R8, RZ ;  /* 0x00000008c108d210 */ /* 0x001fca0007fde0ff */
[----:B------:R-:W-:-:S05]  /*3a620*/  @!P5 IMAD.X R9, R195, 0x1, R9, P6 ;  /* 0x00000001c309d824 */ /* 0x000fca00030e0609 */
[----:B------:R0:W-:Y:S02]  /*3a630*/  @!P5 STG.E.U8 desc[UR20][R8.64+0x50], R4 ;  /* 0x000050040800d986 */ /* 0x0001e4000c101114 */
[----:B0-----:R-:W0:Y:S01]  /*3a640*/  @!P3 LDC.64 R8, c[0x0][0x5c0] ;  /* 0x00017000ff08bb82 */ /* 0x001e220000000a00 */
[----:B------:R-:W-:Y:S02]  /*3a650*/  LOP3.LUT P2, RZ, R7, 0x80, RZ, 0xc0, !PT ;  /* 0x0000008007ff7812 */ /* 0x000fe4000784c0ff */
[----:B------:R-:W-:Y:S02]  /*3a660*/  LOP3.LUT R0, R0, 0xfff7ffff, RZ, 0xc0, !PT ;  /* 0xfff7ffff00007812 */ /* 0x000fe400078ec0ff */
[----:B0-----:R-:W-:-:S05]  /*3a670*/  @!P3 IADD3 R8, P6, R191, R8, RZ ;  /* 0x00000008bf08b210 */ /* 0x001fca0007fde0ff */
[----:B------:R-:W-:Y:S01]  /*3a680*/  @!P3 IMAD.X R9, R194, 0x1, R9, P6 ;  /* 0x00000001c209b824 */ /* 0x000fe200030e0609 */
[----:B------:R-:W-:-:S03]  /*3a690*/  LOP3.LUT P6, RZ, R5, 0x2, RZ, 0xc0, !PT ;  /* 0x0000000205ff7812 */ /* 0x000fc600078cc0ff */
[----:B------:R-:W-:-:S04]  /*3a6a0*/  @P2 LOP3.LUT R0, R0, 0x80000, RZ, 0xfc, !PT ;  /* 0x0008000000002812 */ /* 0x000fc800078efcff */
[----:B------:R-:W-:Y:S02]  /*3a6b0*/  LOP3.LUT P3, RZ, R0, 0x100000, RZ, 0xc0, !PT ;  /* 0x0010000000ff7812 */ /* 0x000fe4000786c0ff */
[----:B------:R-:W-:Y:S01]  /*3a6c0*/  LOP3.LUT P4, RZ, R5, 0x200000, RZ, 0xc0, !PT ;  /* 0x0020000005ff7812 */ /* 0x000fe2000788c0ff */
[----:B---3--:R-:W-:Y:S02]  /*3a6d0*/  FMUL R4, R215, UR23 ;  /* 0x00000017d7047c20 */ /* 0x008fe40008400000 */
[----:B------:R-:W3:Y:S03]  /*3a6e0*/  LDL.LU R215, [R1+0x620] ;  /* 0x0006200001d77983 */ /* 0x000ee60000300800 */
[----:B------:R-:W-:-:S05]  /*3a6f0*/  F2FP.SATFINITE.E4M3.F32.PACK_AB_MERGE_C R4, RZ, R4, RZ ;  /* 0x00000004ff04723e */ /* 0x000fca00048070ff */
[----:B------:R0:W-:Y:S02]  /*3a700*/  @!P6 STG.E.U8 desc[UR20][R8.64+0x51], R4 ;  /* 0x000051040800e986 */ /* 0x0001e4000c101114 */
[----:B0-----:R-:W-:Y:S01]  /*3a710*/  FMUL R4, R219, UR23 ;  /* 0x00000017db047c20 */ /* 0x001fe20008400000 */
[----:B------:R-:W-:Y:S01]  /*3a720*/  LOP3.LUT P1, RZ, R7, 0x100, RZ, 0xc0, !PT ;  /* 0x0000010007ff7812 */ /* 0x000fe2000782c0ff */
[----:B------:R-:W0:Y:S03]  /*3a730*/  @!P4 LDC.64 R8, c[0x0][0x5c0] ;  /* 0x00017000ff08cb82 */ /* 0x000e260000000a00 */
[----:B------:R-:W-:-:S05]  /*3a740*/  F2FP.SATFINITE.E4M3.F32.PACK_AB_MERGE_C R4, RZ, R4, RZ ;  /* 0x00000004ff04723e */ /* 0x000fca00048070ff */
[----:B------:R4:W-:Y:S02]  /*3a750*/  @!P3 STG.E.U8 desc[UR20][R96.64+0x58], R4 ;  /* 0x000058046000b986 */ /* 0x0009e4000c101114 */
[----:B----4-:R-:W-:Y:S02]  /*3a760*/  FMUL R4, R217, UR23 ;  /* 0x00000017d9047c20 */ /* 0x010fe40008400000 */
[----:B------:R-:W4:Y:S03]  /*3a770*/  LDL.LU R217, [R1+0x624] ;  /* 0x0006240001d97983 */ /* 0x000f260000300800 */
[----:B------:R-:W-:-:S05]  /*3a780*/  F2FP.SATFINITE.E4M3.F32.PACK_AB_MERGE_C R4, RZ, R4, RZ ;  /* 0x00000004ff04723e */ /* 0x000fca00048070ff */
[----:B------:R1:W-:Y:S01]  /*3a790*/  @!P1 STG.E.U8 desc[UR20][R92.64+0x59], R4 ;  /* 0x000059045c009986 */ /* 0x0003e2000c101114 */
[----:B0-----:R-:W-:Y:S01]  /*3a7a0*/  @!P4 IADD3 R8, P6, R189, R8, RZ ;  /* 0x00000008bd08c210 */ /* 0x001fe20007fde0ff */
[----:B-1----:R-:W-:Y:S02]  /*3a7b0*/  FMUL R4, R216, UR23 ;  /* 0x00000017d8047c20 */ /* 0x002fe40008400000 */
[----:B------:R-:W4:Y:S04]  /*3a7c0*/  LDL.LU R216, [R1+0x628] ;  /* 0x0006280001d87983 */ /* 0x000f280000300800 */
[----:B------:R-:W4:Y:S01]  /*3a7d0*/  LDL.LU R219, [R1+0x62c] ;  /* 0x00062c0001db7983 */ /* 0x000f220000300800 */
[----:B------:R-:W-:Y:S01]  /*3a7e0*/  @!P4 IMAD.X R9, R196, 0x1, R9, P6 ;  /* 0x00000001c409c824 */ /* 0x000fe200030e0609 */
[----:B------:R-:W-:-:S05]  /*3a7f0*/  F2FP.SATFINITE.E4M3.F32.PACK_AB_MERGE_C R4, RZ, R4, RZ ;  /* 0x00000004ff04723e */ /* 0x000fca00048070ff */
[----:B------:R2:W-:Y:S02]  /*3a800*/  @!P4 STG.E.U8 desc[UR20][R8.64+0x58], R4 ;  /* 0x000058040800c986 */ /* 0x0005e4000c101114 */
[----:B--2---:R-:W-:Y:S02]  /*3a810*/  FMUL R4, R214, UR23 ;  /* 0x00000017d6047c20 */ /* 0x004fe40008400000 */
[----:B------:R-:W2:Y:S01]  /*3a820*/  LDL.LU R214, [R1+0x630] ;  /* 0x0006300001d67983 */ /* 0x000ea20000300800 */
[----:B------:R-:W-:-:S13]  /*3a830*/  LOP3.LUT P2, RZ, R5, 0x8, RZ, 0xc0, !PT ;  /* 0x0000000805ff7812 */ /* 0x000fda000784c0ff */
[----:B------:R-:W0:Y:S01]  /*3a840*/  @!P2 LDC.64 R8, c[0x0][0x5c0] ;  /* 0x00017000ff08ab82 */ /* 0x000e220000000a00 */
[----:B------:R-:W-:Y:S02]  /*3a850*/  LOP3.LUT P5, RZ, R5, 0x100000, RZ, 0xc0, !PT ;  /* 0x0010000005ff7812 */ /* 0x000fe400078ac0ff */
[----:B------:R-:W-:Y:S02]  /*3a860*/  F2FP.SATFINITE.E4M3.F32.PACK_AB_MERGE_C R4, RZ, R4, RZ ;  /* 0x00000004ff04723e */ /* 0x000fe400048070ff */
[----:B0-----:R-:W-:-:S05]  /*3a870*/  @!P2 IADD3 R8, P6, R188, R8, RZ ;  /* 0x00000008bc08a210 */ /* 0x001fca0007fde0ff */
[----:B------:R-:W-:Y:S01]  /*3a880*/  @!P2 IMAD.X R9, R197, 0x1, R9, P6 ;  /* 0x00000001c509a824 */ /* 0x000fe200030e0609 */
[----:B------:R-:W-:Y:S02]  /*3a890*/  LOP3.LUT P6, RZ, R5, 0x8, RZ, 0xc0, !PT ;  /* 0x0000000805ff7812 */ /* 0x000fe400078cc0ff */
[----:B------:R-:W-:-:S11]  /*3a8a0*/  LOP3.LUT P2, RZ, R0, 0x80000, RZ, 0xc0, !PT ;  /* 0x0008000000ff7812 */ /* 0x000fd6000784c0ff */
[----:B------:R0:W-:Y:S01]  /*3a8b0*/  @!P6 STG.E.U8 desc[UR20][R8.64+0x59], R4 ;  /* 0x000059040800e986 */ /* 0x0001e2000c101114 */
[----:B------:R-:W-:Y:S01]  /*3a8c0*/  LOP3.LUT P0, RZ, R7, 0x20, RZ, 0xc0, !PT ;  /* 0x0000002007ff7812 */ /* 0x000fe2000780c0ff */
[----:B0-----:R-:W0:Y:S01]  /*3a8d0*/  @!P5 LDC.64 R8, c[0x0][0x5c0] ;  /* 0x00017000ff08db82 */ /* 0x001e220000000a00 */
[----:B------:R-:W-:-:S05]  /*3a8e0*/  FMUL R4, R218, UR23 ;  /* 0x00000017da047c20 */ /* 0x000fca0008400000 */
[----:B------:R-:W-:-:S05]  /*3a8f0*/  F2FP.SATFINITE.E4M3.F32.PACK_AB_MERGE_C R4, RZ, R4, RZ ;  /* 0x00000004ff04723e */ /* 0x000fca00048070ff */
[----:B------:R3:W-:Y:S01]  /*3a900*/  @!P2 STG.E.U8 desc[UR20][R90.64+0x60], R4 ;  /* 0x000060045a00a986 */ /* 0x0007e2000c101114 */
[----:B------:R-:W-:Y:S02]  /*3a910*/  LOP3.LUT P3, RZ, R5, 0x80000, RZ, 0xc0, !PT ;  /* 0x0008000005ff7812 */ /* 0x000fe4000786c0ff */
[----:B0-----:R-:W-:-:S05]  /*3a920*/  @!P5 IADD3 R8, P6, R172, R8, RZ ;  /* 0x00000008ac08d210 */ /* 0x001fca0007fde0ff */
[----:B------:R-:W-:Y:S02]  /*3a930*/  @!P5 IMAD.X R9, R204, 0x1, R9, P6 ;  /* 0x00000001cc09d824 */ /* 0x000fe400030e0609 */
[----:B---3--:R-:W-:Y:S02]  /*3a940*/  FMUL R4, R215, UR23 ;  /* 0x00000017d7047c20 */ /* 0x008fe40008400000 */
[----:B------:R-:W3:Y:S03]  /*3a950*/  LDL.LU R215, [R1+0x634] ;  /* 0x0006340001d77983 */ /* 0x000ee60000300800 */
[----:B------:R-:W-:Y:S01]  /*3a960*/  F2FP.SATFINITE.E4M3.F32.PACK_AB_MERGE_C R4, RZ, R4, RZ ;  /* 0x00000004ff04723e */ /* 0x000fe200048070ff */
[----:B------:R-:W3:Y:S04]  /*3a970*/  LDL.LU R218, [R1+0x638] ;  /* 0x0006380001da7983 */ /* 0x000ee80000300800 */
[----:B------:R4:W-:Y:S02]  /*3a980*/  @!P0 STG.E.U8 desc[UR20][R88.64+0x61], R4 ;  /* 0x0000610458008986 */ /* 0x0009e4000c101114 */
[----:B----4-:R-:W-:-:S02]  /*3a990*/  FMUL R4, R217, UR23 ;  /* 0x00000017d9047c20 */ /* 0x010fc40008400000 */
[----:B------:R-:W4:Y:S03]  /*3a9a0*/  LDL.LU R217, [R1+0x63c] ;  /* 0x00063c0001d97983 */ /* 0x000f260000300800 */
        /* <DEDUP_REMOVED lines=16> */
[----:B------:R-:W-:Y:S02]  /*3aab0*/  F2FP.SATFINITE.E4M3.F32.PACK_AB_MERGE_C R4, RZ, R4, RZ ;  /* 0x00000004ff04723e */ /* 0x000fe400048070ff */
[----:B------:R-:W-:-:S09]  /*3aac0*/  LOP3.LUT P4, RZ, R5, 0x40000, RZ, 0xc0, !PT ;  /* 0x0004000005ff7812 */ /* 0x000fd2000788c0ff */
[----:B------:R3:W-:Y:S04]  /*3aad0*/  @!P1 STG.E.U8 desc[UR20][R82.64+0x69], R4 ;  /* 0x0000690452009986 */ /* 0x0007e8000c101114 */
[----:B------:R-:W0:Y:S01]  /*3aae0*/  @!P4 LDC.64 R8, c[0x0][0x5c0] ;  /* 0x00017000ff08cb82 */ /* 0x000e220000000a00 */
[C---:B------:R-:W-:Y:S02]  /*3aaf0*/  LOP3.LUT P0, RZ, R7.reuse, 0x2, RZ, 0xc0, !PT ;  /* 0x0000000207ff7812 */ /* 0x040fe4000780c0ff */
[----:B------:R-:W-:Y:S02]  /*3ab00*/  LOP3.LUT P5, RZ, R7, 0x1, RZ, 0xc0, !PT ;  /* 0x0000000107ff7812 */ /* 0x000fe400078ac0ff */
[----:B0-----:R-:W-:-:S05]  /*3ab10*/  @!P4 IADD3 R8, P6, R209, R8, RZ ;  /* 0x00000008d108c210 */ /* 0x001fca0007fde0ff */
[----:B------:R-:W-:Y:S02]  /*3ab20*/  @!P4 IMAD.X R9, R212, 0x1, R9, P6 ;  /* 0x00000001d409c824 */ /* 0x000fe400030e0609 */
[----:B---3--:R-:W-:Y:S02]  /*3ab30*/  FMUL R4, R215, UR23 ;  /* 0x00000017d7047c20 */ /* 0x008fe40008400000 */
[----:B------:R-:W3:Y:S01]  /*3ab40*/  LDL.LU R215, [R1+0x648] ;  /* 0x0006480001d77983 */ /* 0x000ee20000300800 */
[----:B------:R-:W-:-:S03]  /*3ab50*/  FMUL R7, R218, UR23 ;  /* 0x00000017da077c20 */ /* 0x000fc60008400000 */
[----:B------:R-:W3:Y:S02]  /*3ab60*/  LDL.LU R219, [R1+0x64c] ;  /* 0x00064c0001db7983 */ /* 0x000ee40000300800 */
[----:B------:R-:W-:Y:S02]  /*3ab70*/  F2FP.SATFINITE.E4M3.F32.PACK_AB_MERGE_C R11, RZ, R7, RZ ;  /* 0x00000007ff0b723e */ /* 0x000fe400048070ff */
[----:B------:R-:W-:-:S05]  /*3ab80*/  F2FP.SATFINITE.E4M3.F32.PACK_AB_MERGE_C R4, RZ, R4, RZ ;  /* 0x00000004ff04723e */ /* 0x000fca00048070ff */
[----:B------:R2:W-:Y:S01]  /*3ab90*/  @!P4 STG.E.U8 desc[UR20][R8.64+0x68], R4 ;  /* 0x000068040800c986 */ /* 0x0005e2000c101114 */
[----:B----4-:R-:W-:-:S03]  /*3aba0*/  FMUL R7, R217, UR23 ;  /* 0x00000017d9077c20 */ /* 0x010fc60008400000 */
[----:B------:R-:W4:Y:S04]  /*3abb0*/  LDL.LU R217, [R1+0x650] ;  /* 0x0006500001d97983 */ /* 0x000f280000300800 */
[----:B------:R-:W4:Y:S01]  /*3abc0*/  LDL.LU R218, [R1+0x654] ;  /* 0x0006540001da7983 */ /* 0x000f220000300800 */
[----:B--2---:R-:W-:-:S03]  /*3abd0*/  FMUL R4, R214, UR23 ;  /* 0x00000017d6047c20 */ /* 0x004fc60008400000 */
[----:B------:R-:W2:Y:S01]  /*3abe0*/  LDL.LU R214, [R1+0x658] ;  /* 0x0006580001d67983 */ /* 0x000ea20000300800 */
[----:B------:R-:W-:-:S13]  /*3abf0*/  LOP3.LUT P2, RZ, R5, 0x4, RZ, 0xc0, !PT ;  /* 0x0000000405ff7812 */ /* 0x000fda000784c0ff */
[----:B------:R-:W0:Y:S01]  /*3ac00*/  @!P2 LDC.64 R8, c[0x0][0x5c0] ;  /* 0x00017000ff08ab82 */ /* 0x000e220000000a00 */
[----:B------:R-:W-:Y:S02]  /*3ac10*/  LOP3.LUT P3, RZ, R5, 0x20000, RZ, 0xc0, !PT ;  /* 0x0002000005ff7812 */ /* 0x000fe4000786c0ff */
[----:B------:R-:W-:Y:S01]  /*3ac20*/  F2FP.SATFINITE.E4M3.F32.PACK_AB_MERGE_C R15, RZ, R7, RZ ;  /* 0x00000007ff0f723e */ /* 0x000fe200048070ff */
[----:B------:R-:W-:Y:S01]  /*3ac30*/  FMUL R7, R216, UR23 ;  /* 0x00000017d8077c20 */ /* 0x000fe20008400000 */
[----:B------:R-:W-:Y:S01]  /*3ac40*/  LOP3.LUT P1, RZ, R6, 0x40000000, RZ, 0xc0, !PT ;  /* 0x4000000006ff7812 */ /* 0x000fe2000782c0ff */
[----:B------:R-:W2:Y:S01]  /*3ac50*/  LDL.LU R216, [R1+0x65c] ;  /* 0x00065c0001d87983 */ /* 0x000ea20000300800 */
[----:B0-----:R-:W-:-:S05]  /*3ac60*/  @!P2 IADD3 R8, P6, R167, R8, RZ ;  /* 0x00000008a708a210 */ /* 0x001fca0007fde0ff */
[----:B------:R-:W-:-:S05]  /*3ac70*/  @!P2 IMAD.X R9, R207, 0x1, R9, P6 ;  /* 0x00000001cf09a824 */ /* 0x000fca00030e0609 */
[----:B------:R0:W-:Y:S02]  /*3ac80*/  @!P2 STG.E.U8 desc[UR20][R8.64+0x69], R11 ;  /* 0x0000690b0800a986 */ /* 0x0001e4000c101114 */
[----:B0-----:R-:W0:Y:S01]  /*3ac90*/  @!P3 LDC.64 R8, c[0x0][0x5c0] ;  /* 0x00017000ff08bb82 */ /* 0x001e220000000a00 */
[----:B------:R-:W-:Y:S02]  /*3aca0*/  LOP3.LUT R0, R0, 0xfffbffff, RZ, 0xc0, !PT ;  /* 0xfffbffff00007812 */ /* 0x000fe400078ec0ff */
[----:B------:R-:W-:Y:S02]  /*3acb0*/  F2FP.SATFINITE.E4M3.F32.PACK_AB_MERGE_C R11, RZ, R4, RZ ;  /* 0x00000004ff0b723e */ /* 0x000fe400048070ff */
[----:B------:R-:W-:Y:S02]  /*3acc0*/  @P1 LOP3.LUT R0, R0, 0x40000, RZ, 0xfc, !PT ;  /* 0x0004000000001812 */ /* 0x000fe400078efcff */
[----:B------:R-:W-:Y:S02]  /*3acd0*/  LOP3.LUT P1, RZ, R5, 0x10, RZ, 0xc0, !PT ;  /* 0x0000001005ff7812 */ /* 0x000fe4000782c0ff */
[----:B------:R-:W-:Y:S01]  /*3ace0*/  F2FP.SATFINITE.E4M3.F32.PACK_AB_MERGE_C R7, RZ, R7, RZ ;  /* 0x00000007ff07723e */ /* 0x000fe200048070ff */
[----:B------:R-:W-:Y:S04]  /*3acf0*/  @!P0 STG.E.U8 desc[UR20][R80.64+0x70], R15 ;  /* 0x0000700f50008986 */ /* 0x000fe8000c101114 */
[----:B------:R-:W-:Y:S01]  /*3ad00*/  @!P5 STG.E.U8 desc[UR20][R74.64+0x71], R7 ;  /* 0x000071074a00d986 */ /* 0x000fe2000c101114 */
[----:B0-----:R-:W-:-:S05]  /*3ad10*/  @!P3 IADD3 R8, P6, R166, R8, RZ ;  /* 0x00000008a608b210 */ /* 0x001fca0007fde0ff */
[----:B------:R-:W-:-:S05]  /*3ad20*/  @!P3 IMAD.X R9, R206, 0x1, R9, P6 ;  /* 0x00000001ce09b824 */ /* 0x000fca00030e0609 */
[----:B------:R0:W-:Y:S02]  /*3ad30*/  @!P3 STG.E.U8 desc[UR20][R8.64+0x70], R11 ;  /* 0x0000700b0800b986 */ /* 0x0001e4000c101114 */
[----:B0-----:R-:W0:Y:S01]  /*3ad40*/  @!P1 LDC.64 R8, c[0x0][0x5c0] ;  /* 0x00017000ff089b82 */ /* 0x001e220000000a00 */
[----:B---3--:R-:W-:Y:S02]  /*3ad50*/  FMUL R4, R215, UR23 ;  /* 0x00000017d7047c20 */ /* 0x008fe40008400000 */
[----:B------:R-:W3:Y:S03]  /*3ad60*/  LDL.LU R215, [R1+0x660] ;  /* 0x0006600001d77983 */ /* 0x000ee60000300800 */
[----:B------:R-:W-:Y:S01]  /*3ad70*/  F2FP.SATFINITE.E4M3.F32.PACK_AB_MERGE_C R7, RZ, R4, RZ ;  /* 0x00000004ff07723e */ /* 0x000fe200048070ff */
[----:B------:R-:W-:Y:S01]  /*3ad80*/  FMUL R4, R219, UR23 ;  /* 0x00000017db047c20 */ /* 0x000fe20008400000 */
[----:B0-----:R-:W-:-:S04]  /*3ad90*/  @!P1 IADD3 R8, P6, R161, R8, RZ ;  /* 0x00000008a1089210 */ /* 0x001fc80007fde0ff */
[----:B------:R-:W-:Y:S01]  /*3ada0*/  F2FP.SATFINITE.E4M3.F32.PACK_AB_MERGE_C R15, RZ, R4, RZ ;  /* 0x00000004ff0f723e */ /* 0x000fe200048070ff */
[----:B------:R-:W-:-:S05]  /*3adb0*/  @!P1 IMAD.X R9, R203, 0x1, R9, P6 ;  /* 0x00000001cb099824 */ /* 0x000fca00030e0609 */
[----:B------:R0:W-:Y:S01]  /*3adc0*/  @!P1 STG.E.U8 desc[UR20][R8.64+0x71], R7 ;  /* 0x0000710708009986 */ /* 0x0001e2000c101114 */
[----:B----4-:R-:W-:-:S03]  /*3add0*/  FMUL R4, R217, UR23 ;  /* 0x00000017d9047c20 */ /* 0x010fc60008400000 */
[----:B------:R-:W4:Y:S02]  /*3ade0*/  LDL.LU R217, [R1+0x664] ;  /* 0x0006640001d97983 */ /* 0x000f240000300800 */
[----:B------:R-:W-:Y:S01]  /*3adf0*/  F2FP.SATFINITE.E4M3.F32.PACK_AB_MERGE_C R11, RZ, R4, RZ ;  /* 0x00000004ff0b723e */ /* 0x000fe200048070ff */
[----:B------:R-:W-:Y:S02]  /*3ae00*/  FMUL R4, R218, UR23 ;  /* 0x00000017da047c20 */ /* 0x000fe40008400000 */
[----:B------:R-:W4:Y:S03]  /*3ae10*/  LDL.LU R218, [R1+0x668] ;  /* 0x0006680001da7983 */ /* 0x000f260000300800 */
[----:B0-----:R-:W-:Y:S01]  /*3ae20*/  F2FP.SATFINITE.E4M3.F32.PACK_AB_MERGE_C R7, RZ, R4, RZ ;  /* 0x00000004ff07723e */ /* 0x001fe200048070ff */
[----:B--2---:R-:W-:Y:S02]  /*3ae30*/  FMUL R4, R214, UR23 ;  /* 0x00000017d6047c20 */ /* 0x004fe40008400000 */
[----:B------:R-:W2:Y:S01]  /*3ae40*/  LDL.LU R214, [R1+0x66c] ;  /* 0x00066c0001d67983 */ /* 0x000ea20000300800 */
[----:B------:R-:W-:-:S02]  /*3ae50*/  LOP3.LUT P4, RZ, R5, 0x10000, RZ, 0xc0, !PT ;  /* 0x0001000005ff7812 */ /* 0x000fc4000788c0ff */
[----:B------:R-:W-:Y:S02]  /*3ae60*/  LOP3.LUT P6, RZ, R6, 0x80000000, RZ, 0xc0, !PT ;  /* 0x8000000006ff7812 */ /* 0x000fe400078cc0ff */
[----:B------:R-:W-:-:S09]  /*3ae70*/  LOP3.LUT P1, RZ, R0, 0x40000, RZ, 0xc0, !PT ;  /* 0x0004000000ff7812 */ /* 0x000fd2000782c0ff */
[----:B------:R-:W0:Y:S02]  /*3ae80*/  @!P4 LDC.64 R8, c[0x0][0x5c0] ;  /* 0x00017000ff08cb82 */ /* 0x000e240000000a00 */
[----:B------:R-:W-:Y:S04]  /*3ae90*/  @!P6 STG.E.U8 desc[UR20][R72.64+0x78], R15 ;  /* 0x0000780f4800e986 */ /* 0x000fe8000c101114 */
[----:B------:R1:W-:Y:S01]  /*3aea0*/  @!P1 STG.E.U8 desc[UR20][R66.64+0x79], R11 ;  /* 0x0000790b42009986 */ /* 0x0003e2000c101114 */
[----:B------:R-:W-:Y:S02]  /*3aeb0*/  LOP3.LUT P5, RZ, R5, 0x8000, RZ, 0xc0, !PT ;  /* 0x0000800005ff7812 */ /* 0x000fe400078ac0ff */
[----:B-1----:R-:W-:Y:S01]  /*3aec0*/  F2FP.SATFINITE.E4M3.F32.PACK_AB_MERGE_C R11, RZ, R4, RZ ;  /* 0x00000004ff0b723e */ /* 0x002fe200048070ff */
[----:B------:R-:W-:-:S02]  /*3aed0*/  FMUL R4, R216, UR23 ;  /* 0x00000017d8047c20 */ /* 0x000fc40008400000 */
[----:B------:R-:W2:Y:S03]  /*3aee0*/  LDL.LU R216, [R1+0x670] ;  /* 0x0006700001d87983 */ /* 0x000ea60000300800 */
[----:B------:R-:W-:Y:S02]  /*3aef0*/  F2FP.SATFINITE.E4M3.F32.PACK_AB_MERGE_C R15, RZ, R4, RZ ;  /* 0x00000004ff0f723e */ /* 0x000fe400048070ff */
[----:B0-----:R-:W-:-:S05]  /*3af00*/  @!P4 IADD3 R8, P6, R160, R8, RZ ;  /* 0x00000008a008c210 */ /* 0x001fca0007fde0ff */
[----:B------:R-:W-:-:S05]  /*3af10*/  @!P4 IMAD.X R9, R201, 0x1, R9, P6 ;  /* 0x00000001c909c824 */ /* 0x000fca00030e0609 */
[----:B------:R0:W-:Y:S02]  /*3af20*/  @!P4 STG.E.U8 desc[UR20][R8.64+0x78], R7 ;  /* 0x000078070800c986 */ /* 0x0001e4000c101114 */
[----:B0-----:R-:W0:Y:S01]  /*3af30*/  @!P5 LDC.64 R8, c[0x0][0x5c0] ;  /* 0x00017000ff08db82 */ /* 0x001e220000000a00 */
[C---:B------:R-:W-:Y:S02]  /*3af40*/  LOP3.LUT P2, RZ, R6.reuse, 0x20000000, RZ, 0xc0, !PT ;  /* 0x2000000006ff7812 */ /* 0x040fe4000784c0ff */
[----:B------:R-:W-:Y:S02]  /*3af50*/  LOP3.LUT P0, RZ, R6, 0x10000000, RZ, 0xc0, !PT ;  /* 0x1000000006ff7812 */ /* 0x000fe4000780c0ff */
[----:B0-----:R-:W-:-:S05]  /*3af60*/  @!P5 IADD3 R8, P6, R205, R8, RZ ;  /* 0x00000008cd08d210 */ /* 0x001fca0007fde0ff */
[----:B------:R-:W-:-:S05]  /*3af70*/  @!P5 IMAD.X R9, R210, 0x1, R9, P6 ;  /* 0x00000001d209d824 */ /* 0x000fca00030e0609 */
[----:B------:R0:W-:Y:S01]  /*3af80*/  @!P5 STG.E.U8 desc[UR20][R8.64+0x79], R11 ;  /* 0x0000790b0800d986 */ /* 0x0001e2000c101114 */
[----:B---3--:R-:W-:-:S03]  /*3af90*/  FMUL R4, R215, UR23 ;  /* 0x00000017d7047c20 */ /* 0x008fc60008400000 */
[----:B------:R-:W3:Y:S02]  /*3afa0*/  LDL.LU R215, [R1+0x674] ;  /* 0x0006740001d77983 */ /* 0x000ee40000300800 */
[----:B------:R-:W-:Y:S02]  /*3afb0*/  F2FP.SATFINITE.E4M3.F32.PACK_AB_MERGE_C R7, RZ, R4, RZ ;  /* 0x00000004ff07723e */ /* 0x000fe400048070ff */
[----:B------:R-:W-:Y:S04]  /*3afc0*/  @!P2 STG.E.U8 desc[UR20][R68.64+0x80], R15 ;  /* 0x0000800f4400a986 */ /* 0x000fe8000c101114 */
[----:B------:R1:W-:Y:S01]  /*3afd0*/  @!P0 STG.E.U8 desc[UR20][R62.64+0x81], R7 ;  /* 0x000081073e008986 */ /* 0x0003e2000c101114 */
[----:B----4-:R-:W-:-:S03]  /*3afe0*/  FMUL R4, R217, UR23 ;  /* 0x00000017d9047c20 */ /* 0x010fc60008400000 */
[----:B------:R-:W4:Y:S02]  /*3aff0*/  LDL.LU R217, [R1+0x678] ;  /* 0x0006780001d97983 */ /* 0x000f240000300800 */
[----:B0-----:R-:W-:Y:S01]  /*3b000*/  F2FP.SATFINITE.E4M3.F32.PACK_AB_MERGE_C R11, RZ, R4, RZ ;  /* 0x00000004ff0b723e */ /* 0x001fe200048070ff */
[----:B------:R-:W-:Y:S02]  /*3b010*/  FMUL R4, R218, UR23 ;  /* 0x00000017da047c20 */ /* 0x000fe40008400000 */
[----:B------:R-:W4:Y:S03]  /*3b020*/  LDL.LU R218, [R1+0x67c] ;  /* 0x00067c0001da7983 */ /* 0x000f260000300800 */
[----:B-1----:R-:W-:Y:S01]  /*3b030*/  F2FP.SATFINITE.E4M3.F32.PACK_AB_MERGE_C R7, RZ, R4, RZ ;  /* 0x00000004ff07723e */ /* 0x002fe200048070ff */
[----:B--2---:R-:W-:Y:S02]  /*3b040*/  FMUL R4, R214, UR23 ;  /* 0x00000017d6047c20 */ /* 0x004fe40008400000 */
[----:B------:R-:W2:Y:S01]  /*3b050*/  LDL.LU R214, [R1+0x680] ;  /* 0x0006800001d67983 */ /* 0x000ea20000300800 */
[----:B------:R-:W-:-:S13]  /*3b060*/  LOP3.LUT P3, RZ, R5, 0x4000, RZ, 0xc0, !PT ;  /* 0x0000400005ff7812 */ /* 0x000fda000786c0ff */
[----:B------:R-:W0:Y:S01]  /*3b070*/  @!P3 LDC.64 R8, c[0x0][0x5c0] ;  /* 0x00017000ff08bb82 */ /* 0x000e220000000a00 */
[----:B------:R-:W-:-:S04]  /*3b080*/  LOP3.LUT P4, RZ, R6, 0x8000000, RZ, 0xc0, !PT ;  /* 0x0800000006ff7812 */ /* 0x000fc8000788c0ff */
[----:B------:R-:W-:Y:S02]  /*3b090*/  P2R R14, PR, RZ, 0x10 ;  /* 0x00000010ff0e7803 */ /* 0x000fe40000000000 */
[----:B------:R-:W-:Y:S02]  /*3b0a0*/  LOP3.LUT P4, RZ, R5, 0x2000, RZ, 0xc0, !PT ;  /* 0x0000200005ff7812 */ /* 0x000fe4000788c0ff */
[----:B------:R-:W-:Y:S01]  /*3b0b0*/  F2FP.SATFINITE.E4M3.F32.PACK_AB_MERGE_C R15, RZ, R4, RZ ;  /* 0x00000004ff0f723e */ /* 0x000fe200048070ff */
[----:B------:R-:W-:Y:S02]  /*3b0c0*/  FMUL R4, R216, UR23 ;  /* 0x00000017d8047c20 */ /* 0x000fe40008400000 */
[----:B------:R-:W2:Y:S01]  /*3b0d0*/  LDL.LU R216, [R1+0x684] ;  /* 0x0006840001d87983 */ /* 0x000ea20000300800 */
[----:B0-----:R-:W-:-:S05]  /*3b0e0*/  @!P3 IADD3 R8, P6, R199, R8, RZ ;  /* 0x00000008c708b210 */ /* 0x001fca0007fde0ff */
[----:B------:R-:W-:-:S05]  /*3b0f0*/  @!P3 IMAD.X R9, R202, 0x1, R9, P6 ;  /* 0x00000001ca09b824 */ /* 0x000fca00030e0609 */
[----:B------:R0:W-:Y:S02]  /*3b100*/  @!P3 STG.E.U8 desc[UR20][R8.64+0x80], R11 ;  /* 0x0000800b0800b986 */ /* 0x0001e4000c101114 */
[----:B0-----:R-:W0:Y:S01]  /*3b110*/  @!P4 LDC.64 R8, c[0x0][0x5c0] ;  /* 0x00017000ff08cb82 */ /* 0x001e220000000a00 */
[----:B------:R-:W-:Y:S02]  /*3b120*/  F2FP.SATFINITE.E4M3.F32.PACK_AB_MERGE_C R11, RZ, R4, RZ ;  /* 0x00000004ff0b723e */ /* 0x000fe400048070ff */
[----:B------:R-:W-:Y:S02]  /*3b130*/  LOP3.LUT P1, RZ, R6, 0x4000000, RZ, 0xc0, !PT ;  /* 0x0400000006ff7812 */ /* 0x000fe4000782c0ff */
[----:B0-----:R-:W-:-:S05]  /*3b140*/  @!P4 IADD3 R8, P6, R78, R8, RZ ;  /* 0x000000084e08c210 */ /* 0x001fca0007fde0ff */
[----:B------:R-:W-:Y:S01]  /*3b150*/  @!P4 IMAD.X R9, R198, 0x1, R9, P6 ;  /* 0x00000001c609c824 */ /* 0x000fe200030e0609 */
[----:B------:R-:W-:Y:S02]  /*3b160*/  LOP3.LUT P6, RZ, R5, 0x2000, RZ, 0xc0, !PT ;  /* 0x0000200005ff7812 */ /* 0x000fe400078cc0ff */
[----:B------:R-:W-:Y:S01]  /*3b170*/  ISETP.NE.AND P4, PT, R14, RZ, PT ;  /* 0x000000ff0e00720c */ /* 0x000fe20003f85270 */
[----:B---3--:R-:W-:Y:S02]  /*3b180*/  FMUL R4, R215, UR23 ;  /* 0x00000017d7047c20 */ /* 0x008fe40008400000 */
[----:B------:R-:W3:Y:S08]  /*3b190*/  LDL.LU R215, [R1+0x688] ;  /* 0x0006880001d77983 */ /* 0x000ef00000300800 */
[----:B------:R0:W-:Y:S04]  /*3b1a0*/  @!P6 STG.E.U8 desc[UR20][R8.64+0x81], R7 ;  /* 0x000081070800e986 */ /* 0x0001e8000c101114 */
[----:B------:R-:W3:Y:S04]  /*3b1b0*/  LDL.LU R219, [R1+0x68c] ;  /* 0x00068c0001db7983 */ /* 0x000ee80000300800 */
[----:B------:R-:W-:Y:S01]  /*3b1c0*/  @!P4 STG.E.U8 desc[UR20][R60.64+0x88], R15 ;  /* 0x0000880f3c00c986 */ /* 0x000fe2000c101114 */
[----:B0-----:R-:W-:-:S03]  /*3b1d0*/  F2FP.SATFINITE.E4M3.F32.PACK_AB_MERGE_C R7, RZ, R4, RZ ;  /* 0x00000004ff07723e */ /* 0x001fc600048070ff */
[----:B------:R0:W-:Y:S01]  /*3b1e0*/  @!P1 STG.E.U8 desc[UR20][R56.64+0x89], R11 ;  /* 0x0000890b38009986 */ /* 0x0001e2000c101114 */
[----:B----4-:R-:W-:-:S03]  /*3b1f0*/  FMUL R4, R217, UR23 ;  /* 0x00000017d9047c20 */ /* 0x010fc60008400000 */
[----:B------:R-:W4:Y:S02]  /*3b200*/  LDL.LU R217, [R1+0x690] ;  /* 0x0006900001d97983 */ /* 0x000f240000300800 */
[----:B0-----:R-:W-:Y:S01]  /*3b210*/  F2FP.SATFINITE.E4M3.F32.PACK_AB_MERGE_C R11, RZ, R4, RZ ;  /* 0x00000004ff0b723e */ /* 0x001fe200048070ff */
[----:B------:R-:W-:-:S05]  /*3b220*/  FMUL R4, R218, UR23 ;  /* 0x00000017da047c20 */ /* 0x000fca0008400000 */
[----:B------:R-:W-:Y:S01]  /*3b230*/  F2FP.SATFINITE.E4M3.F32.PACK_AB_MERGE_C R15, RZ, R4, RZ ;  /* 0x00000004ff0f723e */ /* 0x000fe200048070ff */
[----:B--2---:R-:W-:Y:S02]  /*3b240*/  FMUL R4, R214, UR23 ;  /* 0x00000017d6047c20 */ /* 0x004fe40008400000 */
[----:B------:R-:W2:Y:S01]  /*3b250*/  LDL.LU R214, [R1+0x694] ;  /* 0x0006940001d67983 */ /* 0x000ea20000300800 */
[----:B------:R-:W-:-:S13]  /*3b260*/  LOP3.LUT P5, RZ, R5, 0x1000, RZ, 0xc0, !PT ;  /* 0x0000100005ff7812 */ /* 0x000fda00078ac0ff */
[----:B------:R-:W0:Y:S01]  /*3b270*/  @!P5 LDC.64 R8, c[0x0][0x5c0] ;  /* 0x00017000ff08db82 */ /* 0x000e220000000a00 */
[----:B------:R-:W-:-:S04]  /*3b280*/  LOP3.LUT P2, RZ, R6, 0x2000000, RZ, 0xc0, !PT ;  /* 0x0200000006ff7812 */ /* 0x000fc8000784c0ff */
[----:B------:R-:W-:Y:S02]  /*3b290*/  P2R R18, PR, RZ, 0x4 ;  /* 0x00000004ff127803 */ /* 0x000fe40000000000 */
[----:B------:R-:W-:Y:S02]  /*3b2a0*/  LOP3.LUT P2, RZ, R5, 0x800, RZ, 0xc0, !PT ;  /* 0x0000080005ff7812 */ /* 0x000fe4000784c0ff */
[----:B0-----:R-:W-:-:S05]  /*3b2b0*/  @!P5 IADD3 R8, P6, R77, R8, RZ ;  /* 0x000000084d08d210 */ /* 0x001fca0007fde0ff */
[----:B------:R-:W-:-:S05]  /*3b2c0*/  @!P5 IMAD.X R9, R185, 0x1, R9, P6 ;  /* 0x00000001b909d824 */ /* 0x000fca00030e0609 */
[----:B------:R0:W-:Y:S02]  /*3b2d0*/  @!P5 STG.E.U8 desc[UR20][R8.64+0x88], R7 ;  /* 0x000088070800d986 */ /* 0x0001e4000c101114 */
[----:B0-----:R-:W0:Y:S01]  /*3b2e0*/  @!P2 LDC.64 R8, c[0x0][0x5c0] ;  /* 0x00017000ff08ab82 */ /* 0x001e220000000a00 */
[----:B------:R-:W-:Y:S01]  /*3b2f0*/  F2FP.SATFINITE.E4M3.F32.PACK_AB_MERGE_C R7, RZ, R4, RZ ;  /* 0x00000004ff07723e */ /* 0x000fe200048070ff */
[----:B------:R-:W-:Y:S02]  /*3b300*/  FMUL R4, R216, UR23 ;  /* 0x00000017d8047c20 */ /* 0x000fe40008400000 */
[----:B------:R-:W2:Y:S04]  /*3b310*/  LDL.LU R216, [R1+0x698] ;  /* 0x0006980001d87983 */ /* 0x000ea80000300800 */
[----:B------:R-:W2:Y:S01]  /*3b320*/  LDL.LU R218, [R1+0x69c] ;  /* 0x00069c0001da7983 */ /* 0x000ea20000300800 */
[----:B0-----:R-:W-:-:S05]  /*3b330*/  @!P2 IADD3 R8, P6, R76, R8, RZ ;  /* 0x000000084c08a210 */ /* 0x001fca0007fde0ff */
[----:B------:R-:W-:Y:S01]  /*3b340*/  @!P2 IMAD.X R9, R173, 0x1, R9, P6 ;  /* 0x00000001ad09a824 */ /* 0x000fe200030e0609 */
[C---:B------:R-:W-:Y:S02]  /*3b350*/  LOP3.LUT P6, RZ, R5.reuse, 0x800, RZ, 0xc0, !PT ;  /* 0x0000080005ff7812 */ /* 0x040fe400078cc0ff */
[----:B------:R-:W-:-:S11]  /*3b360*/  LOP3.LUT P3, RZ, R5, 0x400, RZ, 0xc0, !PT ;  /* 0x0000040005ff7812 */ /* 0x000fd6000786c0ff */
[----:B------:R0:W-:Y:S02]  /*3b370*/  @!P6 STG.E.U8 desc[UR20][R8.64+0x89], R11 ;  /* 0x0000890b0800e986 */ /* 0x0001e4000c101114 */
[----:B0-----:R-:W-:Y:S01]  /*3b380*/  F2FP.SATFINITE.E4M3.F32.PACK_AB_MERGE_C R11, RZ, R4, RZ ;  /* 0x00000004ff0b723e */ /* 0x001fe200048070ff */
[----:B------:R-:W0:Y:S01]  /*3b390*/  @!P3 LDC.64 R8, c[0x0][0x5c0] ;  /* 0x00017000ff08bb82 */ /* 0x000e220000000a00 */
[----:B---3--:R-:W-:Y:S02]  /*3b3a0*/  FMUL R4, R215, UR23 ;  /* 0x00000017d7047c20 */ /* 0x008fe40008400000 */
[----:B------:R-:W3:Y:S01]  /*3b3b0*/  LDL.LU R215, [R1+0x6a0] ;  /* 0x0006a00001d77983 */ /* 0x000ee20000300800 */
[----:B------:R-:W-:Y:S02]  /*3b3c0*/  ISETP.NE.AND P2, PT, R18, RZ, PT ;  /* 0x000000ff1200720c */ /* 0x000fe40003f45270 */
[----:B------:R-:W-:Y:S02]  /*3b3d0*/  LOP3.LUT P0, RZ, R6, 0x1000000, RZ, 0xc0, !PT ;  /* 0x0100000006ff7812 */ /* 0x000fe4000780c0ff */
[----:B0-----:R-:W-:-:S09]  /*3b3e0*/  @!P3 IADD3 R8, P6, R71, R8, RZ ;  /* 0x000000084708b210 */ /* 0x001fd20007fde0ff */
[----:B------:R-:W-:Y:S04]  /*3b3f0*/  @!P2 STG.E.U8 desc[UR20][R58.64+0x90], R15 ;  /* 0x0000900f3a00a986 */ /* 0x000fe8000c101114 */
[----:B------:R0:W-:Y:S01]  /*3b400*/  @!P0 STG.E.U8 desc[UR20][R52.64+0x91], R7 ;  /* 0x0000910734008986 */ /* 0x0001e2000c101114 */
[----:B------:R-:W-:Y:S01]  /*3b410*/  @!P3 IMAD.X R9, R164, 0x1, R9, P6 ;  /* 0x00000001a409b824 */ /* 0x000fe200030e0609 */
[----:B0-----:R-:W-:Y:S01]  /*3b420*/  F2FP.SATFINITE.E4M3.F32.PACK_AB_MERGE_C R7, RZ, R4, RZ ;  /* 0x00000004ff07723e */ /* 0x001fe200048070ff */
[----:B------:R-:W-:-:S05]  /*3b430*/  FMUL R4, R219, UR23 ;  /* 0x00000017db047c20 */ /* 0x000fca0008400000 */
[----:B------:R-:W-:Y:S01]  /*3b440*/  F2FP.SATFINITE.E4M3.F32.PACK_AB_MERGE_C R15, RZ, R4, RZ ;  /* 0x00000004ff0f723e */ /* 0x000fe200048070ff */
[----:B------:R0:W-:Y:S01]  /*3b450*/  @!P3 STG.E.U8 desc[UR20][R8.64+0x90], R11 ;  /* 0x0000900b0800b986 */ /* 0x0001e2000c101114 */
[----:B----4-:R-:W-:-:S03]  /*3b460*/  FMUL R4, R217, UR23 ;  /* 0x00000017d9047c20 */ /* 0x010fc60008400000 */
[----:B------:R-:W4:Y:S02]  /*3b470*/  LDL.LU R217, [R1+0x6a4] ;  /* 0x0006a40001d97983 */ /* 0x000f240000300800 */
[----:B0-----:R-:W-:Y:S01]  /*3b480*/  F2FP.SATFINITE.E4M3.F32.PACK_AB_MERGE_C R11, RZ, R4, RZ ;  /* 0x00000004ff0b723e */ /* 0x001fe200048070ff */
[----:B--2---:R-:W-:Y:S02]  /*3b490*/  FMUL R4, R214, UR23 ;  /* 0x00000017d6047c20 */ /* 0x004fe40008400000 */
[----:B------:R-:W2:Y:S01]  /*3b4a0*/  LDL.LU R214, [R1+0x6a8] ;  /* 0x0006a80001d67983 */ /* 0x000ea20000300800 */
[----:B------:R-:W-:-:S03]  /*3b4b0*/  LOP3.LUT P4, RZ, R5, 0x200, RZ, 0xc0, !PT ;  /* 0x0000020005ff7812 */ /* 0x000fc6000788c0ff */
[----:B------:R-:W2:Y:S10]  /*3b4c0*/  LDL.LU R219, [R1+0x6ac] ;  /* 0x0006ac0001db7983 */ /* 0x000eb40000300800 */
[----:B------:R-:W0:Y:S01]  /*3b4d0*/  @!P4 LDC.64 R8, c[0x0][0x5c0] ;  /* 0x00017000ff08cb82 */ /* 0x000e220000000a00 */
[----:B------:R-:W-:-:S02]  /*3b4e0*/  LOP3.LUT P1, RZ, R5, 0x100, RZ, 0xc0, !PT ;  /* 0x0000010005ff7812 */ /* 0x000fc4000782c0ff */
[----:B------:R-:W-:Y:S02]  /*3b4f0*/  LOP3.LUT P5, RZ, R6, 0x400000, RZ, 0xc0, !PT ;  /* 0x0040000006ff7812 */ /* 0x000fe400078ac0ff */
[----:B0-----:R-:W-:-:S05]  /*3b500*/  @!P4 IADD3 R8, P6, R184, R8, RZ ;  /* 0x00000008b808c210 */ /* 0x001fca0007fde0ff */
[----:B------:R-:W-:Y:S01]  /*3b510*/  @!P4 IMAD.X R9, R200, 0x1, R9, P6 ;  /* 0x00000001c809c824 */ /* 0x000fe200030e0609 */
[----:B------:R-:W-:-:S04]  /*3b520*/  LOP3.LUT P6, RZ, R6, 0x800000, RZ, 0xc0, !PT ;  /* 0x0080000006ff7812 */ /* 0x000fc800078cc0ff */
[----:B------:R0:W-:Y:S02]  /*3b530*/  @!P4 STG.E.U8 desc[UR20][R8.64+0x91], R7 ;  /* 0x000091070800c986 */ /* 0x0001e4000c101114 */
[----:B0-----:R-:W0:Y:S01]  /*3b540*/  @!P1 LDC.64 R8, c[0x0][0x5c0] ;  /* 0x00017000ff089b82 */ /* 0x001e220000000a00 */
[----:B------:R-:W-:-:S06]  /*3b550*/  FMUL R7, R216, UR23 ;  /* 0x00000017d8077c20 */ /* 0x000fcc0008400000 */
[----:B------:R-:W-:Y:S04]  /*3b560*/  @!P6 STG.E.U8 desc[UR20][R50.64+0x98], R15 ;  /* 0x0000980f3200e986 */ /* 0x000fe8000c101114 */
[----:B------:R-:W2:Y:S04]  /*3b570*/  LDL.LU R216, [R1+0x6b0] ;  /* 0x0006b00001d87983 */ /* 0x000ea80000300800 */
[----:B------:R1:W-:Y:S01]  /*3b580*/  @!P5 STG.E.U8 desc[UR20][R44.64+0x99], R11 ;  /* 0x0000990b2c00d986 */ /* 0x0003e2000c101114 */
[----:B------:R-:W-:Y:S02]  /*3b590*/  LOP3.LUT P2, RZ, R5, 0x80, RZ, 0xc0, !PT ;  /* 0x0000008005ff7812 */ /* 0x000fe4000784c0ff */
[----:B-1----:R-:W-:Y:S01]  /*3b5a0*/  F2FP.SATFINITE.E4M3.F32.PACK_AB_MERGE_C R11, RZ, R7, RZ ;  /* 0x00000007ff0b723e */ /* 0x002fe200048070ff */
[----:B------:R-:W-:-:S05]  /*3b5b0*/  FMUL R7, R218, UR23 ;  /* 0x00000017da077c20 */ /* 0x000fca0008400000 */
[----:B------:R-:W-:Y:S02]  /*3b5c0*/  F2FP.SATFINITE.E4M3.F32.PACK_AB_MERGE_C R15, RZ, R7, RZ ;  /* 0x00000007ff0f723e */ /* 0x000fe400048070ff */
[----:B0-----:R-:W-:Y:S02]  /*3b5d0*/  @!P1 IADD3 R8, P6, R154, R8, RZ ;  /* 0x000000089a089210 */ /* 0x001fe40007fde0ff */
[C---:B------:R-:W-:Y:S02]  /*3b5e0*/  LOP3.LUT P0, RZ, R5.reuse, 0x40, RZ, 0xc0, !PT ;  /* 0x0000004005ff7812 */ /* 0x040fe4000780c0ff */
[----:B------:R-:W-:Y:S01]  /*3b5f0*/  LOP3.LUT P4, RZ, R5, 0x20, RZ, 0xc0, !PT ;  /* 0x0000002005ff7812 */ /* 0x000fe2000788c0ff */
[----:B------:R-:W-:Y:S01]  /*3b600*/  @!P1 IMAD.X R9, R165, 0x1, R9, P6 ;  /* 0x00000001a5099824 */ /* 0x000fe200030e0609 */
[----:B------:R-:W-:Y:S02]  /*3b610*/  LOP3.LUT P6, RZ, R5, 0x100, RZ, 0xc0, !PT ;  /* 0x0000010005ff7812 */ /* 0x000fe400078cc0ff */
[----:B------:R-:W-:-:S02]  /*3b620*/  F2FP.SATFINITE.E4M3.F32.PACK_AB_MERGE_C R37, RZ, R4, RZ ;  /* 0x00000004ff25723e */ /* 0x000fc400048070ff */
[----:B------:R-:W0:Y:S01]  /*3b630*/  @!P2 LDC.64 R4, c[0x0][0x5c0] ;  /* 0x00017000ff04ab82 */ /* 0x000e220000000a00 */
[----:B---3--:R-:W-:Y:S02]  /*3b640*/  FMUL R7, R215, UR23 ;  /* 0x00000017d7077c20 */ /* 0x008fe40008400000 */
[----:B------:R-:W3:Y:S04]  /*3b650*/  LDL.LU R215, [R1+0x6b4] ;  /* 0x0006b40001d77983 */ /* 0x000ee80000300800 */
[----:B------:R-:W3:Y:S04]  /*3b660*/  LDL.LU R218, [R1+0x6b8] ;  /* 0x0006b80001da7983 */ /* 0x000ee80000300800 */
[----:B------:R1:W-:Y:S01]  /*3b670*/  @!P6 STG.E.U8 desc[UR20][R8.64+0x98], R37 ;  /* 0x000098250800e986 */ /* 0x0003e2000c101114 */
[----:B0-----:R-:W-:-:S05]  /*3b680*/  @!P2 IADD3 R4, P6, R70, R4, RZ ;  /* 0x000000044604a210 */ /* 0x001fca0007fde0ff */
[----:B------:R-:W-:Y:S01]  /*3b690*/  @!P2 IMAD.X R5, R95, 0x1, R5, P6 ;  /* 0x000000015f05a824 */ /* 0x000fe200030e0605 */
[----:B-1----:R-:W-:-:S04]  /*3b6a0*/  F2FP.SATFINITE.E4M3.F32.PACK_AB_MERGE_C R9, RZ, R7, RZ ;  /* 0x00000007ff09723e */ /* 0x002fc800048070ff */
[----:B------:R0:W-:Y:S01]  /*3b6b0*/  @!P2 STG.E.U8 desc[UR20][R4.64+0x99], R11 ;  /* 0x0000990b0400a986 */ /* 0x0001e2000c101114 */
[----:B------:R-:W-:Y:S01]  /*3b6c0*/  LOP3.LUT P6, RZ, R6, 0x200000, RZ, 0xc0, !PT ;  /* 0x0020000006ff7812 */ /* 0x000fe200078cc0ff */
[----:B0-----:R-:W0:Y:S01]  /*3b6d0*/  @!P0 LDC.64 R4, c[0x0][0x5c0] ;  /* 0x00017000ff048b82 */ /* 0x001e220000000a00 */
[----:B----4-:R-:W-:Y:S02]  /*3b6e0*/  FMUL R7, R217, UR23 ;  /* 0x00000017d9077c20 */ /* 0x010fe40008400000 */
[----:B------:R-:W4:Y:S03]  /*3b6f0*/  LDL.LU R217, [R1+0x6bc] ;  /* 0x0006bc0001d97983 */ /* 0x000f260000300800 */
[----:B------:R-:W-:Y:S01]  /*3b700*/  F2FP.SATFINITE.E4M3.F32.PACK_AB_MERGE_C R11, RZ, R7, RZ ;  /* 0x00000007ff0b723e */ /* 0x000fe200048070ff */
[----:B--2---:R-:W-:Y:S02]  /*3b710*/  FMUL R7, R214, UR23 ;  /* 0x00000017d6077c20 */ /* 0x004fe40008400000 */
[----:B------:R-:W2:Y:S01]  /*3b720*/  LDL.LU R214, [R1+0x6c0] ;  /* 0x0006c00001d67983 */ /* 0x000ea20000300800 */
[----:B------:R-:W-:-:S03]  /*3b730*/  LOP3.LUT P3, RZ, R6, 0x100000, RZ, 0xc0, !PT ;  /* 0x0010000006ff7812 */ /* 0x000fc6000786c0ff */
[----:B------:R-:W-:Y:S01]  /*3b740*/  @!P6 STG.E.U8 desc[UR20][R46.64+0xa0], R15 ;  /* 0x0000a00f2e00e986 */ /* 0x000fe2000c101114 */
[----:B0-----:R-:W-:-:S05]  /*3b750*/  @!P0 IADD3 R4, P6, R31, R4, RZ ;  /* 0x000000041f048210 */ /* 0x001fca0007fde0ff */
[----:B------:R-:W-:-:S04]  /*3b760*/  @!P0 IMAD.X R5, R94, 0x1, R5, P6 ;  /* 0x000000015e058824 */ /* 0x000fc800030e0605 */
[----:B------:R-:W-:Y:S04]  /*3b770*/  @!P3 STG.E.U8 desc[UR20][R40.64+0xa1], R9 ;  /* 0x0000a1092800b986 */ /* 0x000fe8000c101114 */
[----:B------:R0:W-:Y:S02]  /*3b780*/  @!P0 STG.E.U8 desc[UR20][R4.64+0xa0], R11 ;  /* 0x0000a00b04008986 */ /* 0x0001e4000c101114 */
[----:B0-----:R-:W0:Y:S01]  /*3b790*/  @!P4 LDC.64 R4, c[0x0][0x5c0] ;  /* 0x00017000ff04cb82 */ /* 0x001e220000000a00 */
[----:B------:R-:W-:Y:S02]  /*3b7a0*/  LOP3.LUT P5, RZ, R6, 0x80000, RZ, 0xc0, !PT ;  /* 0x0008000006ff7812 */ /* 0x000fe400078ac0ff */
[----:B------:R-:W-:Y:S01]  /*3b7b0*/  F2FP.SATFINITE.E4M3.F32.PACK_AB_MERGE_C R9, RZ, R7, RZ ;  /* 0x00000007ff09723e */ /* 0x000fe200048070ff */
[----:B------:R-:W-:-:S02]  /*3b7c0*/  FMUL R7, R219, UR23 ;  /* 0x00000017db077c20 */ /* 0x000fc40008400000 */
[----:B------:R-:W2:Y:S03]  /*3b7d0*/  LDL.LU R219, [R1+0x6c4] ;  /* 0x0006c40001db7983 */ /* 0x000ea60000300800 */
[----:B------:R-:W-:Y:S02]  /*3b7e0*/  F2FP.SATFINITE.E4M3.F32.PACK_AB_MERGE_C R15, RZ, R7, RZ ;  /* 0x00000007ff0f723e */ /* 0x000fe400048070ff */
[----:B0-----:R-:W-:-:S05]  /*3b7f0*/  @!P4 IADD3 R4, P6, R23, R4, RZ ;  /* 0x000000041704c210 */ /* 0x001fca0007fde0ff */
[----:B------:R-:W-:-:S05]  /*3b800*/  @!P4 IMAD.X R5, R87, 0x1, R5, P6 ;  /* 0x000000015705c824 */ /* 0x000fca00030e0605 */
[----:B------:R0:W-:Y:S04]  /*3b810*/  @!P4 STG.E.U8 desc[UR20][R4.64+0xa1], R9 ;  /* 0x0000a1090400c986 */ /* 0x0001e8000c101114 */
[----:B------:R-:W-:Y:S01]  /*3b820*/  @!P5 STG.E.U8 desc[UR20][R38.64+0xa8], R15 ;  /* 0x0000a80f2600d986 */ /* 0x000fe2000c101114 */
[----:B------:R-:W-:Y:S02]  /*3b830*/  LOP3.LUT P5, RZ, R0, 0x2000, RZ, 0xc0, !PT ;  /* 0x0000200000ff7812 */ /* 0x000fe400078ac0ff */
[----:B------:R-:W-:-:S11]  /*3b840*/  LOP3.LUT P6, RZ, R6, 0x40000, RZ, 0xc0, !PT ;  /* 0x0004000006ff7812 */ /* 0x000fd600078cc0ff */
[----:B0-----:R-:W0:Y:S01]  /*3b850*/  @!P5 LDC.64 R4, c[0x0][0x5c0] ;  /* 0x00017000ff04db82 */ /* 0x001e220000000a00 */
[----:B------:R-:W-:Y:S01]  /*3b860*/  FMUL R7, R216, UR23 ;  /* 0x00000017d8077c20 */ /* 0x000fe20008400000 */
[----:B------:R-:W-:Y:S01]  /*3b870*/  LOP3.LUT P4, RZ, R0, 0x4000, RZ, 0xc0, !PT ;  /* 0x0000400000ff7812 */ /* 0x000fe2000788c0ff */
[----:B------:R-:W2:Y:S03]  /*3b880*/  LDL.LU R216, [R1+0x6c8] ;  /* 0x0006c80001d87983 */ /* 0x000ea60000300800 */
[----:B------:R-:W-:-:S05]  /*3b890*/  F2FP.SATFINITE.E4M3.F32.PACK_AB_MERGE_C R11, RZ, R7, RZ ;  /* 0x00000007ff0b723e */ /* 0x000fca00048070ff */
[----:B------:R-:W-:Y:S01]  /*3b8a0*/  @!P6 STG.E.U8 desc[UR20][R34.64+0xa9], R11 ;  /* 0x0000a90b2200e986 */ /* 0x000fe2000c101114 */
[----:B0-----:R-:W-:-:S05]  /*3b8b0*/  @!P5 IADD3 R4, P6, R22, R4, RZ ;  /* 0x000000041604d210 */ /* 0x001fca0007fde0ff */
[----:B------:R-:W-:Y:S02]  /*3b8c0*/  @!P5 IMAD.X R5, R86, 0x1, R5, P6 ;  /* 0x000000015605d824 */ /* 0x000fe400030e0605 */
[----:B---3--:R-:W-:Y:S02]  /*3b8d0*/  FMUL R7, R215, UR23 ;  /* 0x00000017d7077c20 */ /* 0x008fe40008400000 */
[----:B------:R-:W3:Y:S03]  /*3b8e0*/  LDL.LU R215, [R1+0x6cc] ;  /* 0x0006cc0001d77983 */ /* 0x000ee60000300800 */
[----:B------:R-:W-:-:S05]  /*3b8f0*/  F2FP.SATFINITE.E4M3.F32.PACK_AB_MERGE_C R9, RZ, R7, RZ ;  /* 0x00000007ff09723e */ /* 0x000fca00048070ff */
[----:B------:R0:W-:Y:S02]  /*3b900*/  @!P5 STG.E.U8 desc[UR20][R4.64+0xa8], R9 ;  /* 0x0000a8090400d986 */ /* 0x0001e4000c101114 */
[----:B0-----:R-:W0:Y:S01]  /*3b910*/  @!P4 LDC.64 R4, c[0x0][0x5c0] ;  /* 0x00017000ff04cb82 */ /* 0x001e220000000a00 */
[----:B------:R-:W-:Y:S01]  /*3b920*/  FMUL R7, R218, UR23 ;  /* 0x00000017da077c20 */ /* 0x000fe20008400000 */
[C---:B------:R-:W-:Y:S01]  /*3b930*/  LOP3.LUT P3, RZ, R6.reuse, 0x20000, RZ, 0xc0, !PT ;  /* 0x0002000006ff7812 */ /* 0x040fe2000786c0ff */
[----:B------:R-:W3:Y:S03]  /*3b940*/  LDL.LU R218, [R1+0x6d0] ;  /* 0x0006d00001da7983 */ /* 0x000ee60000300800 */
[----:B------:R-:W-:Y:S02]  /*3b950*/  F2FP.SATFINITE.E4M3.F32.PACK_AB_MERGE_C R11, RZ, R7, RZ ;  /* 0x00000007ff0b723e */ /* 0x000fe400048070ff */
[----:B------:R-:W-:-:S02]  /*3b960*/  LOP3.LUT P6, RZ, R6, 0x4000, RZ, 0xc0, !PT ;  /* 0x0000400006ff7812 */ /* 0x000fc400078cc0ff */
[----:B0-----:R-:W-:-:S05]  /*3b970*/  @!P4 IADD3 R4, P5, R153, R4, RZ ;  /* 0x000000049904c210 */ /* 0x001fca0007fbe0ff */
[----:B------:R-:W-:Y:S01]  /*3b980*/  @!P4 IMAD.X R5, R155, 0x1, R5, P5 ;  /* 0x000000019b05c824 */ /* 0x000fe200028e0605 */
[----:B------:R-:W-:-:S04]  /*3b990*/  LOP3.LUT P5, RZ, R6, 0x8000, RZ, 0xc0, !PT ;  /* 0x0000800006ff7812 */ /* 0x000fc800078ac0ff */
[----:B------:R0:W-:Y:S01]  /*3b9a0*/  @!P4 STG.E.U8 desc[UR20][R4.64+0xa9], R11 ;  /* 0x0000a90b0400c986 */ /* 0x0001e2000c101114 */
[----:B------:R-:W-:Y:S01]  /*3b9b0*/  LOP3.LUT P4, RZ, R6, 0x10000, RZ, 0xc0, !PT ;  /* 0x0001000006ff7812 */ /* 0x000fe2000788c0ff */
[----:B----4-:R-:W-:-:S05]  /*3b9c0*/  FMUL R6, R217, UR23 ;  /* 0x00000017d9067c20 */ /* 0x010fca0008400000 */
[----:B------:R-:W-:Y:S01]  /*3b9d0*/  F2FP.SATFINITE.E4M3.F32.PACK_AB_MERGE_C R15, RZ, R6, RZ ;  /* 0x00000006ff0f723e */ /* 0x000fe200048070ff */
[----:B--2---:R-:W-:Y:S02]  /*3b9e0*/  FMUL R6, R214, UR23 ;  /* 0x00000017d6067c20 */ /* 0x004fe40008400000 */
[----:B------:R-:W2:Y:S04]  /*3b9f0*/  LDL.LU R214, [R1+0x6d4] ;  /* 0x0006d40001d67983 */ /* 0x000ea80000300800 */
[----:B------:R-:W-:Y:S01]  /*3ba00*/  @!P3 STG.E.U8 desc[UR20][R32.64+0xb0], R15 ;  /* 0x0000b00f2000b986 */ /* 0x000fe2000c101114 */
[----:B------:R-:W-:-:S03]  /*3ba10*/  LOP3.LUT P3, RZ, R0, 0x1000, RZ, 0xc0, !PT ;  /* 0x0000100000ff7812 */ /* 0x000fc6000786c0ff */
[----:B------:R-:W4:Y:S01]  /*3ba20*/  LDL.LU R217, [R1+0x6d8] ;  /* 0x0006d80001d97983 */ /* 0x000f220000300800 */
[----:B------:R-:W-:-:S09]  /*3ba30*/  LOP3.LUT P0, RZ, R0, 0x8000, RZ, 0xc0, !PT ;  /* 0x0000800000ff7812 */ /* 0x000fd2000780c0ff */
[----:B0-----:R-:W0:Y:S01]  /*3ba40*/  @!P3 LDC.64 R4, c[0x0][0x5c0] ;  /* 0x00017000ff04bb82 */ /* 0x001e220000000a00 */
[----:B------:R-:W-:-:S07]  /*3ba50*/  F2FP.SATFINITE.E4M3.F32.PACK_AB_MERGE_C R23, RZ, R6, RZ ;  /* 0x00000006ff17723e */ /* 0x000fce00048070ff */
[----:B------:R-:W1:Y:S01]  /*3ba60*/  @!P0 LDC.64 R6, c[0x0][0x5c0] ;  /* 0x00017000ff068b82 */ /* 0x000e620000000a00 */
[----:B------:R1:W-:Y:S01]  /*3ba70*/  @!P4 STG.E.U8 desc[UR20][R26.64+0xb1], R23 ;  /* 0x0000b1171a00c986 */ /* 0x0003e2000c101114 */
[----:B------:R-:W-:Y:S01]  /*3ba80*/  FMUL R8, R219, UR23 ;  /* 0x00000017db087c20 */ /* 0x000fe20008400000 */
[----:B0-----:R-:W-:-:S04]  /*3ba90*/  @!P3 IADD3 R4, P4, R79, R4, RZ ;  /* 0x000000044f04b210 */ /* 0x001fc80007f9e0ff */
[----:B------:R-:W-:Y:S01]  /*3baa0*/  F2FP.SATFINITE.E4M3.F32.PACK_AB_MERGE_C R31, RZ, R8, RZ ;  /* 0x00000008ff1f723e */ /* 0x000fe200048070ff */
[----:B------:R-:W-:-:S05]  /*3bab0*/  @!P3 IMAD.X R5, R152, 0x1, R5, P4 ;  /* 0x000000019805b824 */ /* 0x000fca00020e0605 */
[----:B------:R-:W-:Y:S01]  /*3bac0*/  @!P3 STG.E.U8 desc[UR20][R4.64+0xb0], R31 ;  /* 0x0000b01f0400b986 */ /* 0x000fe2000c101114 */
[----:B-1----:R-:W-:Y:S01]  /*3bad0*/  @!P0 IADD3 R6, P3, R36, R6, RZ ;  /* 0x0000000624068210 */ /* 0x002fe20007f7e0ff */
[----:B------:R-:W-:Y:S02]  /*3bae0*/  FMUL R11, R216, UR23 ;  /* 0x00000017d80b7c20 */ /* 0x000fe40008400000 */
[----:B------:R-:W4:Y:S03]  /*3baf0*/  LDL.LU R216, [R1+0x6dc] ;  /* 0x0006dc0001d87983 */ /* 0x000f260000300800 */
[----:B------:R-:W-:Y:S01]  /*3bb00*/  F2FP.SATFINITE.E4M3.F32.PACK_AB_MERGE_C R23, RZ, R11, RZ ;  /* 0x0000000bff17723e */ /* 0x000fe200048070ff */
[----:B------:R-:W-:-:S05]  /*3bb10*/  @!P0 IMAD.X R7, R98, 0x1, R7, P3 ;  /* 0x0000000162078824 */ /* 0x000fca00018e0607 */
[----:B------:R2:W-:Y:S01]  /*3bb20*/  @!P0 STG.E.U8 desc[UR20][R6.64+0xb1], R23 ;  /* 0x0000b11706008986 */ /* 0x0005e2000c101114 */
[----:B---3--:R-:W-:-:S03]  /*3bb30*/  FMUL R11, R215, UR23 ;  /* 0x00000017d70b7c20 */ /* 0x008fc60008400000 */
[----:B------:R-:W3:Y:S01]  /*3bb40*/  LDL.LU R215, [R1+0x6e0] ;  /* 0x0006e00001d77983 */ /* 0x000ee20000300800 */
[----:B--2---:R-:W-:-:S03]  /*3bb50*/  FMUL R6, R214, UR23 ;  /* 0x00000017d6067c20 */ /* 0x004fc60008400000 */
[----:B------:R-:W2:Y:S01]  /*3bb60*/  LDL.LU R214, [R1+0x6e4] ;  /* 0x0006e40001d67983 */ /* 0x000ea20000300800 */
[C---:B------:R-:W-:Y:S02]  /*3bb70*/  LOP3.LUT P2, RZ, R0.reuse, 0x10000, RZ, 0xc0, !PT ;  /* 0x0001000000ff7812 */ /* 0x040fe4000784c0ff */
[----:B------:R-:W-:-:S11]  /*3bb80*/  LOP3.LUT P1, RZ, R0, 0x20000, RZ, 0xc0, !PT ;  /* 0x0002000000ff7812 */ /* 0x000fd6000782c0ff */
[----:B------:R-:W0:Y:S01]  /*3bb90*/  @!P2 LDC.64 R8, c[0x0][0x5c0] ;  /* 0x00017000ff08ab82 */ /* 0x000e220000000a00 */
[----:B------:R-:W-:-:S04]  /*3bba0*/  ISETP.GE.AND P3, PT, R28, 0x181, PT ;  /* 0x000001811c00780c */ /* 0x000fc80003f66270 */
[----:B------:R-:W-:-:S03]  /*3bbb0*/  ISETP.LT.OR P0, PT, R29, 0x1, !P3 ;  /* 0x000000011d00780c */ /* 0x000fc60005f01670 */
[----:B------:R-:W1:Y:S01]  /*3bbc0*/  @!P1 LDC.64 R4, c[0x0][0x5c0] ;  /* 0x00017000ff049b82 */ /* 0x000e620000000a00 */
[----:B------:R-:W-:-:S09]  /*3bbd0*/  F2FP.SATFINITE.E4M3.F32.PACK_AB_MERGE_C R27, RZ, R11, RZ ;  /* 0x0000000bff1b723e */ /* 0x000fd200048070ff */
[----:B------:R-:W4:Y:S01]  /*3bbe0*/  @!P0 LDC.64 R14, c[0x0][0x5c0] ;  /* 0x00017000ff0e8b82 */ /* 0x000f220000000a00 */
[----:B0-----:R-:W-:-:S05]  /*3bbf0*/  @!P2 IADD3 R8, P4, R19, R8, RZ ;  /* 0x000000081308a210 */ /* 0x001fca0007f9e0ff */
[----:B------:R-:W-:Y:S01]  /*3bc00*/  @!P2 IMAD.X R9, R13, 0x1, R9, P4 ;  /* 0x000000010d09a824 */ /* 0x000fe200020e0609 */
[----:B------:R-:W-:Y:S01]  /*3bc10*/  ISETP.LT.OR P4, PT, R29, 0x2, !P3 ;  /* 0x000000021d00780c */ /* 0x000fe20005f81670 */
[----:B------:R0:W-:Y:S01]  /*3bc20*/  @!P5 STG.E.U8 desc[UR20][R20.64+0xb8], R27 ;  /* 0x0000b81b1400d986 */ /* 0x0001e2000c101114 */
[----:B-1----:R-:W-:Y:S01]  /*3bc30*/  @!P1 IADD3 R12, P5, R12, R4, RZ ;  /* 0x000000040c0c9210 */ /* 0x002fe20007fbe0ff */
[----:B----4-:R-:W-:Y:S01]  /*3bc40*/  FMUL R4, R217, UR23 ;  /* 0x00000017d9047c20 */ /* 0x010fe20008400000 */
[----:B------:R-:W-:Y:S01]  /*3bc50*/  FMUL R11, R218, UR23 ;  /* 0x00000017da0b7c20 */ /* 0x000fe20008400000 */
[----:B------:R-:W-:Y:S02]  /*3bc60*/  F2FP.SATFINITE.E4M3.F32.PACK_AB_MERGE_C R19, RZ, R6, RZ ;  /* 0x00000006ff13723e */ /* 0x000fe400048070ff */
[----:B------:R-:W-:Y:S02]  /*3bc70*/  @!P1 IMAD.X R13, R10, 0x1, R5, P5 ;  /* 0x000000010a0d9824 */ /* 0x000fe400028e0605 */
[----:B------:R-:W-:Y:S01]  /*3bc80*/  @!P0 IMAD.MOV.U32 R5, RZ, RZ, R30 ;  /* 0x000000ffff058224 */ /* 0x000fe200078e001e */
[----:B------:R-:W-:-:S03]  /*3bc90*/  F2FP.SATFINITE.E4M3.F32.PACK_AB_MERGE_C R11, RZ, R11, RZ ;  /* 0x0000000bff0b723e */ /* 0x000fc600048070ff */
[----:B------:R-:W1:Y:S01]  /*3bca0*/  @!P4 LDC.64 R6, c[0x0][0x5c0] ;  /* 0x00017000ff06cb82 */ /* 0x000e620000000a00 */
[----:B0-----:R-:W-:Y:S01]  /*3bcb0*/  F2FP.SATFINITE.E4M3.F32.PACK_AB_MERGE_C R21, RZ, R4, RZ ;  /* 0x00000004ff15723e */ /* 0x001fe200048070ff */
[----:B------:R-:W-:Y:S01]  /*3bcc0*/  @!P0 IMAD.MOV.U32 R4, RZ, RZ, R24 ;  /* 0x000000ffff048224 */ /* 0x000fe200078e0018 */
[----:B------:R0:W-:Y:S03]  /*3bcd0*/  @!P6 STG.E.U8 desc[UR20][R16.64+0xb9], R11 ;  /* 0x0000b90b1000e986 */ /* 0x0001e6000c101114 */
[----:B------:R-:W-:Y:S01]  /*3bce0*/  @!P0 IMAD.WIDE.U32 R4, R2, 0x180, R4 ;  /* 0x0000018002048825 */ /* 0x000fe200078e0004 */
[----:B------:R-:W-:Y:S04]  /*3bcf0*/  @!P2 STG.E.U8 desc[UR20][R8.64+0xb8], R19 ;  /* 0x0000b8130800a986 */ /* 0x000fe8000c101114 */
[----:B------:R4:W-:Y:S01]  /*3bd00*/  @!P1 STG.E.U8 desc[UR20][R12.64+0xb9], R21 ;  /* 0x0000b9150c009986 */ /* 0x0009e2000c101114 */
[----:B------:R-:W-:Y:S01]  /*3bd10*/  @!P0 IADD3 R14, P1, R4, R14, RZ ;  /* 0x0000000e040e8210 */ /* 0x000fe20007f3e0ff */
[----:B0-----:R-:W-:-:S02]  /*3bd20*/  @!P0 IMAD R11, R3, 0x180, RZ ;  /* 0x00000180030b8824 */ /* 0x001fc400078e02ff */
[----:B------:R-:W-:-:S03]  /*3bd30*/  @!P4 IMAD.MOV.U32 R4, RZ, RZ, R24 ;  /* 0x000000ffff04c224 */ /* 0x000fc600078e0018 */
[----:B------:R-:W-:Y:S01]  /*3bd40*/  @!P0 IADD3.X R15, R15, R5, R11, P1, !PT ;  /* 0x000000050f0f8210 */ /* 0x000fe20000ffe40b */
[----:B------:R-:W-:Y:S02]  /*3bd50*/  @!P4 IMAD.MOV.U32 R5, RZ, RZ, R30 ;  /* 0x000000ffff05c224 */ /* 0x000fe400078e001e */
[----:B------:R-:W-:Y:S01]  /*3bd60*/  FMUL R10, R216, UR23 ;  /* 0x00000017d80a7c20 */ /* 0x000fe20008400000 */
[C---:B------:R-:W-:Y:S02]  /*3bd70*/  ISETP.LT.OR P2, PT, R29.reuse, 0x9, !P3 ;  /* 0x000000091d00780c */ /* 0x040fe40005f41670 */
[----:B------:R-:W-:Y:S02]  /*3bd80*/  ISETP.LT.OR P5, PT, R29, 0xa, !P3 ;  /* 0x0000000a1d00780c */ /* 0x000fe40005fa1670 */
[----:B------:R-:W-:Y:S01]  /*3bd90*/  F2FP.SATFINITE.E4M3.F32.PACK_AB_MERGE_C R17, RZ, R10, RZ ;  /* 0x0000000aff11723e */ /* 0x000fe200048070ff */
[----:B------:R-:W-:-:S04]  /*3bda0*/  @!P4 IMAD.WIDE.U32 R10, R2, 0x180, R4 ;  /* 0x00000180020ac825 */ /* 0x000fc800078e0004 */
[----:B----4-:R-:W-:Y:S01]  /*3bdb0*/  @!P4 IMAD R12, R3, 0x180, RZ ;  /* 0x00000180030cc824 */ /* 0x010fe200078e02ff */
[----:B-1----:R-:W-:-:S03]  /*3bdc0*/  @!P4 IADD3 R10, P1, R10, R6, RZ ;  /* 0x000000060a0ac210 */ /* 0x002fc60007f3e0ff */
[----:B------:R-:W0:Y:S01]  /*3bdd0*/  @!P2 LDC.64 R8, c[0x0][0x5c0] ;  /* 0x00017000ff08ab82 */ /* 0x000e220000000a00 */
[----:B------:R-:W-:Y:S01]  /*3bde0*/  @!P4 IADD3.X R11, R7, R11, R12, P1, !PT ;  /* 0x0000000b070bc210 */ /* 0x000fe20000ffe40c */
[----:B------:R1:W-:Y:S01]  /*3bdf0*/  @!P0 STG.E.U8 desc[UR20][R14.64], R17 ;  /* 0x000000110e008986 */ /* 0x0003e2000c101114 */
[----:B------:R-:W-:-:S05]  /*3be00*/  ISETP.GE.AND P0, PT, R28, 0x189, PT ;  /* 0x000001891c00780c */ /* 0x000fca0003f06270 */
[----:B------:R-:W4:Y:S01]  /*3be10*/  @!P5 LDC.64 R4, c[0x0][0x5c0] ;  /* 0x00017000ff04db82 */ /* 0x000f220000000a00 */
[----:B------:R-:W-:Y:S01]  /*3be20*/  ISETP.LT.OR P1, PT, R29, 0x1, !P0 ;  /* 0x000000011d00780c */ /* 0x000fe20004721670 */
[----:B------:R-:W-:Y:S01]  /*3be30*/  @!P2 IMAD.MOV.U32 R6, RZ, RZ, R24 ;  /* 0x000000ffff06a224 */ /* 0x000fe200078e0018 */
[----:B------:R-:W-:Y:S01]  /*3be40*/  BSSY B1, `(.L_x_43) ;  /* 0x0000014000017945 */ /* 0x000fe20003800000 */
[----:B------:R-:W-:Y:S02]  /*3be50*/  @!P2 IMAD.MOV.U32 R7, RZ, RZ, R30 ;  /* 0x000000ffff07a224 */ /* 0x000fe400078e001e */
[----:B---3--:R-:W-:-:S05]  /*3be60*/  FMUL R16, R215, UR23 ;  /* 0x00000017d7107c20 */ /* 0x008fca0008400000 */
[----:B------:R-:W-:-:S05]  /*3be70*/  F2FP.SATFINITE.E4M3.F32.PACK_AB_MERGE_C R13, RZ, R16, RZ ;  /* 0x00000010ff0d723e */ /* 0x000fca00048070ff */
[----:B------:R1:W-:Y:S01]  /*3be80*/  @!P4 STG.E.U8 desc[UR20][R10.64+0x1], R13 ;  /* 0x0000010d0a00c986 */ /* 0x0003e2000c101114 */
[----:B------:R-:W-:-:S04]  /*3be90*/  @!P2 IMAD.WIDE.U32 R6, R2, 0x180, R6 ;  /* 0x000001800206a825 */ /* 0x000fc800078e0006 */
[----:B--2---:R-:W-:-:S05]  /*3bea0*/  FMUL R12, R214, UR23 ;  /* 0x00000017d60c7c20 */ /* 0x004fca0008400000 */
[----:B------:R-:W-:Y:S01]  /*3beb0*/  F2FP.SATFINITE.E4M3.F32.PACK_AB_MERGE_C R19, RZ, R12, RZ ;  /* 0x0000000cff13723e */ /* 0x000fe200048070ff */
[----:B01--4-:R-:W-:Y:S06]  /*3bec0*/  @P1 BRA `(.L_x_44) ;  /* 0x00000000002c1947 */ /* 0x013fec0003800000 */
[----:B------:R-:W-:Y:S01]  /*3bed0*/  IMAD.MOV.U32 R10, RZ, RZ, R24 ;  /* 0x000000ffff0a7224 */ /* 0x000fe200078e0018 */
[----:B------:R-:W-:Y:S01]  /*3bee0*/  ULDC.64 UR6, c[0x0][0x5c0] ;  /* 0x0001700000067ab9 */ /* 0x000fe20000000a00 */
[----:B------:R-:W-:Y:S02]  /*3bef0*/  IMAD.MOV.U32 R11, RZ, RZ, R30 ;  /* 0x000000ffff0b7224 */ /* 0x000fe400078e001e */
[----:B------:R-:W-:Y:S02]  /*3bf00*/  IMAD R13, R3, 0x180, RZ ;  /* 0x00000180030d7824 */ /* 0x000fe400078e02ff */
[----:B------:R-:W-:-:S04]  /*3bf10*/  IMAD.WIDE.U32 R10, R2, 0x180, R10 ;  /* 0x00000180020a7825 */ /* 0x000fc800078e000a */
[----:B------:R-:W-:Y:S02]  /*3bf20*/  IMAD.U32 R15, RZ, RZ, UR6 ;  /* 0x00000006ff0f7e24 */ /* 0x000fe4000f8e00ff */
[----:B------:R-:W-:Y:S02]  /*3bf30*/  IMAD.U32 R12, RZ, RZ, UR7 ;  /* 0x00000007ff0c7e24 */ /* 0x000fe4000f8e00ff */
[----:B------:R-:W-:Y:S01]  /*3bf40*/  IMAD.IADD R13, R11, 0x1, R13 ;  /* 0x000000010b0d7824 */ /* 0x000fe200078e020d */
[----:B------:R-:W-:-:S04]  /*3bf50*/  IADD3 R10, P1, P4, R10, UR28, R15 ;  /* 0x0000001c0a0a7c10 */ /* 0x000fc8000fc3e00f */
[----:B------:R-:W-:-:S05]  /*3bf60*/  IADD3.X R11, R13, UR27, R12, P1, P4 ;  /* 0x0000001b0d0b7c10 */ /* 0x000fca0008fe840c */
[----:B------:R0:W-:Y:S04]  /*3bf70*/  STG.E.U8 desc[UR20][R10.64], R19 ;  /* 0x000000130a007986 */ /* 0x0001e8000c101114 */
.L_x_44:
[----:B------:R-:W-:Y:S05]  /*3bf80*/  BSYNC B1 ;  /* 0x0000000000017941 */ /* 0x000fea0003800000 */
.L_x_43:
[----:B0-----:R-:W2:Y:S01]  /*3bf90*/  LDL.LU R10, [R1+0x6e8] ;  /* 0x0006e800010a7983 */ /* 0x001ea20000300800 */
[----:B------:R-:W-:Y:S01]  /*3bfa0*/  ISETP.LT.OR P1, PT, R29, 0x2, !P0 ;  /* 0x000000021d00780c */ /* 0x000fe20004721670 */
[----:B------:R-:W-:Y:S01]  /*3bfb0*/  @!P2 IMAD R11, R3, 0x180, RZ ;  /* 0x00000180030ba824 */ /* 0x000fe200078e02ff */
[----:B------:R-:W-:Y:S01]  /*3bfc0*/  BSSY B1, `(.L_x_45) ;  /* 0x0000011000017945 */ /* 0x000fe20003800000 */
[----:B--2---:R-:W-:Y:S01]  /*3bfd0*/  FMUL R12, R10, UR23 ;  /* 0x000000170a0c7c20 */ /* 0x004fe20008400000 */
[----:B------:R-:W-:-:S04]  /*3bfe0*/  @!P2 IADD3 R10, P4, R6, R8, RZ ;  /* 0x00000008060aa210 */ /* 0x000fc80007f9e0ff */
[----:B------:R-:W-:Y:S02]  /*3bff0*/  @!P2 IADD3.X R11, R9, R7, R11, P4, !PT ;  /* 0x00000007090ba210 */ /* 0x000fe400027fe40b */
[----:B------:R-:W-:-:S03]  /*3c000*/  F2FP.SATFINITE.E4M3.F32.PACK_AB_MERGE_C R9, RZ, R12, RZ ;  /* 0x0000000cff09723e */ /* 0x000fc600048070ff */
[----:B------:R-:W-:Y:S05]  /*3c010*/  @P1 BRA `(.L_x_46) ;  /* 0x00000000002c1947 */ /* 0x000fea0003800000 */
        /* <DEDUP_REMOVED lines=11> */
.L_x_46:
[----:B------:R-:W-:Y:S05]  /*3c0d0*/  BSYNC B1 ;  /* 0x0000000000017941 */ /* 0x000fea0003800000 */
.L_x_45:
[----:B0-----:R-:W2:Y:S04]  /*3c0e0*/  LDL.LU R6, [R1+0x6ec] ;  /* 0x0006ec0001067983 */ /* 0x001ea80000300800 */
[----:B------:R-:W3:Y:S04]  /*3c0f0*/  LDL.LU R14, [R1+0x6f0] ;  /* 0x0006f000010e7983 */ /* 0x000ee80000300800 */
[----:B------:R-:W4:Y:S01]  /*3c100*/  LDL.LU R18, [R1+0x6f4] ;  /* 0x0006f40001127983 */ /* 0x000f220000300800 */
[C---:B------:R-:W-:Y:S01]  /*3c110*/  ISETP.LT.OR P4, PT, R29.reuse, 0x11, !P3 ;  /* 0x000000111d00780c */ /* 0x040fe20005f81670 */
[----:B------:R-:W-:Y:S01]  /*3c120*/  @!P5 IMAD.MOV.U32 R12, RZ, RZ, R24 ;  /* 0x000000ffff0cd224 */ /* 0x000fe200078e0018 */
[----:B------:R-:W-:Y:S01]  /*3c130*/  ISETP.LT.OR P1, PT, R29, 0x12, !P3 ;  /* 0x000000121d00780c */ /* 0x000fe20005f21670 */
[----:B------:R-:W-:Y:S01]  /*3c140*/  @!P5 IMAD.MOV.U32 R13, RZ, RZ, R30 ;  /* 0x000000ffff0dd224 */ /* 0x000fe200078e001e */
[----:B------:R-:W-:Y:S01]  /*3c150*/  BSSY B1, `(.L_x_47) ;  /* 0x000001f000017945 */ /* 0x000fe20003800000 */
[----:B------:R-:W-:-:S02]  /*3c160*/  @!P5 IMAD R16, R3, 0x180, RZ ;  /* 0x000001800310d824 */ /* 0x000fc400078e02ff */
[----:B------:R-:W-:-:S06]  /*3c170*/  @!P5 IMAD.WIDE.U32 R12, R2, 0x180, R12 ;  /* 0x00000180020cd825 */ /* 0x000fcc00078e000c */
[----:B------:R-:W0:Y:S01]  /*3c180*/  @!P4 LDC.64 R8, c[0x0][0x5c0] ;  /* 0x00017000ff08cb82 */ /* 0x000e220000000a00 */
[----:B--2---:R-:W-:Y:S01]  /*3c190*/  FMUL R6, R6, UR23 ;  /* 0x0000001706067c20 */ /* 0x004fe20008400000 */
[----:B---3--:R-:W-:-:S04]  /*3c1a0*/  FMUL R14, R14, UR23 ;  /* 0x000000170e0e7c20 */ /* 0x008fc80008400000 */
[----:B------:R-:W-:Y:S02]  /*3c1b0*/  F2FP.SATFINITE.E4M3.F32.PACK_AB_MERGE_C R15, RZ, R6, RZ ;  /* 0x00000006ff0f723e */ /* 0x000fe400048070ff */
[----:B------:R-:W1:Y:S01]  /*3c1c0*/  @!P1 LDC.64 R6, c[0x0][0x5c0] ;  /* 0x00017000ff069b82 */ /* 0x000e620000000a00 */
[----:B------:R-:W-:Y:S02]  /*3c1d0*/  F2FP.SATFINITE.E4M3.F32.PACK_AB_MERGE_C R17, RZ, R14, RZ ;  /* 0x0000000eff11723e */ /* 0x000fe400048070ff */
[----:B------:R2:W-:Y:S01]  /*3c1e0*/  @!P2 STG.E.U8 desc[UR20][R10.64+0x8], R15 ;  /* 0x0000080f0a00a986 */ /* 0x0005e2000c101114 */
[----:B------:R-:W-:Y:S01]  /*3c1f0*/  @!P5 IADD3 R4, P2, R12, R4, RZ ;  /* 0x000000040c04d210 */ /* 0x000fe20007f5e0ff */
[----:B----4-:R-:W-:-:S03]  /*3c200*/  FMUL R14, R18, UR23 ;  /* 0x00000017120e7c20 */ /* 0x010fc60008400000 */
[----:B------:R-:W-:Y:S02]  /*3c210*/  @!P5 IADD3.X R5, R5, R13, R16, P2, !PT ;  /* 0x0000000d0505d210 */ /* 0x000fe400017fe410 */
[----:B------:R-:W-:-:S03]  /*3c220*/  ISETP.LT.OR P2, PT, R29, 0x9, !P0 ;  /* 0x000000091d00780c */ /* 0x000fc60004741670 */
[----:B------:R3:W-:Y:S01]  /*3c230*/  @!P5 STG.E.U8 desc[UR20][R4.64+0x9], R17 ;  /* 0x000009110400d986 */ /* 0x0007e2000c101114 */
[----:B--2---:R-:W-:Y:S01]  /*3c240*/  F2FP.SATFINITE.E4M3.F32.PACK_AB_MERGE_C R11, RZ, R14, RZ ;  /* 0x0000000eff0b723e */ /* 0x004fe200048070ff */
[----:B---3--:R-:W-:Y:S02]  /*3c250*/  @!P4 IMAD.MOV.U32 R4, RZ, RZ, R24 ;  /* 0x000000ffff04c224 */ /* 0x008fe400078e0018 */
[----:B------:R-:W-:Y:S02]  /*3c260*/  @!P4 IMAD.MOV.U32 R5, RZ, RZ, R30 ;  /* 0x000000ffff05c224 */ /* 0x000fe400078e001e */
[----:B------:R-:W-:-:S04]  /*3c270*/  @!P4 IMAD.WIDE.U32 R12, R2, 0x180, R4 ;  /* 0x00000180020cc825 */ /* 0x000fc800078e0004 */
[----:B0-----:R-:W-:Y:S05]  /*3c280*/  @P2 BRA `(.L_x_48) ;  /* 0x00000000002c2947 */ /* 0x001fea0003800000 */
        /* <DEDUP_REMOVED lines=11> */
.L_x_48:
[----:B------:R-:W-:Y:S05]  /*3c340*/  BSYNC B1 ;  /* 0x0000000000017941 */ /* 0x000fea0003800000 */
.L_x_47:
[----:B0-----:R-:W2:Y:S01]  /*3c350*/  LDL.LU R4, [R1+0x6f8] ;  /* 0x0006f80001047983 */ /* 0x001ea20000300800 */
[----:B------:R-:W-:Y:S01]  /*3c360*/  ISETP.LT.OR P2, PT, R29, 0xa, !P0 ;  /* 0x0000000a1d00780c */ /* 0x000fe20004741670 */
[----:B------:R-:W-:Y:S01]  /*3c370*/  @!P4 IMAD R5, R3, 0x180, RZ ;  /* 0x000001800305c824 */ /* 0x000fe200078e02ff */
[----:B------:R-:W-:Y:S01]  /*3c380*/  @!P4 IADD3 R10, P5, R12, R8, RZ ;  /* 0x000000080c0ac210 */ /* 0x000fe20007fbe0ff */
[----:B------:R-:W-:Y:S03]  /*3c390*/  BSSY B1, `(.L_x_49) ;  /* 0x0000010000017945 */ /* 0x000fe60003800000 */
[----:B------:R-:W-:Y:S01]  /*3c3a0*/  @!P4 IADD3.X R11, R9, R13, R5, P5, !PT ;  /* 0x0000000d090bc210 */ /* 0x000fe20002ffe405 */
[----:B--2---:R-:W-:-:S05]  /*3c3b0*/  FMUL R4, R4, UR23 ;  /* 0x0000001704047c20 */ /* 0x004fca0008400000 */
[----:B------:R-:W-:Y:S01]  /*3c3c0*/  F2FP.SATFINITE.E4M3.F32.PACK_AB_MERGE_C R9, RZ, R4, RZ ;  /* 0x00000004ff09723e */ /* 0x000fe200048070ff */
[----:B------:R-:W-:Y:S06]  /*3c3d0*/  @P2 BRA `(.L_x_50) ;  /* 0x00000000002c2947 */ /* 0x000fec0003800000 */
        /* <DEDUP_REMOVED lines=11> */
.L_x_50:
[----:B------:R-:W-:Y:S05]  /*3c490*/  BSYNC B1 ;  /* 0x0000000000017941 */ /* 0x000fea0003800000 */
.L_x_49:
        /* <DEDUP_REMOVED lines=14> */
[----:B------:R-:W2:Y:S01]  /*3c580*/  @!P2 LDC.64 R4, c[0x0][0x5c0] ;  /* 0x00017000ff04ab82 */ /* 0x000ea20000000a00 */
[----:B------:R-:W-:Y:S02]  /*3c590*/  F2FP.SATFINITE.E4M3.F32.PACK_AB_MERGE_C R17, RZ, R14, RZ ;  /* 0x0000000eff11723e */ /* 0x000fe400048070ff */
[----:B------:R3:W-:Y:S01]  /*3c5a0*/  @!P4 STG.E.U8 desc[UR20][R10.64+0x10], R15 ;  /* 0x0000100f0a00c986 */ /* 0x0007e2000c101114 */
[----:B-1----:R-:W-:Y:S01]  /*3c5b0*/  @!P1 IADD3 R6, P4, R12, R6, RZ ;  /* 0x000000060c069210 */ /* 0x002fe20007f9e0ff */
[----:B----4-:R-:W-:-:S03]  /*3c5c0*/  FMUL R14, R18, UR23 ;  /* 0x00000017120e7c20 */ /* 0x010fc60008400000 */
[----:B------:R-:W-:Y:S02]  /*3c5d0*/  @!P1 IADD3.X R7, R7, R13, R16, P4, !PT ;  /* 0x0000000d07079210 */ /* 0x000fe400027fe410 */
[----:B------:R-:W-:-:S03]  /*3c5e0*/  ISETP.LT.OR P4, PT, R29, 0x11, !P0 ;  /* 0x000000111d00780c */ /* 0x000fc60004781670 */
[----:B------:R1:W-:Y:S01]  /*3c5f0*/  @!P1 STG.E.U8 desc[UR20][R6.64+0x11], R17 ;  /* 0x0000111106009986 */ /* 0x0003e2000c101114 */
[----:B---3--:R-:W-:Y:S01]  /*3c600*/  F2FP.SATFINITE.E4M3.F32.PACK_AB_MERGE_C R11, RZ, R14, RZ ;  /* 0x0000000eff0b723e */ /* 0x008fe200048070ff */
[----:B-1----:R-:W-:Y:S02]  /*3c610*/  @!P5 IMAD.MOV.U32 R6, RZ, RZ, R24 ;  /* 0x000000ffff06d224 */ /* 0x002fe400078e0018 */
        /* <DEDUP_REMOVED lines=14> */
.L_x_52:
[----:B------:R-:W-:Y:S05]  /*3c700*/  BSYNC B1 ;  /* 0x0000000000017941 */ /* 0x000fea0003800000 */
.L_x_51:
[----:B0-----:R-:W3:Y:S01]  /*3c710*/  LDL.LU R6, [R1+0x708] ;  /* 0x0007080001067983 */ /* 0x001ee20000300800 */
[----:B------:R-:W-:Y:S01]  /*3c720*/  ISETP.LT.OR P1, PT, R29, 0x12, !P0 ;  /* 0x000000121d00780c */ /* 0x000fe20004721670 */
[----:B------:R-:W-:Y:S01]  /*3c730*/  @!P5 IMAD R7, R3, 0x180, RZ ;  /* 0x000001800307d824 */ /* 0x000fe200078e02ff */
[----:B------:R-:W-:Y:S01]  /*3c740*/  @!P5 IADD3 R10, P4, R12, R8, RZ ;  /* 0x000000080c0ad210 */ /* 0x000fe20007f9e0ff */
[----:B------:R-:W-:Y:S03]  /*3c750*/  BSSY B1, `(.L_x_53) ;  /* 0x0000010000017945 */ /* 0x000fe60003800000 */
[----:B------:R-:W-:Y:S01]  /*3c760*/  @!P5 IADD3.X R11, R9, R13, R7, P4, !PT ;  /* 0x0000000d090bd210 */ /* 0x000fe200027fe407 */
[----:B---3--:R-:W-:-:S05]  /*3c770*/  FMUL R6, R6, UR23 ;  /* 0x0000001706067c20 */ /* 0x008fca0008400000 */
        /* <DEDUP_REMOVED lines=13> */
.L_x_54:
[----:B------:R-:W-:Y:S05]  /*3c850*/  BSYNC B1 ;  /* 0x0000000000017941 */ /* 0x000fea0003800000 */
.L_x_53:
[----:B0-----:R-:W3:Y:S04]  /*3c860*/  LDL.LU R6, [R1+0x70c] ;  /* 0x00070c0001067983 */ /* 0x001ee80000300800 */
[----:B------:R-:W4:Y:S04]  /*3c870*/  LDL.LU R14, [R1+0x710] ;  /* 0x00071000010e7983 */ /* 0x000f280000300800 */
[----:B------:R-:W5:Y:S01]  /*3c880*/  LDL.LU R18, [R1+0x714] ;  /* 0x0007140001127983 */ /* 0x000f620000300800 */
        /* <DEDUP_REMOVED lines=8> */
[----:B---3--:R-:W-:Y:S01]  /*3c910*/  FMUL R6, R6, UR23 ;  /* 0x0000001706067c20 */ /* 0x008fe20008400000 */
[----:B----4-:R-:W-:-:S04]  /*3c920*/  FMUL R14, R14, UR23 ;  /* 0x000000170e0e7c20 */ /* 0x010fc80008400000 */
[----:B------:R-:W-:Y:S02]  /*3c930*/  F2FP.SATFINITE.E4M3.F32.PACK_AB_MERGE_C R15, RZ, R6, RZ ;  /* 0x00000006ff0f723e */ /* 0x000fe400048070ff */
[----:B------:R-:W1:Y:S01]  /*3c940*/  @!P1 LDC.64 R6, c[0x0][0x5c0] ;  /* 0x00017000ff069b82 */ /* 0x000e620000000a00 */
[----:B------:R-:W-:Y:S02]  /*3c950*/  F2FP.SATFINITE.E4M3.F32.PACK_AB_MERGE_C R17, RZ, R14, RZ ;  /* 0x0000000eff11723e */ /* 0x000fe400048070ff */
[----:B------:R3:W-:Y:S01]  /*3c960*/  @!P5 STG.E.U8 desc[UR20][R10.64+0x18], R15 ;  /* 0x0000180f0a00d986 */ /* 0x0007e2000c101114 */
[----:B--2---:R-:W-:Y:S01]  /*3c970*/  @!P2 IADD3 R4, P5, R12, R4, RZ ;  /* 0x000000040c04a210 */ /* 0x004fe20007fbe0ff */
[----:B-----5:R-:W-:-:S03]  /*3c980*/  FMUL R14, R18, UR23 ;  /* 0x00000017120e7c20 */ /* 0x020fc60008400000 */
[----:B------:R-:W-:Y:S02]  /*3c990*/  @!P2 IADD3.X R5, R5, R13, R16, P5, !PT ;  /* 0x0000000d0505a210 */ /* 0x000fe40002ffe410 */
[----:B------:R-:W-:-:S03]  /*3c9a0*/  ISETP.LT.OR P5, PT, R29, 0x19, !P0 ;  /* 0x000000191d00780c */ /* 0x000fc600047a1670 */
[----:B------:R2:W-:Y:S01]  /*3c9b0*/  @!P2 STG.E.U8 desc[UR20][R4.64+0x19], R17 ;  /* 0x000019110400a986 */ /* 0x0005e2000c101114 */
[----:B---3--:R-:W-:Y:S01]  /*3c9c0*/  F2FP.SATFINITE.E4M3.F32.PACK_AB_MERGE_C R11, RZ, R14, RZ ;  /* 0x0000000eff0b723e */ /* 0x008fe200048070ff */
[----:B--2---:R-:W-:Y:S02]  /*3c9d0*/  @!P4 IMAD.MOV.U32 R4, RZ, RZ, R24 ;  /* 0x000000ffff04c224 */ /* 0x004fe400078e0018 */
        /* <DEDUP_REMOVED lines=14> */
.L_x_56:
[----:B------:R-:W-:Y:S05]  /*3cac0*/  BSYNC B1 ;  /* 0x0000000000017941 */ /* 0x000fea0003800000 */
.L_x_55:
        /* <DEDUP_REMOVED lines=20> */
.L_x_58:
[----:B------:R-:W-:Y:S05]  /*3cc10*/  BSYNC B1 ;  /* 0x0000000000017941 */ /* 0x000fea0003800000 */
.L_x_57:
        /* <DEDUP_REMOVED lines=38> */
.L_x_60:
[----:B------:R-:W-:Y:S05]  /*3ce80*/  BSYNC B1 ;  /* 0x0000000000017941 */ /* 0x000fea0003800000 */
.L_x_59:
        /* <DEDUP_REMOVED lines=20> */
.L_x_62:
[----:B------:R-:W-:Y:S05]  /*3cfd0*/  BSYNC B1 ;  /* 0x0000000000017941 */ /* 0x000fea0003800000 */
.L_x_61:
        /* <DEDUP_REMOVED lines=38> */
.L_x_64:
[----:B------:R-:W-:Y:S05]  /*3d240*/  BSYNC B1 ;  /* 0x0000000000017941 */ /* 0x000fea0003800000 */
.L_x_63:
        /* <DEDUP_REMOVED lines=20> */
.L_x_66:
[----:B------:R-:W-:Y:S05]  /*3d390*/  BSYNC B1 ;  /* 0x0000000000017941 */ /* 0x000fea0003800000 */
.L_x_65:
        /* <DEDUP_REMOVED lines=38> */
.L_x_68:
[----:B------:R-:W-:Y:S05]  /*3d600*/  BSYNC B1 ;  /* 0x0000000000017941 */ /* 0x000fea0003800000 */
.L_x_67:
        /* <DEDUP_REMOVED lines=20> */
.L_x_70:
[----:B------:R-:W-:Y:S05]  /*3d750*/  BSYNC B1 ;  /* 0x0000000000017941 */ /* 0x000fea0003800000 */
.L_x_69:
        /* <DEDUP_REMOVED lines=38> */
.L_x_72:
[----:B------:R-:W-:Y:S05]  /*3d9c0*/  BSYNC B1 ;  /* 0x0000000000017941 */ /* 0x000fea0003800000 */
.L_x_71:
        /* <DEDUP_REMOVED lines=20> */
.L_x_74:
[----:B------:R-:W-:Y:S05]  /*3db10*/  BSYNC B1 ;  /* 0x0000000000017941 */ /* 0x000fea0003800000 */
.L_x_73:
[----:B0-----:R-:W2:Y:S04]  /*3db20*/  LDL.LU R4, [R1+0x75c] ;  /* 0x00075c0001047983 */ /* 0x001ea80000300800 */
[----:B------:R-:W3:Y:S04]  /*3db30*/  LDL.LU R10, [R1+0x760] ;  /* 0x00076000010a7983 */ /* 0x000ee80000300800 */
[----:B------:R-:W4:Y:S01]  /*3db40*/  LDL.LU R12, [R1+0x764] ;  /* 0x00076400010c7983 */ /* 0x000f220000300800 */
[C---:B------:R-:W-:Y:S01]  /*3db50*/  ISETP.LT.OR P5, PT, R29.reuse, 0x49, !P3 ;  /* 0x000000491d00780c */ /* 0x040fe20005fa1670 */
[----:B------:R-:W-:Y:S01]  /*3db60*/  @!P1 IMAD.MOV.U32 R5, RZ, RZ, R30 ;  /* 0x000000ffff059224 */ /* 0x000fe200078e001e */
[----:B------:R-:W-:Y:S01]  /*3db70*/  ISETP.LT.OR P2, PT, R29, 0x4a, !P3 ;  /* 0x0000004a1d00780c */ /* 0x000fe20005f41670 */
[----:B------:R-:W-:Y:S01]  /*3db80*/  @!P1 IMAD R11, R3, 0x180, RZ ;  /* 0x00000180030b9824 */ /* 0x000fe200078e02ff */
[----:B------:R-:W-:Y:S09]  /*3db90*/  BSSY B1, `(.L_x_75) ;  /* 0x000001f000017945 */ /* 0x000ff20003800000 */
[----:B------:R-:W0:Y:S08]  /*3dba0*/  @!P5 LDC.64 R14, c[0x0][0x5c0] ;  /* 0x00017000ff0edb82 */ /* 0x000e300000000a00 */
[----:B------:R-:W0:Y:S01]  /*3dbb0*/  @!P2 LDC.64 R16, c[0x0][0x5c0] ;  /* 0x00017000ff10ab82 */ /* 0x000e220000000a00 */
[----:B--2---:R-:W-:Y:S01]  /*3dbc0*/  FMUL R4, R4, UR23 ;  /* 0x0000001704047c20 */ /* 0x004fe20008400000 */
[----:B---3--:R-:W-:-:S04]  /*3dbd0*/  FMUL R10, R10, UR23 ;  /* 0x000000170a0a7c20 */ /* 0x008fc80008400000 */
[----:B------:R-:W-:Y:S01]  /*3dbe0*/  F2FP.SATFINITE.E4M3.F32.PACK_AB_MERGE_C R13, RZ, R4, RZ ;  /* 0x00000004ff0d723e */ /* 0x000fe200048070ff */
[----:B------:R-:W-:Y:S02]  /*3dbf0*/  @!P1 IMAD.MOV.U32 R4, RZ, RZ, R24 ;  /* 0x000000ffff049224 */ /* 0x000fe400078e0018 */
[----:B----4-:R-:W-:Y:S02]  /*3dc00*/  FMUL R12, R12, UR23 ;  /* 0x000000170c0c7c20 */ /* 0x010fe40008400000 */
[----:B------:R-:W-:Y:S01]  /*3dc10*/  @!P1 IMAD.WIDE.U32 R4, R2, 0x180, R4 ;  /* 0x0000018002049825 */ /* 0x000fe200078e0004 */
[----:B------:R2:W-:Y:S02]  /*3dc20*/  @!P4 STG.E.U8 desc[UR20][R8.64+0x40], R13 ;  /* 0x0000400d0800c986 */ /* 0x0005e4000c101114 */
[----:B-1----:R-:W-:Y:S01]  /*3dc30*/  @!P1 IADD3 R6, P4, R4, R6, RZ ;  /* 0x0000000604069210 */ /* 0x002fe20007f9e0ff */
[----:B------:R-:W-:-:S03]  /*3dc40*/  @!P5 IMAD.MOV.U32 R4, RZ, RZ, R24 ;  /* 0x000000ffff04d224 */ /* 0x000fc600078e0018 */
[----:B------:R-:W-:Y:S02]  /*3dc50*/  @!P1 IADD3.X R7, R7, R5, R11, P4, !PT ;  /* 0x0000000507079210 */ /* 0x000fe400027fe40b */
[----:B------:R-:W-:Y:S02]  /*3dc60*/  ISETP.LT.OR P4, PT, R29, 0x41, !P0 ;  /* 0x000000411d00780c */ /* 0x000fe40004781670 */
[----:B------:R-:W-:Y:S02]  /*3dc70*/  F2FP.SATFINITE.E4M3.F32.PACK_AB_MERGE_C R5, RZ, R10, RZ ;  /* 0x0000000aff05723e */ /* 0x000fe400048070ff */
[----:B--2---:R-:W-:-:S03]  /*3dc80*/  F2FP.SATFINITE.E4M3.F32.PACK_AB_MERGE_C R9, RZ, R12, RZ ;  /* 0x0000000cff09723e */ /* 0x004fc600048070ff */
[----:B------:R1:W-:Y:S02]  /*3dc90*/  @!P1 STG.E.U8 desc[UR20][R6.64+0x41], R5 ;  /* 0x0000410506009986 */ /* 0x0003e4000c101114 */
[----:B-1----:R-:W-:Y:S02]  /*3dca0*/  @!P5 IMAD.MOV.U32 R5, RZ, RZ, R30 ;  /* 0x000000ffff05d224 */ /* 0x002fe400078e001e */
[----:B------:R-:W-:Y:S02]  /*3dcb0*/  @!P5 IMAD.WIDE.U32 R10, R2, 0x180, R4 ;  /* 0x00000180020ad825 */ /* 0x000fe400078e0004 */
        /* <DEDUP_REMOVED lines=12> */
.L_x_76:
[----:B------:R-:W-:Y:S05]  /*3dd80*/  BSYNC B1 ;  /* 0x0000000000017941 */ /* 0x000fea0003800000 */
.L_x_75:
        /* <DEDUP_REMOVED lines=20> */
.L_x_78:
[----:B------:R-:W-:Y:S05]  /*3ded0*/  BSYNC B1 ;  /* 0x0000000000017941 */ /* 0x000fea0003800000 */
.L_x_77:
        /* <DEDUP_REMOVED lines=9> */
[----:B------:R-:W1:Y:S01]  /*3df70*/  @!P1 LDC.64 R18, c[0x0][0x5c0] ;  /* 0x00017000ff129b82 */ /* 0x000e620000000a00 */
[----:B--2---:R-:W-:Y:S01]  /*3df80*/  FMUL R4, R4, UR23 ;  /* 0x0000001704047c20 */ /* 0x004fe20008400000 */
[----:B---3--:R-:W-:-:S04]  /*3df90*/  FMUL R8, R8, UR23 ;  /* 0x0000001708087c20 */ /* 0x008fc80008400000 */
[----:B------:R-:W-:Y:S01]  /*3dfa0*/  F2FP.SATFINITE.E4M3.F32.PACK_AB_MERGE_C R11, RZ, R4, RZ ;  /* 0x00000004ff0b723e */ /* 0x000fe200048070ff */
[----:B------:R-:W-:Y:S02]  /*3dfb0*/  @!P2 IMAD.MOV.U32 R4, RZ, RZ, R24 ;  /* 0x000000ffff04a224 */ /* 0x000fe400078e0018 */
[----:B----4-:R-:W-:Y:S01]  /*3dfc0*/  FMUL R10, R10, UR23 ;  /* 0x000000170a0a7c20 */ /* 0x010fe20008400000 */
[----:B------:R-:W-:Y:S01]  /*3dfd0*/  F2FP.SATFINITE.E4M3.F32.PACK_AB_MERGE_C R13, RZ, R8, RZ ;  /* 0x00000008ff0d723e */ /* 0x000fe200048070ff */
[----:B------:R-:W-:Y:S01]  /*3dfe0*/  @!P2 IMAD.WIDE.U32 R4, R2, 0x180, R4 ;  /* 0x000001800204a825 */ /* 0x000fe200078e0004 */
[----:B------:R2:W-:Y:S02]  /*3dff0*/  @!P5 STG.E.U8 desc[UR20][R6.64+0x48], R11 ;  /* 0x0000480b0600d986 */ /* 0x0005e4000c101114 */
[----:B------:R-:W-:-:S04]  /*3e000*/  @!P2 IADD3 R4, P5, R4, R16, RZ ;  /* 0x000000100404a210 */ /* 0x000fc80007fbe0ff */
[----:B------:R-:W-:Y:S02]  /*3e010*/  @!P2 IADD3.X R5, R17, R5, R9, P5, !PT ;  /* 0x000000051105a210 */ /* 0x000fe40002ffe409 */
[----:B------:R-:W-:Y:S02]  /*3e020*/  ISETP.LT.OR P5, PT, R29, 0x49, !P0 ;  /* 0x000000491d00780c */ /* 0x000fe400047a1670 */
[----:B--2---:R-:W-:Y:S01]  /*3e030*/  F2FP.SATFINITE.E4M3.F32.PACK_AB_MERGE_C R7, RZ, R10, RZ ;  /* 0x0000000aff07723e */ /* 0x004fe200048070ff */
[----:B------:R2:W-:Y:S02]  /*3e040*/  @!P2 STG.E.U8 desc[UR20][R4.64+0x49], R13 ;  /* 0x0000490d0400a986 */ /* 0x0005e4000c101114 */
[----:B--2---:R-:W-:Y:S02]  /*3e050*/  @!P4 IMAD.MOV.U32 R4, RZ, RZ, R24 ;  /* 0x000000ffff04c224 */ /* 0x004fe400078e0018 */
[----:B------:R-:W-:Y:S02]  /*3e060*/  @!P4 IMAD.MOV.U32 R5, RZ, RZ, R30 ;  /* 0x000000ffff05c224 */ /* 0x000fe400078e001e */
[----:B------:R-:W-:-:S04]  /*3e070*/  @!P4 IMAD.WIDE.U32 R8, R2, 0x180, R4 ;  /* 0x000001800208c825 */ /* 0x000fc800078e0004 */
[----:B01----:R-:W-:Y:S05]  /*3e080*/  @P5 BRA `(.L_x_80) ;  /* 0x00000000002c5947 */ /* 0x003fea0003800000 */
        /* <DEDUP_REMOVED lines=11> */
.L_x_80:
[----:B------:R-:W-:Y:S05]  /*3e140*/  BSYNC B1 ;  /* 0x0000000000017941 */ /* 0x000fea0003800000 */
.L_x_79:
        /* <DEDUP_REMOVED lines=20> */
.L_x_82:
[----:B------:R-:W-:Y:S05]  /*3e290*/  BSYNC B1 ;  /* 0x0000000000017941 */ /* 0x000fea0003800000 */
.L_x_81:
        /* <DEDUP_REMOVED lines=38> */
.L_x_84:
[----:B------:R-:W-:Y:S05]  /*3e500*/  BSYNC B1 ;  /* 0x0000000000017941 */ /* 0x000fea0003800000 */
.L_x_83:
        /* <DEDUP_REMOVED lines=20> */
.L_x_86:
[----:B------:R-:W-:Y:S05]  /*3e650*/  BSYNC B1 ;  /* 0x0000000000017941 */ /* 0x000fea0003800000 */
.L_x_85:
        /* <DEDUP_REMOVED lines=38> */
.L_x_88:
[----:B------:R-:W-:Y:S05]  /*3e8c0*/  BSYNC B1 ;  /* 0x0000000000017941 */ /* 0x000fea0003800000 */
.L_x_87:
        /* <DEDUP_REMOVED lines=20> */
.L_x_90:
[----:B------:R-:W-:Y:S05]  /*3ea10*/  BSYNC B1 ;  /* 0x0000000000017941 */ /* 0x000fea0003800000 */
.L_x_89:
        /* <DEDUP_REMOVED lines=38> */
.L_x_92:
[----:B------:R-:W-:Y:S05]  /*3ec80*/  BSYNC B1 ;  /* 0x0000000000017941 */ /* 0x000fea0003800000 */
.L_x_91:
        /* <DEDUP_REMOVED lines=20> */
.L_x_94:
[----:B------:R-:W-:Y:S05]  /*3edd0*/  BSYNC B1 ;  /* 0x0000000000017941 */ /* 0x000fea0003800000 */
.L_x_93:
        /* <DEDUP_REMOVED lines=38> */
.L_x_96:
[----:B------:R-:W-:Y:S05]  /*3f040*/  BSYNC B1 ;  /* 0x0000000000017941 */ /* 0x000fea0003800000 */
.L_x_95:
        /* <DEDUP_REMOVED lines=20> */
.L_x_98:
[----:B------:R-:W-:Y:S05]  /*3f190*/  BSYNC B1 ;  /* 0x0000000000017941 */ /* 0x000fea0003800000 */
.L_x_97:
        /* <DEDUP_REMOVED lines=38> */
.L_x_100:
[----:B------:R-:W-:Y:S05]  /*3f400*/  BSYNC B1 ;  /* 0x0000000000017941 */ /* 0x000fea0003800000 */
.L_x_99:
        /* <DEDUP_REMOVED lines=20> */
.L_x_102:
[----:B------:R-:W-:Y:S05]  /*3f550*/  BSYNC B1 ;  /* 0x0000000000017941 */ /* 0x000fea0003800000 */
.L_x_101:
        /* <DEDUP_REMOVED lines=38> */
.L_x_104:
[----:B------:R-:W-:Y:S05]  /*3f7c0*/  BSYNC B1 ;  /* 0x0000000000017941 */ /* 0x000fea0003800000 */
.L_x_103:
        /* <DEDUP_REMOVED lines=20> */
.L_x_106:
[----:B------:R-:W-:Y:S05]  /*3f910*/  BSYNC B1 ;  /* 0x0000000000017941 */ /* 0x000fea0003800000 */
.L_x_105:
        /* <DEDUP_REMOVED lines=38> */
.L_x_108:
[----:B------:R-:W-:Y:S05]  /*3fb80*/  BSYNC B1 ;  /* 0x0000000000017941 */ /* 0x000fea0003800000 */
.L_x_107:
        /* <DEDUP_REMOVED lines=20> */
.L_x_110:
[----:B------:R-:W-:Y:S05]  /*3fcd0*/  BSYNC B1 ;  /* 0x0000000000017941 */ /* 0x000fea0003800000 */
.L_x_109:
        /* <DEDUP_REMOVED lines=38> */
.L_x_112:
[----:B------:R-:W-:Y:S05]  /*3ff40*/  BSYNC B1 ;  /* 0x0000000000017941 */ /* 0x000fea0003800000 */
.L_x_111:
        /* <DEDUP_REMOVED lines=20> */
.L_x_114:
[----:B------:R-:W-:Y:S05]  /*40090*/  BSYNC B1 ;  /* 0x0000000000017941 */ /* 0x000fea0003800000 */
.L_x_113:
        /* <DEDUP_REMOVED lines=38> */
.L_x_116:
[----:B------:R-:W-:Y:S05]  /*40300*/  BSYNC B1 ;  /* 0x0000000000017941 */ /* 0x000fea0003800000 */
.L_x_115:
        /* <DEDUP_REMOVED lines=20> */
.L_x_118:
[----:B------:R-:W-:Y:S05]  /*40450*/  BSYNC B1 ;  /* 0x0000000000017941 */ /* 0x000fea0003800000 */
.L_x_117:
        /* <DEDUP_REMOVED lines=38> */
.L_x_120:
[----:B------:R-:W-:Y:S05]  /*406c0*/  BSYNC B1 ;  /* 0x0000000000017941 */ /* 0x000fea0003800000 */
.L_x_119:
        /* <DEDUP_REMOVED lines=20> */
.L_x_122:
[----:B------:R-:W-:Y:S05]  /*40810*/  BSYNC B1 ;  /* 0x0000000000017941 */ /* 0x000fea0003800000 */
.L_x_121:
        /* <DEDUP_REMOVED lines=38> */
.L_x_124:
[----:B------:R-:W-:Y:S05]  /*40a80*/  BSYNC B1 ;  /* 0x0000000000017941 */ /* 0x000fea0003800000 */
.L_x_123:
        /* <DEDUP_REMOVED lines=20> */
.L_x_126:
[----:B------:R-:W-:Y:S05]  /*40bd0*/  BSYNC B1 ;  /* 0x0000000000017941 */ /* 0x000fea0003800000 */
.L_x_125:
[----:B0-----:R-:W2:Y:S04]  /*40be0*/  LDL.LU R4, [R1+0x82c] ;  /* 0x00082c0001047983 */ /* 0x001ea80000300800 */
[----:B------:R-:W3:Y:S04]  /*40bf0*/  LDL.LU R8, [R1+0x830] ;  /* 0x0008300001087983 */ /* 0x000ee80000300800 */
[----:B------:R-:W4:Y:S01]  /*40c00*/  LDL.LU R12, [R1+0x834] ;  /* 0x00083400010c7983 */ /* 0x000f220000300800 */
[----:B------:R-:W-:Y:S01]  /*40c10*/  @!P2 IMAD.MOV.U32 R5, RZ, RZ, R30 ;  /* 0x000000ffff05a224 */ /* 0x000fe200078e001e */
[----:B------:R-:W-:Y:S01]  /*40c20*/  ISETP.LT.OR P4, PT, R29, 0xb1, !P3 ;  /* 0x000000b11d00780c */ /* 0x000fe20005f81670 */
[----:B------:R-:W-:Y:S01]  /*40c30*/  @!P2 IMAD R10, R3, 0x180, RZ ;  /* 0x00000180030aa824 */ /* 0x000fe200078e02ff */
[----:B------:R-:W-:Y:S01]  /*40c40*/  ISETP.LT.OR P1, PT, R29, 0xb2, !P3 ;  /* 0x000000b21d00780c */ /* 0x000fe20005f21670 */
[----:B------:R-:W-:Y:S10]  /*40c50*/  BSSY B1, `(.L_x_127) ;  /* 0x000001c000017945 */ /* 0x000ff40003800000 */
[----:B------:R-:W0:Y:S08]  /*40c60*/  @!P4 LDC.64 R14, c[0x0][0x5c0] ;  /* 0x00017000ff0ecb82 */ /* 0x000e300000000a00 */
[----:B------:R-:W1:Y:S01]  /*40c70*/  @!P1 LDC.64 R18, c[0x0][0x5c0] ;  /* 0x00017000ff129b82 */ /* 0x000e620000000a00 */
[----:B--2---:R-:W-:Y:S01]  /*40c80*/  FMUL R4, R4, UR23 ;  /* 0x0000001704047c20 */ /* 0x004fe20008400000 */
[----:B---3--:R-:W-:-:S04]  /*40c90*/  FMUL R8, R8, UR23 ;  /* 0x0000001708087c20 */ /* 0x008fc80008400000 */
[----:B------:R-:W-:Y:S01]  /*40ca0*/  F2FP.SATFINITE.E4M3.F32.PACK_AB_MERGE_C R9, RZ, R4, RZ ;  /* 0x00000004ff09723e */ /* 0x000fe200048070ff */
[----:B------:R-:W-:Y:S01]  /*40cb0*/  @!P2 IMAD.MOV.U32 R4, RZ, RZ, R24 ;  /* 0x000000ffff04a224 */ /* 0x000fe200078e0018 */
[----:B------:R-:W-:-:S03]  /*40cc0*/  F2FP.SATFINITE.E4M3.F32.PACK_AB_MERGE_C R11, RZ, R8, RZ ;  /* 0x00000008ff0b723e */ /* 0x000fc600048070ff */
[----:B------:R-:W-:Y:S01]  /*40cd0*/  @!P2 IMAD.WIDE.U32 R4, R2, 0x180, R4 ;  /* 0x000001800204a825 */ /* 0x000fe200078e0004 */
[----:B------:R2:W-:Y:S03]  /*40ce0*/  @!P5 STG.E.U8 desc[UR20][R6.64+0xa8], R9 ;  /* 0x0000a8090600d986 */ /* 0x0005e6000c101114 */
[----:B----4-:R-:W-:Y:S01]  /*40cf0*/  FMUL R8, R12, UR23 ;  /* 0x000000170c087c20 */ /* 0x010fe20008400000 */
[----:B------:R-:W-:-:S04]  /*40d00*/  @!P2 IADD3 R4, P5, R4, R16, RZ ;  /* 0x000000100404a210 */ /* 0x000fc80007fbe0ff */
[----:B------:R-:W-:Y:S02]  /*40d10*/  F2FP.SATFINITE.E4M3.F32.PACK_AB_MERGE_C R13, RZ, R8, RZ ;  /* 0x00000008ff0d723e */ /* 0x000fe400048070ff */
[----:B------:R-:W-:Y:S02]  /*40d20*/  @!P2 IADD3.X R5, R17, R5, R10, P5, !PT ;  /* 0x000000051105a210 */ /* 0x000fe40002ffe40a */
[----:B------:R-:W-:-:S03]  /*40d30*/  ISETP.LT.OR P5, PT, R29, 0xa9, !P0 ;  /* 0x000000a91d00780c */ /* 0x000fc600047a1670 */
[----:B------:R2:W-:Y:S10]  /*40d40*/  @!P2 STG.E.U8 desc[UR20][R4.64+0xa9], R11 ;  /* 0x0000a90b0400a986 */ /* 0x0005f4000c101114 */
[----:B01----:R-:W-:Y:S05]  /*40d50*/  @P5 BRA `(.L_x_128) ;  /* 0x00000000002c5947 */ /* 0x003fea0003800000 */
[----:B--2---:R-:W-:Y:S01]  /*40d60*/  IMAD.MOV.U32 R4, RZ, RZ, R24 ;  /* 0x000000ffff047224 */ /* 0x004fe200078e0018 */
        /* <DEDUP_REMOVED lines=10> */
.L_x_128:
[----:B------:R-:W-:Y:S05]  /*40e10*/  BSYNC B1 ;  /* 0x0000000000017941 */ /* 0x000fea0003800000 */
.L_x_127:
[----:B0-2---:R-:W2:Y:S01]  /*40e20*/  LDL.LU R4, [R1+0x838] ;  /* 0x0008380001047983 */ /* 0x005ea20000300800 */
[----:B------:R-:W-:Y:S01]  /*40e30*/  ISETP.LT.OR P2, PT, R29, 0xaa, !P0 ;  /* 0x000000aa1d00780c */ /* 0x000fe20004741670 */
[----:B------:R-:W-:Y:S01]  /*40e40*/  BSSY B1, `(.L_x_129) ;  /* 0x000000f000017945 */ /* 0x000fe20003800000 */
[----:B--2---:R-:W-:-:S05]  /*40e50*/  FMUL R4, R4, UR23 ;  /* 0x0000001704047c20 */ /* 0x004fca0008400000 */
[----:B------:R-:W-:-:S06]  /*40e60*/  F2FP.SATFINITE.E4M3.F32.PACK_AB_MERGE_C R7, RZ, R4, RZ ;  /* 0x00000004ff07723e */ /* 0x000fcc00048070ff */
        /* <DEDUP_REMOVED lines=12> */
.L_x_130:
[----:B------:R-:W-:Y:S05]  /*40f30*/  BSYNC B1 ;  /* 0x0000000000017941 */ /* 0x000fea0003800000 */
.L_x_129:
[----:B------:R-:W2:Y:S04]  /*40f40*/  LDL.LU R6, [R1+0x83c] ;  /* 0x00083c0001067983 */ /* 0x000ea80000300800 */
[----:B------:R-:W3:Y:S04]  /*40f50*/  LDL.LU R10, [R1+0x840] ;  /* 0x00084000010a7983 */ /* 0x000ee80000300800 */
[----:B------:R-:W4:Y:S01]  /*40f60*/  LDL.LU R12, [R1+0x844] ;  /* 0x00084400010c7983 */ /* 0x000f220000300800 */
[----:B0-----:R-:W-:Y:S01]  /*40f70*/  @!P4 IMAD.MOV.U32 R4, RZ, RZ, R24 ;  /* 0x000000ffff04c224 */ /* 0x001fe200078e0018 */
[C---:B------:R-:W-:Y:S01]  /*40f80*/  ISETP.LT.OR P2, PT, R29.reuse, 0xb9, !P3 ;  /* 0x000000b91d00780c */ /* 0x040fe20005f41670 */
[----:B------:R-:W-:Y:S01]  /*40f90*/  @!P4 IMAD.MOV.U32 R5, RZ, RZ, R30 ;  /* 0x000000ffff05c224 */ /* 0x000fe200078e001e */
[----:B------:R-:W-:Y:S01]  /*40fa0*/  ISETP.LT.OR P3, PT, R29, 0xba, !P3 ;  /* 0x000000ba1d00780c */ /* 0x000fe20005f61670 */
[----:B------:R-:W-:Y:S01]  /*40fb0*/  @!P4 IMAD R9, R3, 0x180, RZ ;  /* 0x000001800309c824 */ /* 0x000fe200078e02ff */
[----:B------:R-:W-:Y:S01]  /*40fc0*/  BSSY B1, `(.L_x_131) ;  /* 0x0000021000017945 */ /* 0x000fe20003800000 */
[----:B------:R-:W-:-:S04]  /*40fd0*/  @!P4 IMAD.WIDE.U32 R4, R2, 0x180, R4 ;  /* 0x000001800204c825 */ /* 0x000fc800078e0004 */
[----:B------:R-:W-:Y:S01]  /*40fe0*/  @!P1 IMAD.MOV.U32 R7, RZ, RZ, R30 ;  /* 0x000000ffff079224 */ /* 0x000fe200078e001e */
[----:B------:R-:W-:-:S03]  /*40ff0*/  @!P4 IADD3 R4, P5, R4, R14, RZ ;  /* 0x0000000e0404c210 */ /* 0x000fc60007fbe0ff */
[----:B------:R-:W0:Y:S01]  /*41000*/  @!P2 LDC.64 R16, c[0x0][0x5c0] ;  /* 0x00017000ff10ab82 */ /* 0x000e220000000a00 */
[----:B------:R-:W-:-:S07]  /*41010*/  @!P4 IADD3.X R5, R15, R5, R9, P5, !PT ;  /* 0x000000050f05c210 */ /* 0x000fce0002ffe409 */
[----:B------:R-:W1:Y:S01]  /*41020*/  @!P3 LDC.64 R20, c[0x0][0x5c0] ;  /* 0x00017000ff14bb82 */ /* 0x000e620000000a00 */
[----:B--2---:R-:W-:Y:S01]  /*41030*/  FMUL R8, R6, UR23 ;  /* 0x0000001706087c20 */ /* 0x004fe20008400000 */
[----:B------:R-:W-:-:S04]  /*41040*/  @!P1 IMAD.MOV.U32 R6, RZ, RZ, R24 ;  /* 0x000000ffff069224 */ /* 0x000fc800078e0018 */
[----:B------:R-:W-:Y:S01]  /*41050*/  @!P1 IMAD.WIDE.U32 R6, R2, 0x180, R6 ;  /* 0x0000018002069825 */ /* 0x000fe200078e0006 */
[----:B------:R-:W-:-:S03]  /*41060*/  F2FP.SATFINITE.E4M3.F32.PACK_AB_MERGE_C R9, RZ, R8, RZ ;  /* 0x00000008ff09723e */ /* 0x000fc600048070ff */
[----:B---3--:R-:W-:Y:S01]  /*41070*/  FMUL R8, R10, UR23 ;  /* 0x000000170a087c20 */ /* 0x008fe20008400000 */
[----:B------:R-:W-:Y:S01]  /*41080*/  @!P1 IMAD R10, R3, 0x180, RZ ;  /* 0x00000180030a9824 */ /* 0x000fe200078e02ff */
[----:B------:R-:W-:Y:S01]  /*41090*/  @!P1 IADD3 R6, P5, R6, R18, RZ ;  /* 0x0000001206069210 */ /* 0x000fe20007fbe0ff */
[----:B------:R2:W-:Y:S02]  /*410a0*/  @!P4 STG.E.U8 desc[UR20][R4.64+0xb0], R9 ;  /* 0x0000b0090400c986 */ /* 0x0005e4000c101114 */
[----:B------:R-:W-:Y:S01]  /*410b0*/  F2FP.SATFINITE.E4M3.F32.PACK_AB_MERGE_C R11, RZ, R8, RZ ;  /* 0x00000008ff0b723e */ /* 0x000fe200048070ff */
[----:B----4-:R-:W-:Y:S01]  /*410c0*/  FMUL R8, R12, UR23 ;  /* 0x000000170c087c20 */ /* 0x010fe20008400000 */
[----:B------:R-:W-:Y:S02]  /*410d0*/  @!P1 IADD3.X R7, R19, R7, R10, P5, !PT ;  /* 0x0000000713079210 */ /* 0x000fe40002ffe40a */
[----:B------:R-:W-:Y:S02]  /*410e0*/  ISETP.LT.OR P4, PT, R29, 0xb1, !P0 ;  /* 0x000000b11d00780c */ /* 0x000fe40004781670 */
[----:B------:R-:W-:Y:S01]  /*410f0*/  F2FP.SATFINITE.E4M3.F32.PACK_AB_MERGE_C R13, RZ, R8, RZ ;  /* 0x00000008ff0d723e */ /* 0x000fe200048070ff */
        /* <DEDUP_REMOVED lines=13> */
.L_x_132:
[----:B------:R-:W-:Y:S05]  /*411d0*/  BSYNC B1 ;  /* 0x0000000000017941 */ /* 0x000fea0003800000 */
.L_x_131:
[----:B0-2---:R-:W2:Y:S04]  /*411e0*/  LDL.LU R4, [R1+0x84c] ;  /* 0x00084c0001047983 */ /* 0x005ea80000300800 */
[----:B------:R-:W3:Y:S04]  /*411f0*/  LDL.LU R11, [R1+0x850] ;  /* 0x00085000010b7983 */ /* 0x000ee80000300800 */
[----:B------:R-:W4:Y:S01]  /*41200*/  LDL.LU R13, [R1+0x848] ;  /* 0x00084800010d7983 */ /* 0x000f220000300800 */
[----:B------:R-:W-:Y:S01]  /*41210*/  @!P2 IMAD.MOV.U32 R5, RZ, RZ, R30 ;  /* 0x000000ffff05a224 */ /* 0x000fe200078e001e */
[----:B------:R-:W-:Y:S01]  /*41220*/  ISETP.LT.OR P1, PT, R29, 0xb2, !P0 ;  /* 0x000000b21d00780c */ /* 0x000fe20004721670 */
[----:B------:R-:W-:Y:S01]  /*41230*/  @!P3 IMAD.MOV.U32 R6, RZ, RZ, R24 ;  /* 0x000000ffff06b224 */ /* 0x000fe200078e0018 */
[----:B------:R-:W-:Y:S01]  /*41240*/  BSSY B1, `(.L_x_133) ;  /* 0x000001d000017945 */ /* 0x000fe20003800000 */
[----:B------:R-:W-:-:S02]  /*41250*/  @!P3 IMAD.MOV.U32 R7, RZ, RZ, R30 ;  /* 0x000000ffff07b224 */ /* 0x000fc400078e001e */
[----:B------:R-:W-:Y:S02]  /*41260*/  @!P3 IMAD R12, R3, 0x180, RZ ;  /* 0x00000180030cb824 */ /* 0x000fe400078e02ff */
[----:B------:R-:W-:-:S04]  /*41270*/  @!P3 IMAD.WIDE.U32 R8, R2, 0x180, R6 ;  /* 0x000001800208b825 */ /* 0x000fc800078e0006 */
[----:B------:R-:W-:Y:S01]  /*41280*/  @!P2 IMAD R7, R3, 0x180, RZ ;  /* 0x000001800307a824 */ /* 0x000fe200078e02ff */
[----:B------:R-:W-:-:S04]  /*41290*/  @!P3 IADD3 R8, P5, R8, R20, RZ ;  /* 0x000000140808b210 */ /* 0x000fc80007fbe0ff */
[----:B------:R-:W-:Y:S01]  /*412a0*/  @!P3 IADD3.X R9, R21, R9, R12, P5, !PT ;  /* 0x000000091509b210 */ /* 0x000fe20002ffe40c */
[----:B--2---:R-:W-:Y:S01]  /*412b0*/  FMUL R10, R4, UR23 ;  /* 0x00000017040a7c20 */ /* 0x004fe20008400000 */
[----:B------:R-:W-:Y:S02]  /*412c0*/  @!P2 IMAD.MOV.U32 R4, RZ, RZ, R24 ;  /* 0x000000ffff04a224 */ /* 0x000fe400078e0018 */
[----:B---3--:R-:W-:Y:S02]  /*412d0*/  FMUL R11, R11, UR23 ;  /* 0x000000170b0b7c20 */ /* 0x008fe40008400000 */
[----:B------:R-:W-:-:S03]  /*412e0*/  @!P2 IMAD.WIDE.U32 R4, R2, 0x180, R4 ;  /* 0x000001800204a825 */ /* 0x000fc600078e0004 */
[----:B------:R-:W-:Y:S02]  /*412f0*/  F2FP.SATFINITE.E4M3.F32.PACK_AB_MERGE_C R15, RZ, R11, RZ ;  /* 0x0000000bff0f723e */ /* 0x000fe400048070ff */
[----:B------:R-:W-:Y:S01]  /*41300*/  @!P2 IADD3 R6, P4, R4, R16, RZ ;  /* 0x000000100406a210 */ /* 0x000fe20007f9e0ff */
[----:B----4-:R-:W-:Y:S01]  /*41310*/  FMUL R4, R13, UR23 ;  /* 0x000000170d047c20 */ /* 0x010fe20008400000 */
[----:B------:R-:W-:Y:S02]  /*41320*/  F2FP.SATFINITE.E4M3.F32.PACK_AB_MERGE_C R13, RZ, R10, RZ ;  /* 0x0000000aff0d723e */ /* 0x000fe400048070ff */
[----:B------:R-:W-:Y:S02]  /*41330*/  @!P2 IADD3.X R7, R17, R5, R7, P4, !PT ;  /* 0x000000051107a210 */ /* 0x000fe400027fe407 */
        /* <DEDUP_REMOVED lines=13> */
.L_x_134:
[----:B------:R-:W-:Y:S05]  /*41410*/  BSYNC B1 ;  /* 0x0000000000017941 */ /* 0x000fea0003800000 */
.L_x_133:
[----:B0-----:R-:W2:Y:S04]  /*41420*/  LDL.LU R4, [R1+0x854] ;  /* 0x0008540001047983 */ /* 0x001ea80000300800 */
[----:B------:R-:W3:Y:S01]  /*41430*/  LDL.LU R5, [R1+0x858] ;  /* 0x0008580001057983 */ /* 0x000ee20000300800 */
[C---:B------:R-:W-:Y:S01]  /*41440*/  ISETP.LT.OR P1, PT, R29.reuse, 0xb9, !P0 ;  /* 0x000000b91d00780c */ /* 0x040fe20004721670 */
[----:B------:R-:W-:Y:S01]  /*41450*/  BSSY B1, `(.L_x_135) ;  /* 0x0000013000017945 */ /* 0x000fe20003800000 */
[----:B------:R-:W-:Y:S01]  /*41460*/  ISETP.LT.OR P0, PT, R29, 0xba, !P0 ;  /* 0x000000ba1d00780c */ /* 0x000fe20004701670 */
[----:B------:R0:W-:Y:S04]  /*41470*/  @!P2 STG.E.U8 desc[UR20][R6.64+0xb8], R13 ;  /* 0x0000b80d0600a986 */ /* 0x0001e8000c101114 */
[----:B------:R0:W-:Y:S01]  /*41480*/  @!P3 STG.E.U8 desc[UR20][R8.64+0xb9], R15 ;  /* 0x0000b90f0800b986 */ /* 0x0001e2000c101114 */
[----:B--2---:R-:W-:Y:S01]  /*41490*/  FMUL R4, R4, UR23 ;  /* 0x0000001704047c20 */ /* 0x004fe20008400000 */
[----:B---3--:R-:W-:-:S04]  /*414a0*/  FMUL R10, R5, UR23 ;  /* 0x00000017050a7c20 */ /* 0x008fc80008400000 */
[----:B------:R-:W-:Y:S01]  /*414b0*/  F2FP.SATFINITE.E4M3.F32.PACK_AB_MERGE_C R11, RZ, R4, RZ ;  /* 0x00000004ff0b723e */ /* 0x000fe200048070ff */
[----:B0-----:R-:W-:Y:S06]  /*414c0*/  @P1 BRA `(.L_x_136) ;  /* 0x00000000002c1947 */ /* 0x001fec0003800000 */
        /* <DEDUP_REMOVED lines=11> */
.L_x_136:
[----:B------:R-:W-:Y:S05]  /*41580*/  BSYNC B1 ;  /* 0x0000000000017941 */ /* 0x000fea0003800000 */
.L_x_135:
[----:B0-----:R-:W-:Y:S01]  /*41590*/  F2FP.SATFINITE.E4M3.F32.PACK_AB_MERGE_C R5, RZ, R10, RZ ;  /* 0x0000000aff05723e */ /* 0x001fe200048070ff */
[----:B------:R-:W-:Y:S06]  /*415a0*/  @P0 BRA `(.L_x_42) ;  /* 0x0000000000280947 */ /* 0x000fec0003800000 */
[----:B------:R-:W-:Y:S01]  /*415b0*/  IMAD.MOV.U32 R25, RZ, RZ, R30 ;  /* 0x000000ffff197224 */ /* 0x000fe200078e001e */
[----:B------:R-:W-:Y:S01]  /*415c0*/  ULDC.64 UR6, c[0x0][0x5c0] ;  /* 0x0001700000067ab9 */ /* 0x000fe20000000a00 */
        /* <DEDUP_REMOVED lines=8> */
.L_x_42:
[----:B------:R-:W-:Y:S05]  /*41650*/  BSYNC B0 ;  /* 0x0000000000007941 */ /* 0x000fea0003800000 */
.L_x_38:
[----:B--2---:R-:W2:Y:S04]  /*41660*/  LDL.LU R3, [R1+0x86c] ;  /* 0x00086c0001037983 */ /* 0x004ea80000300800 */
[----:B------:R-:W2:Y:S01]  /*41670*/  LDL.LU R2, [R1+0x870] ;  /* 0x0008700001027983 */ /* 0x000ea20000300800 */
[----:B------:R-:W-:Y:S01]  /*41680*/  ULDC UR6, c[0x0][0xc] ;  /* 0x0000030000067ab9 */ /* 0x000fe20000000800 */
[----:B------:R-:W-:Y:S01]  /*41690*/  ULDC UR7, c[0x0][0x10] ;  /* 0x0000040000077ab9 */ /* 0x000fe20000000800 */
[----:B0--3--:R-:W2:Y:S01]  /*416a0*/  LDC R5, c[0x0][0x14] ;  /* 0x00000500ff057b82 */ /* 0x009ea20000000800 */
[----:B------:R-:W-:Y:S01]  /*416b0*/  UIMAD.WIDE.U32 UR6, UR6, UR7, URZ ;  /* 0x00000007060672a5 */ /* 0x000fe2000f8e003f */
[----:B------:R-:W-:-:S05]  /*416c0*/  UMOV UR12, 0xffffffff ;  /* 0xffffffff000c7882 */ /* 0x000fca0000000000 */
[----:B--2---:R-:W-:-:S04]  /*416d0*/  IMAD.WIDE.U32 R2, R5, UR6, R2 ;  /* 0x0000000605027c25 */ /* 0x004fc8000f8e0002 */
[----:B------:R-:W-:Y:S01]  /*416e0*/  IMAD R5, R5, UR7, RZ ;  /* 0x0000000705057c24 */ /* 0x000fe2000f8e02ff */
[----:B------:R-:W-:Y:S01]  /*416f0*/  ULDC.64 UR6, c[0x0][0x650] ;  /* 0x0001940000067ab9 */ /* 0x000fe20000000a00 */
[----:B------:R-:W-:Y:S01]  /*41700*/  IMAD.MOV.U32 R14, RZ, RZ, R2 ;  /* 0x000000ffff0e7224 */ /* 0x000fe200078e0002 */
[----:B------:R-:W-:Y:S01]  /*41710*/  ISETP.GE.U32.AND P0, PT, R2, UR6, PT ;  /* 0x0000000602007c0c */ /* 0x000fe2000bf06070 */
[----:B------:R-:W-:Y:S01]  /*41720*/  IMAD.IADD R15, R3, 0x1, R5 ;  /* 0x00000001030f7824 */ /* 0x000fe200078e0205 */
[----:B------:R-:W-:Y:S01]  /*41730*/  PRMT R3, RZ, 0x7610, R3 ;  /* 0x00007610ff037816 */ /* 0x000fe20000000003 */
[----:B------:R-:W-:-:S03]  /*41740*/  IMAD.MOV.U32 R2, RZ, RZ, -0x1 ;  /* 0xffffffffff027424 */ /* 0x000fc600078e00ff */
[----:B------:R0:W-:Y:S01]  /*41750*/  STL [R1+0x86c], R15 ;  /* 0x00086c0f01007387 */ /* 0x0001e20000100800 */
[----:B------:R-:W-:-:S03]  /*41760*/  ISETP.GE.U32.AND.EX P0, PT, R15, UR7, PT, P0 ;  /* 0x000000070f007c0c */ /* 0x000fc6000bf06100 */
[----:B------:R0:W-:Y:S04]  /*41770*/  STL [R1+0x870], R14 ;  /* 0x0008700e01007387 */ /* 0x0001e80000100800 */
[----:B------:R0:W-:Y:S06]  /*41780*/  STL [R1+0x868], R2 ;  /* 0x0008680201007387 */ /* 0x0001ec0000100800 */
[----:B------:R-:W-:Y:S05]  /*41790*/  @P0 BRA `(.L_x_137) ;  /* 0x0000000400780947 */ /* 0x000fea0003800000 */
[----:B------:R-:W0:Y:S01]  /*417a0*/  S2R R9, SR_CTAID.X ;  /* 0x0000000000097919 */ /* 0x000e220000002500 */
[----:B------:R-:W-:Y:S01]  /*417b0*/  ULDC.64 UR18, c[0x0][0x628] ;  /* 0x00018a0000127ab9 */ /* 0x000fe20000000a00 */
[----:B------:R-:W2:Y:S01]  /*417c0*/  LDC R10, c[0x0][0x144] ;  /* 0x00005100ff0a7b82 */ /* 0x000ea20000000800 */
[----:B------:R-:W-:Y:S01]  /*417d0*/  ULDC UR6, c[0x0][0x150] ;  /* 0x0000540000067ab9 */ /* 0x000fe20000000800 */
[----:B------:R-:W3:Y:S01]  /*417e0*/  S2R R13, SR_CTAID.Y ;  /* 0x00000000000d7919 */ /* 0x000ee20000002600 */
[----:B------:R-:W-:Y:S01]  /*417f0*/  ISETP.NE.U32.AND P0, PT, RZ, UR18, PT ;  /* 0x00000012ff007c0c */ /* 0x000fe2000bf05070 */
[----:B------:R-:W-:Y:S01]  /*41800*/  ULDC UR17, c[0x0][0x630] ;  /* 0x00018c0000117ab9 */ /* 0x000fe20000000800 */
[----:B------:R-:W-:Y:S02]  /*41810*/  R2UR UR10, R14 ;  /* 0x000000000e0a72ca */ /* 0x000fe400000e0000 */
[----:B------:R-:W-:Y:S01]  /*41820*/  ISETP.NE.AND.EX P0, PT, RZ, UR19, PT, P0 ;  /* 0x00000013ff007c0c */ /* 0x000fe2000bf05300 */
[----:B-1----:R-:W1:Y:S01]  /*41830*/  LDC.64 R6, c[0x0][0x620] ;  /* 0x00018800ff067b82 */ /* 0x002e620000000a00 */
[----:B------:R-:W-:-:S02]  /*41840*/  R2UR UR11, R15 ;  /* 0x000000000f0b72ca */ /* 0x000fc400000e0000 */
[----:B0-----:R-:W-:-:S05]  /*41850*/  I2FP.F32.U32 R2, R9 ;  /* 0x0000000900027245 */ /* 0x001fca0000201000 */
[----:B------:R-:W-:-:S06]  /*41860*/  FMUL R2, R2, UR6 ;  /* 0x0000000602027c20 */ /* 0x000fcc0008400000 */
[----:B------:R-:W0:Y:S01]  /*41870*/  F2I.U32.TRUNC.NTZ R2, R2 ;  /* 0x0000000200027305 */ /* 0x000e22000020f000 */
[----:B---3--:R-:W-:Y:S05]  /*41880*/  @!P0 BRA `(.L_x_138) ;  /* 0x0000000000308947 */ /* 0x008fea0003800000 */
        /* <DEDUP_REMOVED lines=12> */
.L_x_138:
[----:B------:R-:W-:Y:S01]  /*41950*/  USHF.R.U64 UR12, UR10, UR17, UR11 ;  /* 0x000000110a0c7299 */ /* 0x000fe2000800120b */
[----:B------:R-:W3:Y:S01]  /*41960*/  LDC.64 R20, c[0x0][0x640] ;  /* 0x00019000ff147b82 */ /* 0x000ee20000000a00 */
[----:B------:R-:W-:Y:S01]  /*41970*/  USHF.R.U32.HI UR6, URZ, UR17, UR11 ;  /* 0x000000113f067299 */ /* 0x000fe2000801160b */
[----:B0-----:R-:W-:Y:S02]  /*41980*/  IMAD.MOV R11, RZ, RZ, -R2 ;  /* 0x000000ffff0b7224 */ /* 0x001fe400078e0a02 */
[----:B------:R-:W-:Y:S01]  /*41990*/  IMAD.MOV.U32 R2, RZ, RZ, R14 ;  /* 0x000000ffff027224 */ /* 0x000fe200078e000e */
[----:B------:R-:W-:Y:S01]  /*419a0*/  IADD3 R5, P0, RZ, -UR12, RZ ;  /* 0x8000000cff057c10 */ /* 0x000fe2000ff1e0ff */
[----:B--2---:R-:W-:Y:S02]  /*419b0*/  IMAD R16, R10, R11, R9 ;  /* 0x0000000b0a107224 */ /* 0x004fe400078e0209 */
[----:B------:R-:W0:Y:S02]  /*419c0*/  LDC R8, c[0x0][0x618] ;  /* 0x00018600ff087b82 */ /* 0x000e240000000800 */
[----:B------:R-:W-:Y:S01]  /*419d0*/  IMAD.X R3, RZ, RZ, ~UR6, P0 ;  /* 0x80000006ff037e24 */ /* 0x000fe200080e06ff */
[----:B------:R-:W-:-:S03]  /*419e0*/  ULDC UR6, c[0x0][0x154] ;  /* 0x0000550000067ab9 */ /* 0x000fc60000000800 */
[-C--:B-1---5:R-:W-:Y:S02]  /*419f0*/  IMAD R4, R3, R6.reuse, RZ ;  /* 0x0000000603047224 */ /* 0x0a2fe400078e02ff */
[----:B------:R-:W1:Y:S01]  /*41a00*/  LDC R12, c[0x0][0x608] ;  /* 0x00018200ff0c7b82 */ /* 0x000e620000000800 */
[----:B------:R-:W-:Y:S02]  /*41a10*/  IMAD.MOV.U32 R3, RZ, RZ, R15 ;  /* 0x000000ffff037224 */ /* 0x000fe400078e000f */
[----:B------:R-:W-:-:S05]  /*41a20*/  IMAD.WIDE.U32 R2, R5, R6, R2 ;  /* 0x0000000605027225 */ /* 0x000fca00078e0002 */
[----:B------:R-:W2:Y:S01]  /*41a30*/  LDC R18, c[0x0][0x658] ;  /* 0x00019600ff127b82 */ /* 0x000ea20000000800 */
[----:B------:R-:W-:Y:S01]  /*41a40*/  IMAD R5, R5, R7, R4 ;  /* 0x0000000705057224 */ /* 0x000fe200078e0204 */
[----:B------:R-:W-:Y:S01]  /*41a50*/  I2FP.F32.U32 R4, R13 ;  /* 0x0000000d00047245 */ /* 0x000fe20000201000 */
[----:B------:R-:W-:Y:S01]  /*41a60*/  IMAD.MOV.U32 R7, RZ, RZ, 0x1 ;  /* 0x00000001ff077424 */ /* 0x000fe200078e00ff */
[----:B---3--:R-:W-:Y:S01]  /*41a70*/  ISETP.NE.U32.AND P0, PT, R20, RZ, PT ;  /* 0x000000ff1400720c */ /* 0x008fe20003f05070 */
[----:B------:R-:W-:Y:S02]  /*41a80*/  IMAD.IADD R3, R3, 0x1, R5 ;  /* 0x0000000103037824 */ /* 0x000fe400078e0205 */
[----:B------:R-:W-:Y:S01]  /*41a90*/  FMUL R4, R4, UR6 ;  /* 0x0000000604047c20 */ /* 0x000fe20008400000 */
[----:B------:R-:W3:Y:S01]  /*41aa0*/  LDC R14, c[0x0][0x148] ;  /* 0x00005200ff0e7b82 */ /* 0x000ee20000000800 */
[----:B------:R-:W-:Y:S01]  /*41ab0*/  ISETP.NE.AND.EX P0, PT, R21, RZ, PT, P0 ;  /* 0x000000ff1500720c */ /* 0x000fe20003f05300 */
[----:B------:R-:W-:Y:S01]  /*41ac0*/  IMAD.MOV.U32 R5, RZ, RZ, -0x1 ;  /* 0xffffffffff057424 */ /* 0x000fe200078e00ff */
[-CC-:B0-----:R-:W-:Y:S01]  /*41ad0*/  SHF.R.U64 R10, R2, R8.reuse, R3.reuse ;  /* 0x00000008020a7219 */ /* 0x181fe20000001203 */
[----:B------:R0:W4:Y:S01]  /*41ae0*/  F2I.U32.TRUNC.NTZ R11, R4 ;  /* 0x00000004000b7305 */ /* 0x000122000020f000 */
[----:B------:R-:W-:-:S03]  /*41af0*/  SHF.R.U32.HI R3, RZ, R8, R3 ;  /* 0x00000008ff037219 */ /* 0x000fc60000011603 */
[----:B------:R-:W0:Y:S01]  /*41b00*/  LDC R15, c[0x0][0x600] ;  /* 0x00018000ff0f7b82 */ /* 0x000e220000000800 */
[-CC-:B-1----:R-:W-:Y:S02]  /*41b10*/  SHF.R.U64 R8, R10, R12.reuse, R3.reuse ;  /* 0x0000000c0a087219 */ /* 0x182fe40000001203 */
[----:B------:R-:W-:-:S05]  /*41b20*/  SHF.R.U32.HI R3, RZ, R12, R3 ;  /* 0x0000000cff037219 */ /* 0x000fca0000011603 */
[----:B------:R-:W1:Y:S01]  /*41b30*/  LDC R17, c[0x0][0x648] ;  /* 0x00019200ff117b82 */ /* 0x000e620000000800 */
[-CC-:B--2---:R-:W-:Y:S02]  /*41b40*/  SHF.R.U64 R12, R8, R18.reuse, R3.reuse ;  /* 0x00000012080c7219 */ /* 0x184fe40000001203 */
[-C--:B------:R-:W-:Y:S02]  /*41b50*/  SHF.L.U32 R5, R5, R18.reuse, RZ ;  /* 0x0000001205057219 */ /* 0x080fe400000006ff */
[-C--:B------:R-:W-:Y:S01]  /*41b60*/  SHF.R.U32.HI R3, RZ, R18.reuse, R3 ;  /* 0x00000012ff037219 */ /* 0x080fe20000011603 */
[----:B------:R-:W-:Y:S01]  /*41b70*/  IMAD.MOV.U32 R2, RZ, RZ, R12 ;  /* 0x000000ffff027224 */ /* 0x000fe200078e000c */
[----:B------:R-:W-:Y:S01]  /*41b80*/  SHF.L.U32 R18, R7, R18, RZ ;  /* 0x0000001207127219 */ /* 0x000fe200000006ff */
[----:B------:R-:W2:Y:S01]  /*41b90*/  LDC R19, c[0x0][0x638] ;  /* 0x00018e00ff137b82 */ /* 0x000ea20000000800 */
[----:B------:R-:W-:-:S07]  /*41ba0*/  LOP3.LUT R213, RZ, R5, RZ, 0x33, !PT ;  /* 0x00000005ffd57212 */ /* 0x000fce00078e33ff */
[----:B------:R-:W0:Y:S01]  /*41bb0*/  LDC R22, c[0x0][0x610] ;  /* 0x00018400ff167b82 */ /* 0x000e220000000800 */
[----:B----4-:R-:W-:Y:S05]  /*41bc0*/  @!P0 BRA `(.L_x_139) ;  /* 0x0000000000288947 */ /* 0x010fea0003800000 */
[----:B------:R-:W4:Y:S02]  /*41bd0*/  LDC R7, c[0x0][0x64c] ;  /* 0x00019300ff077b82 */ /* 0x000f240000000800 */
[----:B----4-:R-:W-:-:S05]  /*41be0*/  IADD3 R7, P0, R12, R7, RZ ;  /* 0x000000070c077210 */ /* 0x010fca0007f1e0ff */
[----:B------:R-:W-:-:S04]  /*41bf0*/  IMAD.X R9, RZ, RZ, R3, P0 ;  /* 0x000000ffff097224 */ /* 0x000fc800000e0603 */
[----:B------:R-:W-:-:S04]  /*41c00*/  IMAD.WIDE.U32 R2, R9, R20, RZ ;  /* 0x0000001409027225 */ /* 0x000fc800078e00ff */
[----:B0-----:R-:W-:-:S04]  /*41c10*/  IMAD.WIDE.U32 R4, P0, R7, R21, R2 ;  /* 0x0000001507047225 */ /* 0x001fc80007800002 */
[----:B------:R-:W-:-:S04]  /*41c20*/  IMAD.WIDE.U32 R2, R7, R20, RZ ;  /* 0x0000001407027225 */ /* 0x000fc800078e00ff */
[----:B------:R-:W-:Y:S01]  /*41c30*/  IMAD.X R7, RZ, RZ, RZ, P0 ;  /* 0x000000ffff077224 */ /* 0x000fe200000e06ff */
[----:B------:R-:W-:Y:S01]  /*41c40*/  IADD3 RZ, P0, R3, R4, RZ ;  /* 0x0000000403ff7210 */ /* 0x000fe20007f1e0ff */
[----:B------:R-:W-:-:S04]  /*41c50*/  IMAD.MOV.U32 R6, RZ, RZ, R5 ;  /* 0x000000ffff067224 */ /* 0x000fc800078e0005 */
[----:B------:R-:W-:-:S08]  /*41c60*/  IMAD.WIDE.U32.X R2, R9, R21, R6, P0 ;  /* 0x0000001509027225 */ /* 0x000fd000000e0406 */
.L_x_139:
[----:B0-----:R-:W0:Y:S01]  /*41c70*/  LDC R4, c[0x0][0x65c] ;  /* 0x00019700ff047b82 */ /* 0x001e220000000800 */
[----:B-1----:R-:W-:Y:S01]  /*41c80*/  SHF.R.U64 R2, R2, R17, R3 ;  /* 0x0000001102027219 */ /* 0x002fe20000001203 */
[----:B------:R-:W-:Y:S01]  /*41c90*/  VIADD R5, R15, 0xffffffff ;  /* 0xffffffff0f057836 */ /* 0x000fe20000000000 */
[----:B------:R-:W-:Y:S01]  /*41ca0*/  LOP3.LUT R213, R8, R213, RZ, 0xc0, !PT ;  /* 0x000000d508d57212 */ /* 0x000fe200078ec0ff */
[----:B------:R-:W-:Y:S02]  /*41cb0*/  IMAD.MOV R11, RZ, RZ, -R11 ;  /* 0x000000ffff0b7224 */ /* 0x000fe400078e0a0b */
[----:B------:R-:W-:Y:S01]  /*41cc0*/  IMAD.MOV R3, RZ, RZ, -R2 ;  /* 0x000000ffff037224 */ /* 0x000fe200078e0a02 */
[----:B------:R-:W-:Y:S01]  /*41cd0*/  LOP3.LUT R5, R10, R5, RZ, 0xc0, !PT ;  /* 0x000000050a057212 */ /* 0x000fe200078ec0ff */
[----:B------:R-:W-:Y:S02]  /*41ce0*/  IMAD R213, R18, R2, R213 ;  /* 0x0000000212d57224 */ /* 0x000fe400078e02d5 */
[----:B--2---:R-:W-:-:S02]  /*41cf0*/  IMAD R2, R3, R19, R12 ;  /* 0x0000001303027224 */ /* 0x004fc400078e020c */
[----:B------:R-:W-:Y:S02]  /*41d00*/  IMAD.MOV.U32 R3, RZ, RZ, 0x1 ;  /* 0x00000001ff037424 */ /* 0x000fe400078e00ff */
[----:B------:R-:W-:Y:S01]  /*41d10*/  IMAD R2, R2, R15, R5 ;  /* 0x0000000f02027224 */ /* 0x000fe200078e0205 */
[----:B0-----:R-:W-:-:S13]  /*41d20*/  ISETP.NE.AND P0, PT, R4, 0x1, PT ;  /* 0x000000010400780c */ /* 0x001fda0003f05270 */
[----:B---3--:R-:W-:-:S04]  /*41d30*/  @P0 IMAD R16, R14, R11, R13 ;  /* 0x0000000b0e100224 */ /* 0x008fc800078e020d */
[----:B------:R-:W-:-:S05]  /*41d40*/  IMAD R213, R213, R22, R16 ;  /* 0x00000016d5d57224 */ /* 0x000fca00078e0210 */
[----:B------:R-:W-:Y:S02]  /*41d50*/  SEL R4, R2, R213, !P0 ;  /* 0x000000d502047207 */ /* 0x000fe40004000000 */
[----:B------:R-:W-:-:S03]  /*41d60*/  SEL R213, R213, R2, !P0 ;  /* 0x00000002d5d57207 */ /* 0x000fc60004000000 */
[----:B------:R2:W-:Y:S04]  /*41d70*/  STL [R1+0x868], R4 ;  /* 0x0008680401007387 */ /* 0x0005e80000100800 */
.L_x_137:
[----:B------:R3:W-:Y:S01]  /*41d80*/  STL [R1+0x860], R213 ;  /* 0x000860d501007387 */ /* 0x0007e20000100800 */
[----:B------:R-:W-:Y:S01]  /*41d90*/  LOP3.LUT P0, RZ, R3, 0xff, RZ, 0xc0, !PT ;  /* 0x000000ff03ff7812 */ /* 0x000fe2000780c0ff */
[----:B------:R-:W-:-:S04]  /*41da0*/  UIMAD.WIDE.U32 UR6, UR5, -0x33333333, URZ ;  /* 0xcccccccd050678a5 */ /* 0x000fc8000f8e003f */
[----:B------:R-:W-:-:S04]  /*41db0*/  USHF.R.U32.HI UR6, URZ, 0x3, UR7 ;  /* 0x000000033f067899 */ /* 0x000fc80008011607 */
[----:B------:R-:W-:-:S04]  /*41dc0*/  UIMAD UR5, UR6, -0xa, UR5 ;  /* 0xfffffff6060578a4 */ /* 0x000fc8000f8e0205 */
[----:B---3--:R-:W-:Y:S08]  /*41dd0*/  @P0 BRA `(.L_x_140) ;  /* 0xfffffbf400a80947 */ /* 0x008ff0000383ffff */
[----:B------:R-:W-:Y:S05]  /*41de0*/  EXIT ;  /* 0x000000000000794d */ /* 0x000fea0003800000 */
.L_x_8:
[----:B------:R-:W2:Y:S01]  /*41df0*/  LDL R20, [R1+0x870] ;  /* 0x0008700001147983 */ /* 0x000ea20000100800 */
[----:B------:R-:W-:-:S03]  /*41e00*/  ULDC.64 UR4, c[0x0][0x650] ;  /* 0x0001940000047ab9 */ /* 0x000fc60000000a00 */
[----:B------:R-:W3:Y:S01]  /*41e10*/  LDL R163, [R1+0x86c] ;  /* 0x00086c0001a37983 */ /* 0x000ee20000100800 */
[----:B------:R-:W-:Y:S01]  /*41e20*/  PRMT R0, RZ, 0x7610, R0 ;  /* 0x00007610ff007816 */ /* 0x000fe20000000000 */
[----:B------:R-:W-:Y:S02]  /*41e30*/  IMAD.MOV.U32 R4, RZ, RZ, -0x1 ;  /* 0xffffffffff047424 */ /* 0x000fe400078e00ff */
[----:B------:R-:W-:Y:S02]  /*41e40*/  IMAD.MOV.U32 R5, RZ, RZ, -0x1 ;  /* 0xffffffffff057424 */ /* 0x000fe400078e00ff */
[----:B------:R-:W-:Y:S01]  /*41e50*/  IMAD.MOV.U32 R11, RZ, RZ, -0x1 ;  /* 0xffffffffff0b7424 */ /* 0x000fe200078e00ff */
[----:B--2---:R-:W-:-:S04]  /*41e60*/  ISETP.GE.U32.AND P0, PT, R20, UR4, PT ;  /* 0x0000000414007c0c */ /* 0x004fc8000bf06070 */
[----:B---3--:R-:W-:-:S13]  /*41e70*/  ISETP.GE.U32.AND.EX P0, PT, R163, UR5, PT, P0 ;  /* 0x00000005a3007c0c */ /* 0x008fda000bf06100 */
[----:B------:R-:W-:Y:S05]  /*41e80*/  @P0 BRA `(.L_x_141) ;  /* 0x0000000400380947 */ /* 0x000fea0003800000 */
[----:B0-----:R-:W0:Y:S01]  /*41e90*/  LDC.64 R10, c[0x0][0x628] ;  /* 0x00018a00ff0a7b82 */ /* 0x001e220000000a00 */
[----:B------:R-:W-:Y:S02]  /*41ea0*/  IMAD.MOV.U32 R8, RZ, RZ, R20 ;  /* 0x000000ffff087224 */ /* 0x000fe400078e0014 */
[----:B------:R-:W-:-:S05]  /*41eb0*/  IMAD.MOV.U32 R9, RZ, RZ, R163 ;  /* 0x000000ffff097224 */ /* 0x000fca00078e00a3 */
[----:B------:R-:W1:Y:S08]  /*41ec0*/  LDC R16, c[0x0][0x630] ;  /* 0x00018c00ff107b82 */ /* 0x000e700000000800 */
[----:B------:R-:W2:Y:S01]  /*41ed0*/  LDC.64 R18, c[0x0][0x620] ;  /* 0x00018800ff127b82 */ /* 0x000ea20000000a00 */
[----:B0-----:R-:W-:-:S04]  /*41ee0*/  ISETP.NE.U32.AND P0, PT, R10, RZ, PT ;  /* 0x000000ff0a00720c */ /* 0x001fc80003f05070 */
[----:B------:R-:W-:-:S13]  /*41ef0*/  ISETP.NE.AND.EX P0, PT, R11, RZ, PT, P0 ;  /* 0x000000ff0b00720c */ /* 0x000fda0003f05300 */
[----:B-12---:R-:W-:Y:S05]  /*41f00*/  @!P0 BRA `(.L_x_142) ;  /* 0x0000000000288947 */ /* 0x006fea0003800000 */
[----:B------:R-:W0:Y:S02]  /*41f10*/  LDC R0, c[0x0][0x634] ;  /* 0x00018d00ff007b82 */ /* 0x000e240000000800 */
[----:B0-----:R-:W-:-:S05]  /*41f20*/  IADD3 R9, P0, R20, R0, RZ ;  /* 0x0000000014097210 */ /* 0x001fca0007f1e0ff */
        /* <DEDUP_REMOVED lines=8> */
.L_x_142:
[----:B------:R-:W0:Y:S01]  /*41fb0*/  LDC.64 R22, c[0x0][0x640] ;  /* 0x00019000ff167b82 */ /* 0x000e220000000a00 */
[-CC-:B------:R-:W-:Y:S01]  /*41fc0*/  SHF.R.U64 R14, R8, R16.reuse, R9.reuse ;  /* 0x00000010080e7219 */ /* 0x180fe20000001209 */
[----:B------:R-:W-:Y:S01]  /*41fd0*/  IMAD.MOV.U32 R4, RZ, RZ, R20 ;  /* 0x000000ffff047224 */ /* 0x000fe200078e0014 */
[----:B------:R-:W-:Y:S02]  /*41fe0*/  SHF.R.U32.HI R0, RZ, R16, R9 ;  /* 0x00000010ff007219 */ /* 0x000fe40000011609 */
[----:B------:R-:W-:-:S03]  /*41ff0*/  IADD3 R7, P0, RZ, -R14, RZ ;  /* 0x8000000eff077210 */ /* 0x000fc60007f1e0ff */
[----:B------:R-:W1:Y:S02]  /*42000*/  LDC R6, c[0x0][0x618] ;  /* 0x00018600ff067b82 */ /* 0x000e640000000800 */
[----:B------:R-:W-:-:S04]  /*42010*/  IMAD.X R5, RZ, RZ, ~R0, P0 ;  /* 0x000000ffff057224 */ /* 0x000fc800000e0e00 */
[-C--:B------:R-:W-:Y:S02]  /*42020*/  IMAD R0, R5, R18.reuse, RZ ;  /* 0x0000001205007224 */ /* 0x080fe400078e02ff */
[----:B------:R-:W2:Y:S01]  /*42030*/  LDC R8, c[0x0][0x608] ;  /* 0x00018200ff087b82 */ /* 0x000ea20000000800 */
[----:B------:R-:W-:Y:S02]  /*42040*/  IMAD.MOV.U32 R5, RZ, RZ, R163 ;  /* 0x000000ffff057224 */ /* 0x000fe400078e00a3 */
[----:B------:R-:W-:-:S05]  /*42050*/  IMAD.WIDE.U32 R4, R7, R18, R4 ;  /* 0x0000001207047225 */ /* 0x000fca00078e0004 */
[----:B------:R-:W3:Y:S01]  /*42060*/  LDC R21, c[0x0][0x658] ;  /* 0x00019600ff157b82 */ /* 0x000ee20000000800 */
[----:B------:R-:W-:Y:S01]  /*42070*/  IMAD R7, R7, R19, R0 ;  /* 0x0000001307077224 */ /* 0x000fe200078e0200 */
[----:B0-----:R-:W-:-:S03]  /*42080*/  ISETP.NE.U32.AND P0, PT, R22, RZ, PT ;  /* 0x000000ff1600720c */ /* 0x001fc60003f05070 */
[----:B------:R-:W-:Y:S01]  /*42090*/  IMAD.IADD R5, R5, 0x1, R7 ;  /* 0x0000000105057824 */ /* 0x000fe200078e0207 */
[----:B------:R-:W-:Y:S02]  /*420a0*/  ISETP.NE.AND.EX P0, PT, R23, RZ, PT, P0 ;  /* 0x000000ff1700720c */ /* 0x000fe40003f05300 */
[----:B------:R-:W0:Y:S02]  /*420b0*/  LDC R18, c[0x0][0x600] ;  /* 0x00018000ff127b82 */ /* 0x000e240000000800 */
[-CC-:B-1----:R-:W-:Y:S01]  /*420c0*/  SHF.R.U64 R10, R4, R6.reuse, R5.reuse ;  /* 0x00000006040a7219 */ /* 0x182fe20000001205 */
[----:B------:R-:W-:Y:S01]  /*420d0*/  IMAD.MOV.U32 R4, RZ, RZ, -0x1 ;  /* 0xffffffffff047424 */ /* 0x000fe200078e00ff */
[----:B------:R-:W-:-:S04]  /*420e0*/  SHF.R.U32.HI R5, RZ, R6, R5 ;  /* 0x00000006ff057219 */ /* 0x000fc80000011605 */
[----:B------:R-:W1:Y:S01]  /*420f0*/  LDC R19, c[0x0][0x648] ;  /* 0x00019200ff137b82 */ /* 0x000e620000000800 */
[-CC-:B--2---:R-:W-:Y:S02]  /*42100*/  SHF.R.U64 R17, R10, R8.reuse, R5.reuse ;  /* 0x000000080a117219 */ /* 0x184fe40000001205 */
[----:B------:R-:W-:-:S05]  /*42110*/  SHF.R.U32.HI R0, RZ, R8, R5 ;  /* 0x00000008ff007219 */ /* 0x000fca0000011605 */
[----:B------:R-:W2:Y:S01]  /*42120*/  LDC R20, c[0x0][0x638] ;  /* 0x00018e00ff147b82 */ /* 0x000ea20000000800 */
[-C--:B---3--:R-:W-:Y:S02]  /*42130*/  SHF.L.U32 R4, R4, R21.reuse, RZ ;  /* 0x0000001504047219 */ /* 0x088fe400000006ff */
[-CC-:B------:R-:W-:Y:S02]  /*42140*/  SHF.R.U64 R16, R17, R21.reuse, R0.reuse ;  /* 0x0000001511107219 */ /* 0x180fe40000001200 */
[----:B------:R-:W-:Y:S01]  /*42150*/  SHF.R.U32.HI R5, RZ, R21, R0 ;  /* 0x00000015ff057219 */ /* 0x000fe20000011600 */
[----:B------:R-:W-:Y:S01]  /*42160*/  IMAD.MOV.U32 R0, RZ, RZ, 0x1 ;  /* 0x00000001ff007424 */ /* 0x000fe200078e00ff */
[----:B------:R-:W-:Y:S01]  /*42170*/  LOP3.LUT R24, RZ, R4, RZ, 0x33, !PT ;  /* 0x00000004ff187212 */ /* 0x000fe200078e33ff */
        /* <DEDUP_REMOVED lines=13> */
.L_x_143:
[----:B------:R-:W4:Y:S01]  /*42250*/  LDC R6, c[0x0][0x65c] ;  /* 0x00019700ff067b82 */ /* 0x000f220000000800 */
[----:B-1----:R-:W-:Y:S01]  /*42260*/  SHF.R.U64 R3, R4, R19, R5 ;  /* 0x0000001304037219 */ /* 0x002fe20000001205 */
[----:B0-----:R-:W-:Y:S01]  /*42270*/  VIADD R7, R18, 0xffffffff ;  /* 0xffffffff12077836 */ /* 0x001fe20000000000 */
[----:B------:R-:W-:Y:S01]  /*42280*/  SHF.L.U32 R4, R0, R21, RZ ;  /* 0x0000001500047219 */ /* 0x000fe200000006ff */
[----:B------:R-:W-:Y:S01]  /*42290*/  IMAD.MOV.U32 R11, RZ, RZ, R14 ;  /* 0x000000ffff0b7224 */ /* 0x000fe200078e000e */
[----:B------:R-:W-:Y:S01]  /*422a0*/  LOP3.LUT R0, R17, R24, RZ, 0xc0, !PT ;  /* 0x0000001811007212 */ /* 0x000fe200078ec0ff */
[----:B------:R-:W-:-:S04]  /*422b0*/  IMAD.MOV R5, RZ, RZ, -R3 ;  /* 0x000000ffff057224 */ /* 0x000fc800078e0a03 */
[----:B------:R-:W-:Y:S01]  /*422c0*/  IMAD R4, R4, R3, R0 ;  /* 0x0000000304047224 */ /* 0x000fe200078e0200 */
[----:B------:R-:W-:Y:S01]  /*422d0*/  LOP3.LUT R3, R10, R7, RZ, 0xc0, !PT ;  /* 0x000000070a037212 */ /* 0x000fe200078ec0ff */
[----:B--2---:R-:W-:-:S04]  /*422e0*/  IMAD R0, R5, R20, R16 ;  /* 0x0000001405007224 */ /* 0x004fc800078e0210 */
[----:B------:R-:W-:Y:S01]  /*422f0*/  IMAD R3, R0, R18, R3 ;  /* 0x0000001200037224 */ /* 0x000fe200078e0203 */
[----:B----4-:R-:W-:-:S13]  /*42300*/  ISETP.NE.AND P0, PT, R6, 0x1, PT ;  /* 0x000000010600780c */ /* 0x010fda0003f05270 */
[----:B------:R-:W-:Y:S02]  /*42310*/  @P0 IMAD R13, R15, R12, R2 ;  /* 0x0000000c0f0d0224 */ /* 0x000fe400078e0202 */
[----:B------:R-:W-:Y:S02]  /*42320*/  IMAD.MOV.U32 R2, RZ, RZ, 0x1 ;  /* 0x00000001ff027424 */ /* 0x000fe400078e00ff */
[----:B---3--:R-:W-:-:S03]  /*42330*/  IMAD R4, R4, R25, R13 ;  /* 0x0000001904047224 */ /* 0x008fc600078e020d */
[----:B------:R-:W-:Y:S02]  /*42340*/  PRMT R0, R2, 0x7610, R0 ;  /* 0x0000761002007816 */ /* 0x000fe40000000000 */
[----:B------:R-:W-:Y:S02]  /*42350*/  SEL R5, R3, R4, !P0 ;  /* 0x0000000403057207 */ /* 0x000fe40004000000 */
[----:B------:R-:W-:-:S07]  /*42360*/  SEL R4, R4, R3, !P0 ;  /* 0x0000000304047207 */ /* 0x000fce0004000000 */
.L_x_141:
[----:B------:R-:W-:-:S08]  /*42370*/  NOP ;  /* 0x0000000000007918 */ /* 0x000fd00000000000 */
[----:B0-----:R-:W0:-:S00]  /*42380*/  USETMAXREG.DEALLOC.CTAPOOL 0x18 ;  /* 0x00000018000079c8 */ /* 0x001e0000080e0500 */
[----:B------:R-:W-:-:S13]  /*42390*/  ISETP.NE.AND P0, PT, RZ, UR8, PT ;  /* 0x00000008ff007c0c */ /* 0x000fda000bf05270 */
[----:B------:R-:W-:Y:S05]  /*423a0*/  @P0 EXIT ;  /* 0x000000000000094d */ /* 0x000fea0003800000 */
[----:B0-----:R-:W-:Y:S01]  /*423b0*/  LOP3.LUT P0, RZ, R0, 0xff, RZ, 0xc0, !PT ;  /* 0x000000ff00ff7812 */ /* 0x001fe2000780c0ff */
[----:B------:R-:W-:Y:S02]  /*423c0*/  IMAD.MOV.U32 R6, RZ, RZ, 0x1 ;  /* 0x00000001ff067424 */ /* 0x000fe400078e00ff */
[----:B------:R-:W-:-:S10]  /*423d0*/  IMAD.MOV.U32 R7, RZ, RZ, RZ ;  /* 0x000000ffff077224 */ /* 0x000fd400078e00ff */
[----:B------:R-:W-:Y:S05]  /*423e0*/  @!P0 BRA `(.L_x_144) ;  /* 0x0000000c00588947 */ /* 0x000fea0003800000 */
[----:B------:R-:W0:Y:S01]  /*423f0*/  LDC R0, c[0x0][0x28c] ;  /* 0x0000a300ff007b82 */ /* 0x000e220000000800 */
[----:B------:R-:W1:Y:S01]  /*42400*/  S2R R10, SR_CgaCtaId ;  /* 0x00000000000a7919 */ /* 0x000e620000008800 */
[----:B------:R-:W-:Y:S01]  /*42410*/  ULDC UR5, c[0x0][0x658] ;  /* 0x0001960000057ab9 */ /* 0x000fe20000000800 */
[----:B------:R-:W-:Y:S01]  /*42420*/  UMOV UR7, 0xffffffff ;  /* 0xffffffff00077882 */ /* 0x000fe20000000000 */
[----:B------:R-:W-:Y:S01]  /*42430*/  ULDC UR6, c[0x0][0xc] ;  /* 0x0000030000067ab9 */ /* 0x000fe20000000800 */
[----:B------:R-:W-:Y:S01]  /*42440*/  USHF.L.U32 UR8, UR7, UR5, URZ ;  /* 0x0000000507087299 */ /* 0x000fe2000800063f */
[----:B------:R-:W-:Y:S01]  /*42450*/  BSSY B0, `(.L_x_144) ;  /* 0x00000cf000007945 */ /* 0x000fe20003800000 */
[----:B------:R-:W-:Y:S01]  /*42460*/  UMOV UR9, 0x1 ;  /* 0x0000000100097882 */ /* 0x000fe20000000000 */
[----:B------:R-:W-:Y:S01]  /*42470*/  ULDC UR7, c[0x0][0x10] ;  /* 0x0000040000077ab9 */ /* 0x000fe20000000800 */
[----:B------:R-:W-:Y:S01]  /*42480*/  USHF.L.U32 UR19, UR9, UR5, URZ ;  /* 0x0000000509137299 */ /* 0x000fe2000800063f */
[----:B------:R-:W-:Y:S01]  /*42490*/  IMAD.MOV.U32 R9, RZ, RZ, 0x1 ;  /* 0x00000001ff097424 */ /* 0x000fe200078e00ff */
[----:B------:R-:W-:Y:S01]  /*424a0*/  UIMAD.WIDE.U32 UR6, UR6, UR7, URZ ;  /* 0x00000007060672a5 */ /* 0x000fe2000f8e003f */
[----:B------:R-:W-:Y:S01]  /*424b0*/  IMAD.MOV.U32 R6, RZ, RZ, 0x1 ;  /* 0x00000001ff067424 */ /* 0x000fe200078e00ff */
[----:B------:R-:W-:Y:S01]  /*424c0*/  ULDC UR5, c[0x0][0x14] ;  /* 0x0000050000057ab9 */ /* 0x000fe20000000800 */
[----:B------:R-:W-:Y:S01]  /*424d0*/  IMAD.MOV.U32 R7, RZ, RZ, RZ ;  /* 0x000000ffff077224 */ /* 0x000fe200078e00ff */
[----:B------:R-:W-:-:S02]  /*424e0*/  UIMAD.WIDE.U32 UR22, UR6, UR5, URZ ;  /* 0x00000005061672a5 */ /* 0x000fc4000f8e003f */
[----:B------:R-:W-:Y:S01]  /*424f0*/  UIMAD UR16, UR7, UR5, URZ ;  /* 0x00000005071072a4 */ /* 0x000fe2000f8e023f */
[----:B------:R-:W-:Y:S01]  /*42500*/  ULDC UR4, c[0x0][0x600] ;  /* 0x0001800000047ab9 */ /* 0x000fe20000000800 */
[----:B------:R-:W-:Y:S02]  /*42510*/  ULOP3.LUT UR21, UR13, 0x2, URZ, 0xfc, !UPT ;  /* 0x000000020d157892 */ /* 0x000fe4000f8efc3f */
[----:B------:R-:W-:Y:S01]  /*42520*/  UIADD3 UR4, UR4, -0x1, URZ ;  /* 0xffffffff04047890 */ /* 0x000fe2000fffe03f */
[----:B0-----:R-:W-:Y:S01]  /*42530*/  VIADD R0, R0, 0x1f ;  /* 0x0000001f00007836 */ /* 0x001fe20000000000 */
[----:B------:R-:W-:Y:S02]  /*42540*/  ULOP3.LUT UR18, URZ, UR8, URZ, 0x33, !UPT ;  /* 0x000000083f127292 */ /* 0x000fe4000f8e333f */
[----:B------:R-:W-:Y:S02]  /*42550*/  UIADD3 UR16, UR23, UR16, URZ ;  /* 0x0000001017107290 */ /* 0x000fe4000fffe03f */
[----:B------:R-:W-:Y:S01]  /*42560*/  SHF.R.S32.HI R3, RZ, 0x1f, R0 ;  /* 0x0000001fff037819 */ /* 0x000fe20000011400 */
[----:B------:R-:W-:-:S03]  /*42570*/  ULDC.64 UR24, c[0x0][0x198] ;  /* 0x0000660000187ab9 */ /* 0x000fc60000000a00 */
[----:B------:R-:W-:Y:S02]  /*42580*/  LEA.HI R0, R3, R0, RZ, 0x5 ;  /* 0x0000000003007211 */ /* 0x000fe400078f28ff */
[----:B-1----:R-:W-:Y:S02]  /*42590*/  LOP3.LUT R10, R10, 0x1, RZ, 0xc0, !PT ;  /* 0x000000010a0a7812 */ /* 0x002fe400078ec0ff */
[----:B------:R-:W-:-:S05]  /*425a0*/  SHF.R.S32.HI R0, RZ, 0x5, R0 ;  /* 0x00000005ff007819 */ /* 0x000fca0000011400 */
[----:B------:R-:W-:-:S07]  /*425b0*/  VIADD R16, R0, 0x1 ;  /* 0x0000000100107836 */ /* 0x000fce0000000000 */
.L_x_155:
[----:B------:R-:W-:-:S03]  /*425c0*/  UMOV UR5, 0xffffffff ;  /* 0xffffffff00057882 */ /* 0x000fc60000000000 */
[----:B------:R-:W-:Y:S05]  /*425d0*/  BRA.DIV UR5, `(.L_x_145) ;  /* 0x0000001205b07947 */ /* 0x000fea000b800000 */
[----:B------:R-:W-:-:S13]  /*425e0*/  ELECT P0, URZ, PT ;  /* 0x00000000003f782f */ /* 0x000fda0003800000 */
.L_x_172:
[----:B------:R-:W0:Y:S01]  /*425f0*/  LDC R2, c[0x0][0x28c] ;  /* 0x0000a300ff027b82 */ /* 0x000e220000000800 */
[----:B------:R-:W-:Y:S01]  /*42600*/  BSSY B1, `(.L_x_146) ;  /* 0x000003b000017945 */ /* 0x000fe20003800000 */
[----:B0-----:R-:W-:-:S13]  /*42610*/  ISETP.LT.OR P0, PT, R2, 0x1, !P0 ;  /* 0x000000010200780c */ /* 0x001fda0004701670 */
[----:B------:R-:W-:Y:S05]  /*42620*/  @P0 BRA `(.L_x_147) ;  /* 0x0000000000e00947 */ /* 0x000fea0003800000 */
[----:B------:R-:W-:Y:S02]  /*42630*/  IMAD R5, R5, 0x2, R10 ;  /* 0x0000000205057824 */ /* 0x000fe400078e020a */
[----:B------:R-:W-:Y:S02]  /*42640*/  IMAD.SHL.U32 R2, R4, 0x200, RZ ;  /* 0x0000020004027824 */ /* 0x000fe400078e00ff */
[----:B------:R-:W-:Y:S02]  /*42650*/  IMAD R5, R5, 0x60, RZ ;  /* 0x0000006005057824 */ /* 0x000fe400078e02ff */
[----:B------:R-:W-:Y:S02]  /*42660*/  IMAD.MOV.U32 R12, RZ, RZ, RZ ;  /* 0x000000ffff0c7224 */ /* 0x000fe400078e00ff */
[----:B------:R-:W-:Y:S02]  /*42670*/  IMAD.MOV.U32 R4, RZ, RZ, R16 ;  /* 0x000000ffff047224 */ /* 0x000fe400078e0010 */
[----:B------:R-:W-:-:S02]  /*42680*/  IMAD.MOV.U32 R3, RZ, RZ, R6 ;  /* 0x000000ffff037224 */ /* 0x000fc400078e0006 */
[----:B------:R-:W-:-:S07]  /*42690*/  IMAD.MOV.U32 R13, RZ, RZ, R7 ;  /* 0x000000ffff0d7224 */ /* 0x000fce00078e0007 */
.L_x_150:
[----:B------:R-:W0:Y:S01]  /*426a0*/  S2R R15, SR_CgaCtaId ;  /* 0x00000000000f7919 */ /* 0x000e220000008800 */
[----:B------:R-:W-:Y:S02]  /*426b0*/  MOV R8, 0x400 ;  /* 0x0000040000087802 */ /* 0x000fe40000000f00 */
[----:B------:R-:W-:Y:S02]  /*426c0*/  SHF.L.U32 R14, R3, 0x1f, RZ ;  /* 0x0000001f030e7819 */ /* 0x000fe400000006ff */
[----:B0-----:R-:W-:-:S05]  /*426d0*/  LEA R8, R15, R8, 0x18 ;  /* 0x000000080f087211 */ /* 0x001fca00078ec0ff */
[----:B------:R-:W-:-:S04]  /*426e0*/  IMAD R15, R13, 0x8, R8 ;  /* 0x000000080d0f7824 */ /* 0x000fc800078e0208 */
[----:B------:R-:W0:Y:S02]  /*426f0*/  SYNCS.PHASECHK.TRANS64.TRYWAIT P0, [R15+URZ+0x50], R14 ;  /* 0x0000500e0f0075a7 */ /* 0x000e24000800017f */
[----:B0-----:R-:W-:Y:S05]  /*42700*/  @!P0 BRA `(.L_x_148) ;  /* 0x0000001000848947 */ /* 0x001fea0003800000 */
.L_x_173:
[----:B------:R-:W1:Y:S01]  /*42710*/  S2R R17, SR_TID.X ;  /* 0x0000000000117919 */ /* 0x000e620000002100 */
[----:B------:R-:W-:-:S04]  /*42720*/  UPRMT UR5, UR21, 0x9910, URZ ;  /* 0x0000991015057896 */ /* 0x000fc8000800003f */
[----:B------:R-:W-:Y:S01]  /*42730*/  UISETP.NE.AND UP0, UPT, UR5, 0x2, UPT ;  /* 0x000000020500788c */ /* 0x000fe2000bf05270 */
[----:B-1----:R-:W-:-:S13]  /*42740*/  LOP3.LUT P0, RZ, R17, 0x7f, RZ, 0xc0, !PT ;  /* 0x0000007f11ff7812 */ /* 0x002fda000780c0ff */
[----:B0-----:R-:W0:Y:S02]  /*42750*/  @!P0 LDC R14, c[0x0][0x500] ;  /* 0x00014000ff0e8b82 */ /* 0x001e240000000800 */
[----:B0-----:R0:W-:Y:S01]  /*42760*/  @!P0 SYNCS.ARRIVE.TRANS64 RZ, [R15+URZ], R14 ;  /* 0x0000000e0fff89a7 */ /* 0x0011e2000800003f */
[----:B------:R-:W-:-:S13]  /*42770*/  PLOP3.LUT P0, PT, PT, PT, UP0, 0x80, 0x0 ;  /* 0x000000000000781c */ /* 0x000fda0003f0f008 */
[----:B0-----:R-:W-:Y:S05]  /*42780*/  @P0 BRA `(.L_x_149) ;  /* 0x0000000000040947 */ /* 0x001fea0003800000 */
[----:B------:R-:W-:Y:S01]  /*42790*/  BPT.TRAP 0x1 ;  /* 0x000000040000795c */ /* 0x000fe20000300000 */
.L_x_149:
[----:B------:R-:W-:Y:S01]  /*427a0*/  R2UR UR9, R15 ;  /* 0x000000000f0972ca */ /* 0x000fe200000e0000 */
[C---:B------:R-:W-:Y:S01]  /*427b0*/  IMAD R15, R13.reuse, 0x2, R10 ;  /* 0x000000020d0f7824 */ /* 0x040fe200078e020a */
[----:B------:R-:W-:Y:S01]  /*427c0*/  UIADD3 UR6, UP0, UR24, 0xf0, URZ ;  /* 0x000000f018067890 */ /* 0x000fe2000ff1e03f */
[--C-:B------:R-:W-:Y:S01]  /*427d0*/  IMAD R14, R13, 0x4000, R8.reuse ;  /* 0x000040000d0e7824 */ /* 0x100fe200078e0208 */
[----:B------:R-:W-:Y:S01]  /*427e0*/  R2UR UR11, R2 ;  /* 0x00000000020b72ca */ /* 0x000fe200000e0000 */
[----:B------:R-:W-:Y:S01]  /*427f0*/  IMAD R15, R15, 0xc00, R8 ;  /* 0x00000c000f0f7824 */ /* 0x000fe200078e0208 */
[----:B------:R-:W-:Y:S01]  /*42800*/  R2UR UR10, R12 ;  /* 0x000000000c0a72ca */ /* 0x000fe200000e0000 */
[----:B------:R-:W-:Y:S01]  /*42810*/  VIADD R4, R4, 0xffffffff ;  /* 0xffffffff04047836 */ /* 0x000fe20000000000 */
[----:B------:R-:W-:Y:S01]  /*42820*/  R2UR UR5, R14 ;  /* 0x000000000e0572ca */ /* 0x000fe200000e0000 */
[----:B------:R-:W-:Y:S01]  /*42830*/  UIADD3 UR26, UP1, UR24, 0x1f0, URZ ;  /* 0x000001f0181a7890 */ /* 0x000fe2000ff3e03f */
[----:B------:R-:W-:Y:S01]  /*42840*/  R2UR UR8, R15 ;  /* 0x000000000f0872ca */ /* 0x000fe200000e0000 */
[----:B------:R-:W-:Y:S01]  /*42850*/  UIADD3.X UR7, URZ, UR25, URZ, UP0, !UPT ;  /* 0x000000193f077290 */ /* 0x000fe200087fe43f */
[----:B------:R-:W-:Y:S01]  /*42860*/  R2UR UR12, R11 ;  /* 0x000000000b0c72ca */ /* 0x000fe200000e0000 */
[----:B------:R-:W-:Y:S01]  /*42870*/  VIADD R13, R13, 0x1 ;  /* 0x000000010d0d7836 */ /* 0x000fe20000000000 */
[----:B------:R-:W-:Y:S01]  /*42880*/  R2UR UR20, R5 ;  /* 0x00000000051472ca */ /* 0x000fe200000e0000 */
[----:B------:R-:W-:Y:S01]  /*42890*/  UIADD3.X UR27, URZ, UR25, URZ, UP1, !UPT ;  /* 0x000000193f1b7290 */ /* 0x000fe20008ffe43f */
[----:B------:R-:W-:Y:S01]  /*428a0*/  ISETP.GT.AND P1, PT, R4, 0x1, PT ;  /* 0x000000010400780c */ /* 0x000fe20003f24270 */
[----:B------:R-:W-:Y:S01]  /*428b0*/  UMOV UR14, 0x0 ;  /* 0x00000000000e7882 */ /* 0x000fe20000000000 */
[----:B------:R-:W-:Y:S01]  /*428c0*/  UMOV UR15, 0x10000000 ;  /* 0x10000000000f7882 */ /* 0x000fe20000000000 */
[----:B------:R-:W-:Y:S01]  /*428d0*/  ISETP.NE.AND P0, PT, R13, 0xa, PT ;  /* 0x0000000a0d00780c */ /* 0x000fe20003f05270 */
[----:B------:R-:W-:Y:S01]  /*428e0*/  UMOV UR28, 0x30000 ;  /* 0x00030000001c7882 */ /* 0x000fe20000000000 */
[----:B------:R-:W-:Y:S01]  /*428f0*/  UIADD3 UR5, UR5, 0x180, URZ ;  /* 0x0000018005057890 */ /* 0x000fe2000fffe03f */
[----:B------:R-:W-:Y:S01]  /*42900*/  VIADD R12, R12, 0x20 ;  /* 0x000000200c0c7836 */ /* 0x000fe20000000000 */
[----:B------:R-:W-:Y:S01]  /*42910*/  UIADD3 UR17, UR8, 0x28180, URZ ;  /* 0x0002818008117890 */ /* 0x000fe2000fffe03f */
[----:B------:R-:W-:-:S02]  /*42920*/  SEL R8, RZ, 0x1, P0 ;  /* 0x00000001ff087807 */ /* 0x000fc40000000000 */
[----:B------:R-:W-:Y:S02]  /*42930*/  SEL R13, R13, RZ, P0 ;  /* 0x000000ff0d0d7207 */ /* 0x000fe40000000000 */
[----:B------:R-:W-:Y:S01]  /*42940*/  UMOV UR8, UR5 ;  /* 0x0000000500087c82 */ /* 0x000fe20008000000 */
[----:B------:R-:W-:Y:S01]  /*42950*/  LOP3.LUT R3, R3, R8, RZ, 0x3c, !PT ;  /* 0x0000000803037212 */ /* 0x000fe200078e3cff */
[----:B------:R0:W-:Y:S02]  /*42960*/  UTMALDG.3D [UR8], [UR6], desc[UR14] ;  /* 0x00000e08060075b4 */ /* 0x0001e40008011000 */
[----:B0-----:R-:W-:Y:S01]  /*42970*/  UMOV UR8, UR17 ;  /* 0x0000001100087c82 */ /* 0x001fe20008000000 */
[----:B------:R-:W-:Y:S02]  /*42980*/  UMOV UR11, UR20 ;  /* 0x00000014000b7c82 */ /* 0x000fe40008000000 */
[----:B------:R0:W-:Y:S02]  /*42990*/  UTMALDG.3D.MULTICAST [UR8], [UR26], UR28, desc[UR14] ;  /* 0x00000e081a0073b4 */ /* 0x0001e4000801181c */
[----:B0-----:R-:W-:Y:S05]  /*429a0*/  @P1 BRA `(.L_x_150) ;  /* 0xfffffffc003c1947 */ /* 0x001fea000383ffff */
.L_x_147:
[----:B------:R-:W-:Y:S05]  /*429b0*/  BSYNC B1 ;  /* 0x0000000000017941 */ /* 0x000fea0003800000 */
.L_x_146:
[----:B------:R-:W2:Y:S01]  /*429c0*/  LDL.LU R15, [R1+0x86c] ;  /* 0x00086c00010f7983 */ /* 0x000ea20000300800 */
[----:B------:R-:W-:Y:S01]  /*429d0*/  LOP3.LUT P0, RZ, R9, 0xff, RZ, 0xc0, !PT ;  /* 0x000000ff09ff7812 */ /* 0x000fe2000780c0ff */
[C---:B------:R-:W-:Y:S01]  /*429e0*/  IMAD.IADD R4, R0.reuse, 0x1, R7 ;  /* 0x0000000100047824 */ /* 0x040fe200078e0207 */
[----:B------:R-:W-:Y:S01]  /*429f0*/  ULDC.64 UR6, c[0x0][0x650] ;  /* 0x0001940000067ab9 */ /* 0x000fe20000000a00 */
[----:B------:R-:W3:Y:S01]  /*42a00*/  LDL.LU R14, [R1+0x870] ;  /* 0x00087000010e7983 */ /* 0x000ee20000300800 */
[----:B------:R-:W-:Y:S01]  /*42a10*/  ISETP.GE.U32.AND P1, PT, R0, 0xa, PT ;  /* 0x0000000a0000780c */ /* 0x000fe20003f26070 */
[----:B------:R-:W-:Y:S01]  /*42a20*/  BSSY B1, `(.L_x_151) ;  /* 0x000006f000017945 */ /* 0x000fe20003800000 */
[----:B------:R-:W-:Y:S01]  /*42a30*/  IMAD.MOV.U32 R11, RZ, RZ, -0x1 ;  /* 0xffffffffff0b7424 */ /* 0x000fe200078e00ff */
[----:B------:R-:W-:-:S06]  /*42a40*/  PRMT R9, RZ, 0x7610, R9 ;  /* 0x00007610ff097816 */ /* 0x000fcc0000000009 */
[----:B------:R-:W0:Y:S01]  /*42a50*/  @P0 S2R R3, SR_CgaCtaId ;  /* 0x0000000000030919 */ /* 0x000e220000008800 */
[----:B------:R-:W-:-:S04]  /*42a60*/  @P0 MOV R2, 0x400 ;  /* 0x0000040000020802 */ /* 0x000fc80000000f00 */
[----:B0-----:R-:W-:-:S04]  /*42a70*/  @P0 LEA R2, R3, R2, 0x18 ;  /* 0x0000000203020211 */ /* 0x001fc800078ec0ff */
[----:B------:R0:W-:Y:S01]  /*42a80*/  @P0 SYNCS.ARRIVE.TRANS64.A1T0 RZ, [R2+URZ+0xb8], RZ ;  /* 0x0000b8ff02ff09a7 */ /* 0x0001e2000810003f */
[----:B------:R-:W-:-:S04]  /*42a90*/  ISETP.GT.U32.AND P0, PT, R4, 0x9, PT ;  /* 0x000000090400780c */ /* 0x000fc80003f04070 */
[----:B------:R-:W-:Y:S01]  /*42aa0*/  ISETP.LT.U32.AND P0, PT, R0, 0xa, P0 ;  /* 0x0000000a0000780c */ /* 0x000fe20000701070 */
[----:B0-----:R-:W-:-:S05]  /*42ab0*/  IMAD.WIDE.U32 R2, R4, -0x33333333, RZ ;  /* 0xcccccccd04027825 */ /* 0x001fca00078e00ff */
[----:B------:R-:W-:Y:S02]  /*42ac0*/  SHF.R.U32.HI R5, RZ, 0x3, R3 ;  /* 0x00000003ff057819 */ /* 0x000fe40000011603 */
[----:B------:R-:W-:Y:S02]  /*42ad0*/  SEL R3, RZ, 0x1, !P0 ;  /* 0x00000001ff037807 */ /* 0x000fe40004000000 */
[----:B------:R-:W-:Y:S01]  /*42ae0*/  PRMT R2, RZ, 0x7610, R2 ;  /* 0x00007610ff027816 */ /* 0x000fe20000000002 */
[----:B------:R-:W-:Y:S01]  /*42af0*/  IMAD R7, R5, -0xa, R4 ;  /* 0xfffffff605077824 */ /* 0x000fe200078e0204 */
[----:B------:R-:W-:Y:S01]  /*42b00*/  LOP3.LUT R6, R6, R3, RZ, 0x3c, !PT ;  /* 0x0000000306067212 */ /* 0x000fe200078e3cff */
[----:B------:R-:W-:-:S03]  /*42b10*/  IMAD.MOV.U32 R4, RZ, RZ, -0x1 ;  /* 0xffffffffff047424 */ /* 0x000fc600078e00ff */
[----:B------:R-:W-:Y:S01]  /*42b20*/  @P1 LOP3.LUT R6, R6, 0x1, R5, 0x78, !PT ;  /* 0x0000000106061812 */ /* 0x000fe200078e7805 */
[----:B------:R-:W-:Y:S01]  /*42b30*/  IMAD.MOV.U32 R5, RZ, RZ, -0x1 ;  /* 0xffffffffff057424 */ /* 0x000fe200078e00ff */
[----:B---3--:R-:W-:-:S04]  /*42b40*/  IADD3 R14, P0, R14, UR22, RZ ;  /* 0x000000160e0e7c10 */ /* 0x008fc8000ff1e0ff */
[----:B--2---:R-:W-:Y:S01]  /*42b50*/  IADD3.X R15, R15, UR16, RZ, P0, !PT ;  /* 0x000000100f0f7c10 */ /* 0x004fe200087fe4ff */
[----:B------:R0:W-:Y:S01]  /*42b60*/  STL [R1+0x870], R14 ;  /* 0x0008700e01007387 */ /* 0x0001e20000100800 */
[----:B------:R-:W-:-:S03]  /*42b70*/  ISETP.GE.U32.AND P0, PT, R14, UR6, PT ;  /* 0x000000060e007c0c */ /* 0x000fc6000bf06070 */
[----:B------:R0:W-:Y:S01]  /*42b80*/  STL [R1+0x86c], R15 ;  /* 0x00086c0f01007387 */ /* 0x0001e20000100800 */
[----:B------:R-:W-:-:S13]  /*42b90*/  ISETP.GE.U32.AND.EX P0, PT, R15, UR7, PT, P0 ;  /* 0x000000070f007c0c */ /* 0x000fda000bf06100 */
[----:B0-----:R-:W-:Y:S05]  /*42ba0*/  @P0 BRA `(.L_x_152) ;  /* 0x0000000400580947 */ /* 0x001fea0003800000 */
[----:B------:R-:W0:Y:S01]  /*42bb0*/  S2R R8, SR_CTAID.X ;  /* 0x0000000000087919 */ /* 0x000e220000002500 */
[----:B------:R-:W1:Y:S01]  /*42bc0*/  LDC R17, c[0x0][0x65c] ;  /* 0x00019700ff117b82 */ /* 0x000e620000000800 */
[----:B------:R-:W-:Y:S01]  /*42bd0*/  ULDC UR5, c[0x0][0x150] ;  /* 0x0000540000057ab9 */ /* 0x000fe20000000800 */
[----:B------:R-:W-:Y:S01]  /*42be0*/  ULDC.64 UR6, c[0x0][0x628] ;  /* 0x00018a0000067ab9 */ /* 0x000fe20000000a00 */
[----:B------:R-:W2:Y:S01]  /*42bf0*/  S2R R2, SR_CTAID.Y ;  /* 0x0000000000027919 */ /* 0x000ea20000002600 */
[----:B------:R-:W-:Y:S01]  /*42c00*/  ISETP.NE.U32.AND P0, PT, RZ, UR6, PT ;  /* 0x00000006ff007c0c */ /* 0x000fe2000bf05070 */
[----:B------:R-:W-:-:S03]  /*42c10*/  ULDC UR8, c[0x0][0x630] ;  /* 0x00018c0000087ab9 */ /* 0x000fc60000000800 */
[----:B------:R-:W3:Y:S01]  /*42c20*/  LDC R5, c[0x0][0x144] ;  /* 0x00005100ff057b82 */ /* 0x000ee20000000800 */
[----:B------:R-:W-:-:S07]  /*42c30*/  ISETP.NE.AND.EX P0, PT, RZ, UR7, PT, P0 ;  /* 0x00000007ff007c0c */ /* 0x000fce000bf05300 */
[----:B------:R-:W4:Y:S01]  /*42c40*/  LDC R13, c[0x0][0x148] ;  /* 0x00005200ff0d7b82 */ /* 0x000f220000000800 */
[----:B-1----:R-:W-:Y:S02]  /*42c50*/  ISETP.NE.AND P2, PT, R17, 0x1, PT ;  /* 0x000000011100780c */ /* 0x002fe40003f45270 */
[----:B0-----:R-:W-:Y:S02]  /*42c60*/  I2FP.F32.U32 R3, R8 ;  /* 0x0000000800037245 */ /* 0x001fe40000201000 */
[----:B--2---:R-:W-:-:S03]  /*42c70*/  I2FP.F32.U32 R4, R2 ;  /* 0x0000000200047245 */ /* 0x004fc60000201000 */
[----:B------:R-:W-:Y:S01]  /*42c80*/  FMUL R3, R3, UR5 ;  /* 0x0000000503037c20 */ /* 0x000fe20008400000 */
[----:B------:R-:W-:Y:S02]  /*42c90*/  ULDC UR5, c[0x0][0x154] ;  /* 0x0000550000057ab9 */ /* 0x000fe40000000800 */
[----:B------:R-:W-:-:S03]  /*42ca0*/  FMUL R11, R4, UR5 ;  /* 0x00000005040b7c20 */ /* 0x000fc60008400000 */
[----:B------:R-:W0:Y:S08]  /*42cb0*/  F2I.U32.TRUNC.NTZ R3, R3 ;  /* 0x0000000300037305 */ /* 0x000e30000020f000 */
[----:B------:R-:W1:Y:S01]  /*42cc0*/  F2I.U32.TRUNC.NTZ R11, R11 ;  /* 0x0000000b000b7305 */ /* 0x000e62000020f000 */
[----:B0-----:R-:W-:Y:S02]  /*42cd0*/  IMAD.MOV R4, RZ, RZ, -R3 ;  /* 0x000000ffff047224 */ /* 0x001fe400078e0a03 */
[----:B------:R-:W-:-:S02]  /*42ce0*/  IMAD.MOV.U32 R3, RZ, RZ, R15 ;  /* 0x000000ffff037224 */ /* 0x000fc400078e000f */
[----:B---3--:R-:W-:Y:S02]  /*42cf0*/  IMAD R8, R5, R4, R8 ;  /* 0x0000000405087224 */ /* 0x008fe400078e0208 */
[----:B-1----:R-:W-:-:S04]  /*42d00*/  IMAD.MOV R4, RZ, RZ, -R11 ;  /* 0x000000ffff047224 */ /* 0x002fc800078e0a0b */
[----:B----4-:R-:W-:Y:S02]  /*42d10*/  @P2 IMAD R8, R13, R4, R2 ;  /* 0x000000040d082224 */ /* 0x010fe400078e0202 */
[----:B------:R-:W-:Y:S01]  /*42d20*/  IMAD.MOV.U32 R2, RZ, RZ, R14 ;  /* 0x000000ffff027224 */ /* 0x000fe200078e000e */
[----:B------:R-:W-:Y:S06]  /*42d30*/  @!P0 BRA `(.L_x_153) ;  /* 0x0000000000288947 */ /* 0x000fec0003800000 */
[----:B------:R-:W-:Y:S02]  /*42d40*/  ULDC UR5, c[0x0][0x634] ;  /* 0x00018d0000057ab9 */ /* 0x000fe40000000800 */
[----:B------:R-:W-:-:S05]  /*42d50*/  IADD3 R3, P0, R14, UR5, RZ ;  /* 0x000000050e037c10 */ /* 0x000fca000ff1e0ff */
[----:B------:R-:W-:-:S04]  /*42d60*/  IMAD.X R11, RZ, RZ, R15, P0 ;  /* 0x000000ffff0b7224 */ /* 0x000fc800000e060f */
[----:B------:R-:W-:-:S04]  /*42d70*/  IMAD.WIDE.U32 R4, R11, UR6, RZ ;  /* 0x000000060b047c25 */ /* 0x000fc8000f8e00ff */
[----:B------:R-:W-:-:S04]  /*42d80*/  IMAD.WIDE.U32 R4, P0, R3, UR7, R4 ;  /* 0x0000000703047c25 */ /* 0x000fc8000f800004 */
[----:B------:R-:W-:-:S04]  /*42d90*/  IMAD.WIDE.U32 R2, R3, UR6, RZ ;  /* 0x0000000603027c25 */ /* 0x000fc8000f8e00ff */
[----:B------:R-:W-:Y:S01]  /*42da0*/  IMAD.MOV.U32 R2, RZ, RZ, R5 ;  /* 0x000000ffff027224 */ /* 0x000fe200078e0005 */
[----:B------:R-:W-:Y:S01]  /*42db0*/  IADD3 RZ, P1, R3, R4, RZ ;  /* 0x0000000403ff7210 */ /* 0x000fe20007f3e0ff */
[----:B------:R-:W-:-:S04]  /*42dc0*/  IMAD.X R3, RZ, RZ, RZ, P0 ;  /* 0x000000ffff037224 */ /* 0x000fc800000e06ff */
[----:B------:R-:W-:-:S08]  /*42dd0*/  IMAD.WIDE.U32.X R2, R11, UR7, R2, P1 ;  /* 0x000000070b027c25 */ /* 0x000fd000088e0402 */
.L_x_153:
[--C-:B------:R-:W-:Y:S01]  /*42de0*/  SHF.R.U64 R11, R2, UR8, R3.reuse ;  /* 0x00000008020b7c19 */ /* 0x100fe20008001203 */
[----:B------:R-:W-:Y:S01]  /*42df0*/  ULDC.64 UR6, c[0x0][0x620] ;  /* 0x0001880000067ab9 */ /* 0x000fe20000000a00 */
[----:B------:R-:W-:Y:S01]  /*42e00*/  SHF.R.U32.HI R2, RZ, UR8, R3 ;  /* 0x00000008ff027c19 */ /* 0x000fe20008011603 */
[----:B------:R-:W-:Y:S01]  /*42e10*/  IMAD.MOV.U32 R3, RZ, RZ, R15 ;  /* 0x000000ffff037224 */ /* 0x000fe200078e000f */
[----:B------:R-:W-:Y:S01]  /*42e20*/  IADD3 R13, P0, RZ, -R11, RZ ;  /* 0x8000000bff0d7210 */ /* 0x000fe20007f1e0ff */
[----:B------:R-:W-:-:S04]  /*42e30*/  ULDC UR5, c[0x0][0x618] ;  /* 0x0001860000057ab9 */ /* 0x000fc80000000800 */
[----:B------:R-:W-:-:S04]  /*42e40*/  IMAD.X R2, RZ, RZ, ~R2, P0 ;  /* 0x000000ffff027224 */ /* 0x000fc800000e0e02 */
[----:B------:R-:W-:-:S04]  /*42e50*/  IMAD R2, R2, UR6, RZ ;  /* 0x0000000602027c24 */ /* 0x000fc8000f8e02ff */
[----:B------:R-:W-:Y:S02]  /*42e60*/  IMAD R5, R13, UR7, R2 ;  /* 0x000000070d057c24 */ /* 0x000fe4000f8e0202 */
[----:B------:R-:W-:-:S04]  /*42e70*/  IMAD.MOV.U32 R2, RZ, RZ, R14 ;  /* 0x000000ffff027224 */ /* 0x000fc800078e000e */
[----:B------:R-:W-:Y:S01]  /*42e80*/  IMAD.WIDE.U32 R2, R13, UR6, R2 ;  /* 0x000000060d027c25 */ /* 0x000fe2000f8e0002 */
[----:B------:R-:W-:Y:S02]  /*42e90*/  ULDC.64 UR6, c[0x0][0x640] ;  /* 0x0001900000067ab9 */ /* 0x000fe40000000a00 */
[----:B------:R-:W-:Y:S01]  /*42ea0*/  ISETP.NE.U32.AND P0, PT, RZ, UR6, PT ;  /* 0x00000006ff007c0c */ /* 0x000fe2000bf05070 */
[----:B------:R-:W-:-:S03]  /*42eb0*/  IMAD.IADD R3, R3, 0x1, R5 ;  /* 0x0000000103037824 */ /* 0x000fc600078e0205 */
[----:B------:R-:W-:Y:S02]  /*42ec0*/  ISETP.NE.AND.EX P0, PT, RZ, UR7, PT, P0 ;  /* 0x00000007ff007c0c */ /* 0x000fe4000bf05300 */
[--C-:B------:R-:W-:Y:S02]  /*42ed0*/  SHF.R.U64 R12, R2, UR5, R3.reuse ;  /* 0x00000005020c7c19 */ /* 0x100fe40008001203 */
[----:B------:R-:W-:Y:S01]  /*42ee0*/  SHF.R.U32.HI R3, RZ, UR5, R3 ;  /* 0x00000005ff037c19 */ /* 0x000fe20008011603 */
[----:B------:R-:W-:-:S03]  /*42ef0*/  ULDC UR5, c[0x0][0x608] ;  /* 0x0001820000057ab9 */ /* 0x000fc60000000800 */
[--C-:B------:R-:W-:Y:S02]  /*42f00*/  SHF.R.U64 R13, R12, UR5, R3.reuse ;  /* 0x000000050c0d7c19 */ /* 0x100fe40008001203 */
[----:B------:R-:W-:Y:S01]  /*42f10*/  SHF.R.U32.HI R2, RZ, UR5, R3 ;  /* 0x00000005ff027c19 */ /* 0x000fe20008011603 */
[----:B------:R-:W-:-:S03]  /*42f20*/  ULDC UR5, c[0x0][0x658] ;  /* 0x0001960000057ab9 */ /* 0x000fc60000000800 */
[--C-:B------:R-:W-:Y:S02]  /*42f30*/  SHF.R.U64 R14, R13, UR5, R2.reuse ;  /* 0x000000050d0e7c19 */ /* 0x100fe40008001202 */
[----:B------:R-:W-:-:S03]  /*42f40*/  SHF.R.U32.HI R15, RZ, UR5, R2 ;  /* 0x00000005ff0f7c19 */ /* 0x000fc60008011602 */
[----:B------:R-:W-:Y:S02]  /*42f50*/  IMAD.MOV.U32 R2, RZ, RZ, R14 ;  /* 0x000000ffff027224 */ /* 0x000fe400078e000e */
        /* <DEDUP_REMOVED lines=12> */
.L_x_154:
[----:B------:R-:W-:Y:S01]  /*43020*/  ULDC UR5, c[0x0][0x648] ;  /* 0x0001920000057ab9 */ /* 0x000fe20000000800 */
[----:B------:R-:W-:Y:S02]  /*43030*/  LOP3.LUT R13, R13, UR18, RZ, 0xc0, !PT ;  /* 0x000000120d0d7c12 */ /* 0x000fe4000f8ec0ff */
[----:B------:R-:W-:Y:S01]  /*43040*/  SHF.R.U64 R2, R2, UR5, R3 ;  /* 0x0000000502027c19 */ /* 0x000fe20008001203 */
[----:B------:R-:W-:-:S04]  /*43050*/  ULDC UR5, c[0x0][0x638] ;  /* 0x00018e0000057ab9 */ /* 0x000fc80000000800 */
[----:B------:R-:W-:Y:S02]  /*43060*/  IMAD.MOV R3, RZ, RZ, -R2 ;  /* 0x000000ffff037224 */ /* 0x000fe400078e0a02 */
[----:B------:R-:W-:Y:S02]  /*43070*/  IMAD R13, R2, UR19, R13 ;  /* 0x00000013020d7c24 */ /* 0x000fe4000f8e020d */
[----:B------:R-:W-:Y:S01]  /*43080*/  IMAD R14, R3, UR5, R14 ;  /* 0x00000005030e7c24 */ /* 0x000fe2000f8e020e */
[----:B------:R-:W-:Y:S01]  /*43090*/  ULDC UR5, c[0x0][0x610] ;  /* 0x0001840000057ab9 */ /* 0x000fe20000000800 */
[----:B------:R-:W-:Y:S01]  /*430a0*/  LOP3.LUT R3, R12, UR4, RZ, 0xc0, !PT ;  /* 0x000000040c037c12 */ /* 0x000fe2000f8ec0ff */
[----:B------:R-:W-:Y:S01]  /*430b0*/  IMAD R8, R13, UR5, R8 ;  /* 0x000000050d087c24 */ /* 0x000fe2000f8e0208 */
[----:B------:R-:W-:Y:S01]  /*430c0*/  ULDC UR5, c[0x0][0x600] ;  /* 0x0001800000057ab9 */ /* 0x000fe20000000800 */
[----:B------:R-:W-:Y:S02]  /*430d0*/  IMAD.MOV.U32 R2, RZ, RZ, 0x1 ;  /* 0x00000001ff027424 */ /* 0x000fe400078e00ff */
[----:B------:R-:W-:-:S05]  /*430e0*/  IMAD R3, R14, UR5, R3 ;  /* 0x000000050e037c24 */ /* 0x000fca000f8e0203 */
[----:B------:R-:W-:Y:S02]  /*430f0*/  SEL R5, R3, R8, !P2 ;  /* 0x0000000803057207 */ /* 0x000fe40005000000 */
[----:B------:R-:W-:-:S07]  /*43100*/  SEL R4, R8, R3, !P2 ;  /* 0x0000000308047207 */ /* 0x000fce0005000000 */
.L_x_152:
[----:B------:R-:W-:Y:S05]  /*43110*/  BSYNC B1 ;  /* 0x0000000000017941 */ /* 0x000fea0003800000 */
.L_x_151:
[----:B------:R-:W-:-:S13]  /*43120*/  LOP3.LUT P0, RZ, R2, 0xff, RZ, 0xc0, !PT ;  /* 0x000000ff02ff7812 */ /* 0x000fda000780c0ff */
[----:B------:R-:W-:Y:S05]  /*43130*/  @P0 BRA `(.L_x_155) ;  /* 0xfffffff400200947 */ /* 0x000fea000383ffff */
[----:B------:R-:W-:Y:S05]  /*43140*/  BSYNC B0 ;  /* 0x0000000000007941 */ /* 0x000fea0003800000 */
.L_x_144:
[----:B------:R-:W-:-:S03]  /*43150*/  UMOV UR5, 0xffffffff ;  /* 0xffffffff00057882 */ /* 0x000fc60000000000 */
[----:B------:R-:W-:Y:S05]  /*43160*/  BRA.DIV UR5, `(.L_x_156) ;  /* 0x0000000a05007947 */ /* 0x000fea000b800000 */
[----:B------:R-:W-:-:S13]  /*43170*/  ELECT P0, URZ, PT ;  /* 0x00000000003f782f */ /* 0x000fda0003800000 */
.L_x_176:
[----:B------:R-:W-:Y:S04]  /*43180*/  BSSY B0, `(.L_x_157) ;  /* 0x0000062000007945 */ /* 0x000fe80003800000 */
[----:B------:R-:W-:Y:S05]  /*43190*/  @!P0 BRA `(.L_x_158) ;  /* 0x0000000400808947 */ /* 0x000fea0003800000 */
[----:B------:R-:W-:-:S04]  /*431a0*/  ULOP3.LUT UR5, UR13, 0x2, URZ, 0xfc, !UPT ;  /* 0x000000020d057892 */ /* 0x000fc8000f8efc3f */
[----:B------:R-:W-:-:S06]  /*431b0*/  UISETP.NE.AND UP0, UPT, UR5, 0x3, UPT ;  /* 0x000000030500788c */ /* 0x000fcc000bf05270 */
[----:B------:R-:W-:-:S13]  /*431c0*/  PLOP3.LUT P0, PT, PT, PT, UP0, 0x80, 0x0 ;  /* 0x000000000000781c */ /* 0x000fda0003f0f008 */
[----:B------:R-:W-:Y:S05]  /*431d0*/  @!P0 BRA `(.L_x_159) ;  /* 0x0000000000048947 */ /* 0x000fea0003800000 */
[----:B------:R-:W-:Y:S01]  /*431e0*/  BPT.TRAP 0x1 ;  /* 0x000000040000795c */ /* 0x000fe20000300000 */
.L_x_159:
[----:B------:R-:W0:Y:S01]  /*431f0*/  S2R R3, SR_CgaCtaId ;  /* 0x0000000000037919 */ /* 0x000e220000008800 */
[----:B------:R-:W-:Y:S02]  /*43200*/  MOV R0, 0x400 ;  /* 0x0000040000007802 */ /* 0x000fe40000000f00 */
[----:B------:R-:W-:Y:S02]  /*43210*/  SHF.L.U32 R2, R6, 0x1f, RZ ;  /* 0x0000001f06027819 */ /* 0x000fe400000006ff */
[----:B0-----:R-:W-:-:S05]  /*43220*/  LEA R0, R3, R0, 0x18 ;  /* 0x0000000003007211 */ /* 0x001fca00078ec0ff */
[----:B------:R-:W-:-:S04]  /*43230*/  VIADD R0, R0, 0x50 ;  /* 0x0000005000007836 */ /* 0x000fc80000000000 */
[----:B------:R-:W-:-:S04]  /*43240*/  IMAD R3, R7, 0x8, R0 ;  /* 0x0000000807037824 */ /* 0x000fc800078e0200 */
[----:B------:R-:W0:Y:S02]  /*43250*/  SYNCS.PHASECHK.TRANS64.TRYWAIT P0, [R3+URZ], R2 ;  /* 0x00000002030075a7 */ /* 0x000e24000800017f */
[----:B0-----:R-:W-:Y:S05]  /*43260*/  @!P0 BRA `(.L_x_160) ;  /* 0x0000000400e08947 */ /* 0x001fea0003800000 */
.L_x_177:
[----:B------:R-:W-:-:S05]  /*43270*/  VIADD R7, R7, 0x1 ;  /* 0x0000000107077836 */ /* 0x000fca0000000000 */
[----:B------:R-:W-:-:S04]  /*43280*/  ISETP.NE.AND P0, PT, R7, 0xa, PT ;  /* 0x0000000a0700780c */ /* 0x000fc80003f05270 */
[----:B0-----:R-:W-:Y:S02]  /*43290*/  SEL R3, RZ, 0x1, P0 ;  /* 0x00000001ff037807 */ /* 0x001fe40000000000 */
[----:B------:R-:W-:Y:S02]  /*432a0*/  SEL R7, R7, RZ, P0 ;  /* 0x000000ff07077207 */ /* 0x000fe40000000000 */
[----:B------:R-:W-:-:S03]  /*432b0*/  LOP3.LUT R6, R6, R3, RZ, 0x3c, !PT ;  /* 0x0000000306067212 */ /* 0x000fc600078e3cff */
[----:B------:R-:W-:Y:S01]  /*432c0*/  IMAD R3, R7, 0x8, R0 ;  /* 0x0000000807037824 */ /* 0x000fe200078e0200 */
[----:B------:R-:W-:-:S04]  /*432d0*/  SHF.L.U32 R2, R6, 0x1f, RZ ;  /* 0x0000001f06027819 */ /* 0x000fc800000006ff */
[----:B------:R-:W0:Y:S02]  /*432e0*/  SYNCS.PHASECHK.TRANS64.TRYWAIT P0, [R3+URZ], R2 ;  /* 0x00000002030075a7 */ /* 0x000e24000800017f */
[----:B0-----:R-:W-:Y:S05]  /*432f0*/  @!P0 BRA `(.L_x_161) ;  /* 0x0000000400d08947 */ /* 0x001fea0003800000 */
.L_x_178:
[----:B0-----:R-:W-:-:S05]  /*43300*/  VIADD R2, R7, 0x1 ;  /* 0x0000000107027836 */ /* 0x001fca0000000000 */
[----:B------:R-:W-:-:S04]  /*43310*/  ISETP.NE.AND P0, PT, R2, 0xa, PT ;  /* 0x0000000a0200780c */ /* 0x000fc80003f05270 */
[----:B------:R-:W-:Y:S02]  /*43320*/  SEL R3, RZ, 0x1, P0 ;  /* 0x00000001ff037807 */ /* 0x000fe40000000000 */
[----:B------:R-:W-:Y:S02]  /*43330*/  SEL R5, R2, RZ, P0 ;  /* 0x000000ff02057207 */ /* 0x000fe40000000000 */
[----:B------:R-:W-:-:S03]  /*43340*/  LOP3.LUT R6, R6, R3, RZ, 0x3c, !PT ;  /* 0x0000000306067212 */ /* 0x000fc600078e3cff */
[----:B------:R-:W-:Y:S01]  /*43350*/  IMAD R3, R5, 0x8, R0 ;  /* 0x0000000805037824 */ /* 0x000fe200078e0200 */
[----:B------:R-:W-:-:S04]  /*43360*/  SHF.L.U32 R2, R6, 0x1f, RZ ;  /* 0x0000001f06027819 */ /* 0x000fc800000006ff */
[----:B------:R-:W0:Y:S02]  /*43370*/  SYNCS.PHASECHK.TRANS64.TRYWAIT P0, [R3+URZ], R2 ;  /* 0x00000002030075a7 */ /* 0x000e24000800017f */
[----:B0-----:R-:W-:Y:S05]  /*43380*/  @!P0 BRA `(.L_x_162) ;  /* 0x0000000400c08947 */ /* 0x001fea0003800000 */
.L_x_179:
        /* <DEDUP_REMOVED lines=9> */
.L_x_180:
        /* <DEDUP_REMOVED lines=9> */
.L_x_181:
        /* <DEDUP_REMOVED lines=9> */
.L_x_182:
        /* <DEDUP_REMOVED lines=9> */
.L_x_183:
        /* <DEDUP_REMOVED lines=9> */
.L_x_184:
        /* <DEDUP_REMOVED lines=9> */
.L_x_185:
[----:B0-----:R-:W-:-:S05]  /*436f0*/  VIADD R2, R5, 0x1 ;  /* 0x0000000105027836 */ /* 0x001fca0000000000 */
[----:B------:R-:W-:-:S04]  /*43700*/  ISETP.NE.AND P0, PT, R2, 0xa, PT ;  /* 0x0000000a0200780c */ /* 0x000fc80003f05270 */
[----:B------:R-:W-:Y:S02]  /*43710*/  SEL R4, RZ, 0x1, P0 ;  /* 0x00000001ff047807 */ /* 0x000fe40000000000 */
[----:B------:R-:W-:Y:S02]  /*43720*/  SEL R3, R2, RZ, P0 ;  /* 0x000000ff02037207 */ /* 0x000fe40000000000 */
[----:B------:R-:W-:-:S03]  /*43730*/  LOP3.LUT R4, R7, R4, RZ, 0x3c, !PT ;  /* 0x0000000407047212 */ /* 0x000fc600078e3cff */
[----:B------:R-:W-:Y:S01]  /*43740*/  IMAD R3, R3, 0x8, R0 ;  /* 0x0000000803037824 */ /* 0x000fe200078e0200 */
[----:B------:R-:W-:-:S07]  /*43750*/  SHF.L.U32 R0, R4, 0x1f, RZ ;  /* 0x0000001f04007819 */ /* 0x000fce00000006ff */
.L_x_169:
[----:B0-----:R0:W1:Y:S02]  /*43760*/  SYNCS.PHASECHK.TRANS64.TRYWAIT P0, [R3+URZ], R0 ;  /* 0x00000000030075a7 */ /* 0x001064000800017f */
[----:B-1----:R-:W-:Y:S05]  /*43770*/  @!P0 NANOSLEEP.SYNCS 0x989680 ;  /* 0x009896800000895d */ /* 0x002fea0003900000 */
[----:B------:R-:W1:Y:S02]  /*43780*/  @!P0 SYNCS.PHASECHK.TRANS64 P0, [R3+URZ], R0 ;  /* 0x00000000030085a7 */ /* 0x000e64000800007f */
[----:B-1----:R-:W-:Y:S05]  /*43790*/  @!P0 BRA `(.L_x_169) ;  /* 0xfffffffc00f08947 */ /* 0x002fea000383ffff */
.L_x_158:
[----:B------:R-:W-:Y:S05]  /*437a0*/  BSYNC B0 ;  /* 0x0000000000007941 */ /* 0x000fea0003800000 */
.L_x_157:
[----:B------:R-:W-:Y:S05]  /*437b0*/  EXIT ;  /* 0x000000000000794d */ /* 0x000fea0003800000 */
.L_x_22:
[----:B--2---:R-:W-:-:S04]  /*437c0*/  IMAD.U32 R3, RZ, RZ, UR7 ;  /* 0x00000007ff037e24 */ /* 0x004fc8000f8e00ff */
[----:B------:R2:W4:Y:S03]  /*437d0*/  SYNCS.PHASECHK.TRANS64.TRYWAIT P0, [R3+URZ], R2 ;  /* 0x00000002030075a7 */ /* 0x000526000800017f */
[----:B----4-:R-:W-:Y:S05]  /*437e0*/  @!P0 NANOSLEEP.SYNCS 0x989680 ;  /* 0x009896800000895d */ /* 0x010fea0003900000 */
[----:B------:R-:W4:Y:S02]  /*437f0*/  @!P0 SYNCS.PHASECHK.TRANS64 P0, [R3+URZ], R2 ;  /* 0x00000002030085a7 */ /* 0x000f24000800007f */
[----:B----4-:R-:W-:Y:S05]  /*43800*/  @!P0 BRA `(.L_x_22) ;  /* 0xfffffffc00ec8947 */ /* 0x010fea000383ffff */
[----:B------:R-:W-:Y:S05]  /*43810*/  BRA `(.L_x_21) ;  /* 0xfffffc0400e07947 */ /* 0x000fea000383ffff */
.L_x_28:
[----:B-----5:R4:W-:Y:S02]  /*43820*/  STL [R1+0x87c], R0 ;  /* 0x00087c0001007387 */ /* 0x0209e40000100800 */
[----:B----4-:R-:W-:-:S04]  /*43830*/  IMAD.U32 R0, RZ, RZ, UR9 ;  /* 0x00000009ff007e24 */ /* 0x010fc8000f8e00ff */
[----:B------:R4:W0:Y:S03]  /*43840*/  SYNCS.PHASECHK.TRANS64.TRYWAIT P0, [R0+URZ], R4 ;  /* 0x00000004000075a7 */ /* 0x000826000800017f */
[----:B0-----:R-:W-:Y:S05]  /*43850*/  @!P0 NANOSLEEP.SYNCS 0x989680 ;  /* 0x009896800000895d */ /* 0x001fea0003900000 */
[----:B------:R4:W0:Y:S02]  /*43860*/  @!P0 SYNCS.PHASECHK.TRANS64 P0, [R0+URZ], R4 ;  /* 0x00000004000085a7 */ /* 0x000824000800007f */
[----:B----4-:R4:W5:Y:S02]  /*43870*/  LDL.LU R0, [R1+0x87c] ;  /* 0x00087c0001007983 */ /* 0x0109640000300800 */
[----:B0---4-:R-:W-:Y:S05]  /*43880*/  @!P0 BRA `(.L_x_28) ;  /* 0xfffffffc00e48947 */ /* 0x011fea000383ffff */
[----:B------:R-:W-:Y:S05]  /*43890*/  BRA `(.L_x_27) ;  /* 0xfffffc6400487947 */ /* 0x000fea000383ffff */
.L_x_145:
[----:B------:R-:W-:Y:S01]  /*438a0*/  BSSY B1, `(.L_x_170) ;  /* 0x0000006000017945 */ /* 0x000fe20003800000 */
[----:B------:R-:W-:-:S07]  /*438b0*/  IMAD.MOV.U32 R2, RZ, RZ, -0x1 ;  /* 0xffffffffff027424 */ /* 0x000fce00078e00ff */
[----:B------:R-:W-:Y:S05]  /*438c0*/  WARPSYNC.COLLECTIVE R2, `(.L_x_171) ;  /* 0x00000000020c7348 */ /* 0x000fea0003c00000 */
[----:B------:R-:W-:Y:S02]  /*438d0*/  ELECT P0, UR62, PT ;  /* 0x00000000003e782f */ /* 0x000fe40003800000 */
[----:B------:R-:W-:Y:S01]  /*438e0*/  MOV R2, UR62 ;  /* 0x0000003e00027c02 */ /* 0x000fe20008000f00 */
[----:B------:R-:W-:Y:S10]  /*438f0*/  ENDCOLLECTIVE ;  /* 0x000000000000791b */ /* 0x000ff40003800000 */
.L_x_171:
[----:B------:R-:W-:Y:S05]  /*43900*/  BSYNC B1 ;  /* 0x0000000000017941 */ /* 0x000fea0003800000 */
.L_x_170:
[----:B------:R-:W-:Y:S05]  /*43910*/  BRA `(.L_x_172) ;  /* 0xffffffec00347947 */ /* 0x000fea000383ffff */
.L_x_148:
[----:B0-----:R0:W1:Y:S02]  /*43920*/  SYNCS.PHASECHK.TRANS64.TRYWAIT P0, [R15+URZ+0x50], R14 ;  /* 0x0000500e0f0075a7 */ /* 0x001064000800017f */
[----:B-1----:R-:W-:Y:S05]  /*43930*/  @!P0 NANOSLEEP.SYNCS 0x989680 ;  /* 0x009896800000895d */ /* 0x002fea0003900000 */
[----:B------:R-:W1:Y:S02]  /*43940*/  @!P0 SYNCS.PHASECHK.TRANS64 P0, [R15+URZ+0x50], R14 ;  /* 0x0000500e0f0085a7 */ /* 0x000e64000800007f */
[----:B-1----:R-:W-:Y:S05]  /*43950*/  @!P0 BRA `(.L_x_148) ;  /* 0xfffffffc00f08947 */ /* 0x002fea000383ffff */
[----:B------:R-:W-:Y:S05]  /*43960*/  BRA `(.L_x_173) ;  /* 0xffffffec00687947 */ /* 0x000fea000383ffff */
.L_x_156:
[----:B------:R-:W-:Y:S01]  /*43970*/  BSSY B0, `(.L_x_174) ;  /* 0x0000006000007945 */ /* 0x000fe20003800000 */
[----:B------:R-:W-:-:S07]  /*43980*/  IMAD.MOV.U32 R2, RZ, RZ, -0x1 ;  /* 0xffffffffff027424 */ /* 0x000fce00078e00ff */
[----:B------:R-:W-:Y:S05]  /*43990*/  WARPSYNC.COLLECTIVE R2, `(.L_x_175) ;  /* 0x00000000020c7348 */ /* 0x000fea0003c00000 */
[----:B------:R-:W-:Y:S02]  /*439a0*/  ELECT P0, UR62, PT ;  /* 0x00000000003e782f */ /* 0x000fe40003800000 */
[----:B------:R-:W-:Y:S01]  /*439b0*/  MOV R2, UR62 ;  /* 0x0000003e00027c02 */ /* 0x000fe20008000f00 */
[----:B------:R-:W-:Y:S10]  /*439c0*/  ENDCOLLECTIVE ;  /* 0x000000000000791b */ /* 0x000ff40003800000 */
.L_x_175:
[----:B------:R-:W-:Y:S05]  /*439d0*/  BSYNC B0 ;  /* 0x0000000000007941 */ /* 0x000fea0003800000 */
.L_x_174:
[----:B------:R-:W-:Y:S05]  /*439e0*/  BRA `(.L_x_176) ;  /* 0xfffffff400e47947 */ /* 0x000fea000383ffff */
.L_x_160:
[----:B0-----:R0:W1:Y:S02]  /*439f0*/  SYNCS.PHASECHK.TRANS64.TRYWAIT P0, [R3+URZ], R2 ;  /* 0x00000002030075a7 */ /* 0x001064000800017f */
[----:B-1----:R-:W-:Y:S05]  /*43a00*/  @!P0 NANOSLEEP.SYNCS 0x989680 ;  /* 0x009896800000895d */ /* 0x002fea0003900000 */
[----:B------:R-:W1:Y:S02]  /*43a10*/  @!P0 SYNCS.PHASECHK.TRANS64 P0, [R3+URZ], R2 ;  /* 0x00000002030085a7 */ /* 0x000e64000800007f */
[----:B-1----:R-:W-:Y:S05]  /*43a20*/  @!P0 BRA `(.L_x_160) ;  /* 0xfffffffc00f08947 */ /* 0x002fea000383ffff */
[----:B------:R-:W-:Y:S05]  /*43a30*/  BRA `(.L_x_177) ;  /* 0xfffffff8000c7947 */ /* 0x000fea000383ffff */
.L_x_161:
[----:B0-----:R0:W1:Y:S02]  /*43a40*/  SYNCS.PHASECHK.TRANS64.TRYWAIT P0, [R3+URZ], R2 ;  /* 0x00000002030075a7 */ /* 0x001064000800017f */
[----:B-1----:R-:W-:Y:S05]  /*43a50*/  @!P0 NANOSLEEP.SYNCS 0x989680 ;  /* 0x009896800000895d */ /* 0x002fea0003900000 */
[----:B------:R-:W1:Y:S02]  /*43a60*/  @!P0 SYNCS.PHASECHK.TRANS64 P0, [R3+URZ], R2 ;  /* 0x00000002030085a7 */ /* 0x000e64000800007f */
[----:B-1----:R-:W-:Y:S05]  /*43a70*/  @!P0 BRA `(.L_x_161) ;  /* 0xfffffffc00f08947 */ /* 0x002fea000383ffff */
[----:B------:R-:W-:Y:S05]  /*43a80*/  BRA `(.L_x_178) ;  /* 0xfffffff8001c7947 */ /* 0x000fea000383ffff */
.L_x_162:
[----:B0-----:R0:W1:Y:S02]  /*43a90*/  SYNCS.PHASECHK.TRANS64.TRYWAIT P0, [R3+URZ], R2 ;  /* 0x00000002030075a7 */ /* 0x001064000800017f */
[----:B-1----:R-:W-:Y:S05]  /*43aa0*/  @!P0 NANOSLEEP.SYNCS 0x989680 ;  /* 0x009896800000895d */ /* 0x002fea0003900000 */
[----:B------:R-:W1:Y:S02]  /*43ab0*/  @!P0 SYNCS.PHASECHK.TRANS64 P0, [R3+URZ], R2 ;  /* 0x00000002030085a7 */ /* 0x000e64000800007f */
[----:B-1----:R-:W-:Y:S05]  /*43ac0*/  @!P0 BRA `(.L_x_162) ;  /* 0xfffffffc00f08947 */ /* 0x002fea000383ffff */
[----:B------:R-:W-:Y:S05]  /*43ad0*/  BRA `(.L_x_179) ;  /* 0xfffffff8002c7947 */ /* 0x000fea000383ffff */
.L_x_163:
[----:B0-----:R0:W1:Y:S02]  /*43ae0*/  SYNCS.PHASECHK.TRANS64.TRYWAIT P0, [R3+URZ], R2 ;  /* 0x00000002030075a7 */ /* 0x001064000800017f */
[----:B-1----:R-:W-:Y:S05]  /*43af0*/  @!P0 NANOSLEEP.SYNCS 0x989680 ;  /* 0x009896800000895d */ /* 0x002fea0003900000 */
[----:B------:R-:W1:Y:S02]  /*43b00*/  @!P0 SYNCS.PHASECHK.TRANS64 P0, [R3+URZ], R2 ;  /* 0x00000002030085a7 */ /* 0x000e64000800007f */
[----:B-1----:R-:W-:Y:S05]  /*43b10*/  @!P0 BRA `(.L_x_163) ;  /* 0xfffffffc00f08947 */ /* 0x002fea000383ffff */
[----:B------:R-:W-:Y:S05]  /*43b20*/  BRA `(.L_x_180) ;  /* 0xfffffff8003c7947 */ /* 0x000fea000383ffff */
.L_x_164:
[----:B0-----:R0:W1:Y:S02]  /*43b30*/  SYNCS.PHASECHK.TRANS64.TRYWAIT P0, [R3+URZ], R2 ;  /* 0x00000002030075a7 */ /* 0x001064000800017f */
[----:B-1----:R-:W-:Y:S05]  /*43b40*/  @!P0 NANOSLEEP.SYNCS 0x989680 ;  /* 0x009896800000895d */ /* 0x002fea0003900000 */
[----:B------:R-:W1:Y:S02]  /*43b50*/  @!P0 SYNCS.PHASECHK.TRANS64 P0, [R3+URZ], R2 ;  /* 0x00000002030085a7 */ /* 0x000e64000800007f */
[----:B-1----:R-:W-:Y:S05]  /*43b60*/  @!P0 BRA `(.L_x_164) ;  /* 0xfffffffc00f08947 */ /* 0x002fea000383ffff */
[----:B------:R-:W-:Y:S05]  /*43b70*/  BRA `(.L_x_181) ;  /* 0xfffffff8004c7947 */ /* 0x000fea000383ffff */
.L_x_165:
[----:B0-----:R0:W1:Y:S02]  /*43b80*/  SYNCS.PHASECHK.TRANS64.TRYWAIT P0, [R3+URZ], R2 ;  /* 0x00000002030075a7 */ /* 0x001064000800017f */
[----:B-1----:R-:W-:Y:S05]  /*43b90*/  @!P0 NANOSLEEP.SYNCS 0x989680 ;  /* 0x009896800000895d */ /* 0x002fea0003900000 */
[----:B------:R-:W1:Y:S02]  /*43ba0*/  @!P0 SYNCS.PHASECHK.TRANS64 P0, [R3+URZ], R2 ;  /* 0x00000002030085a7 */ /* 0x000e64000800007f */
[----:B-1----:R-:W-:Y:S05]  /*43bb0*/  @!P0 BRA `(.L_x_165) ;  /* 0xfffffffc00f08947 */ /* 0x002fea000383ffff */
[----:B------:R-:W-:Y:S05]  /*43bc0*/  BRA `(.L_x_182) ;  /* 0xfffffff8005c7947 */ /* 0x000fea000383ffff */
.L_x_166:
[----:B0-----:R0:W1:Y:S02]  /*43bd0*/  SYNCS.PHASECHK.TRANS64.TRYWAIT P0, [R3+URZ], R2 ;  /* 0x00000002030075a7 */ /* 0x001064000800017f */
[----:B-1----:R-:W-:Y:S05]  /*43be0*/  @!P0 NANOSLEEP.SYNCS 0x989680 ;  /* 0x009896800000895d */ /* 0x002fea0003900000 */
[----:B------:R-:W1:Y:S02]  /*43bf0*/  @!P0 SYNCS.PHASECHK.TRANS64 P0, [R3+URZ], R2 ;  /* 0x00000002030085a7 */ /* 0x000e64000800007f */
[----:B-1----:R-:W-:Y:S05]  /*43c00*/  @!P0 BRA `(.L_x_166) ;  /* 0xfffffffc00f08947 */ /* 0x002fea000383ffff */
[----:B------:R-:W-:Y:S05]  /*43c10*/  BRA `(.L_x_183) ;  /* 0xfffffff8006c7947 */ /* 0x000fea000383ffff */
.L_x_167:
[----:B0-----:R0:W1:Y:S02]  /*43c20*/  SYNCS.PHASECHK.TRANS64.TRYWAIT P0, [R3+URZ], R2 ;  /* 0x00000002030075a7 */ /* 0x001064000800017f */
[----:B-1----:R-:W-:Y:S05]  /*43c30*/  @!P0 NANOSLEEP.SYNCS 0x989680 ;  /* 0x009896800000895d */ /* 0x002fea0003900000 */
[----:B------:R-:W1:Y:S02]  /*43c40*/  @!P0 SYNCS.PHASECHK.TRANS64 P0, [R3+URZ], R2 ;  /* 0x00000002030085a7 */ /* 0x000e64000800007f */
[----:B-1----:R-:W-:Y:S05]  /*43c50*/  @!P0 BRA `(.L_x_167) ;  /* 0xfffffffc00f08947 */ /* 0x002fea000383ffff */
[----:B------:R-:W-:Y:S05]  /*43c60*/  BRA `(.L_x_184) ;  /* 0xfffffff8007c7947 */ /* 0x000fea000383ffff */
.L_x_168:
[----:B0-----:R0:W1:Y:S02]  /*43c70*/  SYNCS.PHASECHK.TRANS64.TRYWAIT P0, [R3+URZ], R2 ;  /* 0x00000002030075a7 */ /* 0x001064000800017f */
[----:B-1----:R-:W-:Y:S05]  /*43c80*/  @!P0 NANOSLEEP.SYNCS 0x989680 ;  /* 0x009896800000895d */ /* 0x002fea0003900000 */
[----:B------:R-:W1:Y:S02]  /*43c90*/  @!P0 SYNCS.PHASECHK.TRANS64 P0, [R3+URZ], R2 ;  /* 0x00000002030085a7 */ /* 0x000e64000800007f */
[----:B-1----:R-:W-:Y:S05]  /*43ca0*/  @!P0 BRA `(.L_x_168) ;  /* 0xfffffffc00f08947 */ /* 0x002fea000383ffff */
[----:B------:R-:W-:Y:S05]  /*43cb0*/  BRA `(.L_x_185) ;  /* 0xfffffff8008c7947 */ /* 0x000fea000383ffff */
.L_x_186:
[----:B------:R-:W-:-:S00]  /*43cc0*/  BRA `(.L_x_186) ;  /* 0xfffffffc00fc7947 */ /* 0x000fc0000383ffff */
[----:B------:R-:W-:-:S00]  /*43cd0*/  NOP ;  /* 0x0000000000007918 */ /* 0x000fc00000000000 */
        /* <DEDUP_REMOVED lines=10> */
.L_x_187:


//--------------------- .nv.shared._ZN7cutlass13device_kernelINS_4gemm6kernel13GemmUniversalIN4cute5tupleIJiiiiEEENS1_10collective13CollectiveMmaINS1_37MainloopSm90TmaGmmaWarpSpecializedFP8ILi10ENS5_IJNS4_1CILi2EEENSA_ILi1EEESC_EEENS1_35KernelTmaWarpSpecializedCooperativeEEENS5_IJNSA_ILi512EEENSA_ILi192EEENSA_ILi32EEEEEENS_12float_e4m3_tENS5_IJlSC_lEEESK_SL_NS4_8TiledMMAINS4_8MMA_AtomIJNS4_4SM904GMMA31MMA_64x192x32_F32E4M3E4M3_SS_TNILNSP_7ScaleInE1ELSR_1EEEEEENS4_6LayoutISD_NS5_IJSC_NSA_ILi0EEESV_EEEEENS5_IJNS4_10UnderscoreESY_SY_EEEEENS4_13SM90_TMA_LOADENS4_14ComposedLayoutINS4_7SwizzleILi1ELi4ELi3EEENS4_18smem_ptr_flag_bitsILi8EEENSU_INS5_IJNSA_ILi8EEESI_EEENS5_IJSI_SC_EEEEEEEvNS4_8identityENS4_23SM90_TMA_LOAD_MULTICASTES1B_vS1C_EENS_8epilogue10collective6detail29Sm90TmaWarpSpecializedAdapterINS1G_15DefaultEpilogueISK_SL_SL_NS1F_6thread17LinearCombinationISK_Li1EffLNS1K_9ScaleType4KindE0ELNS_15FloatRoundStyleE2ESK_EENS1_15EpilogueDefaultEEEEEvvEEEEvNT_6ParamsE --------------------------
	.section	.nv.shared._ZN7cutlass13device_kernelINS_4gemm6kernel13GemmUniversalIN4cute5tupleIJiiiiEEENS1_10collective13CollectiveMmaINS1_37MainloopSm90TmaGmmaWarpSpecializedFP8ILi10ENS5_IJNS4_1CILi2EEENSA_ILi1EEESC_EEENS1_35KernelTmaWarpSpecializedCooperativeEEENS5_IJNSA_ILi512EEENSA_ILi192EEENSA_ILi32EEEEEENS_12float_e4m3_tENS5_IJlSC_lEEESK_SL_NS4_8TiledMMAINS4_8MMA_AtomIJNS4_4SM904GMMA31MMA_64x192x32_F32E4M3E4M3_SS_TNILNSP_7ScaleInE1ELSR_1EEEEEENS4_6LayoutISD_NS5_IJSC_NSA_ILi0EEESV_EEEEENS5_IJNS4_10UnderscoreESY_SY_EEEEENS4_13SM90_TMA_LOADENS4_14ComposedLayoutINS4_7SwizzleILi1ELi4ELi3EEENS4_18smem_ptr_flag_bitsILi8EEENSU_INS5_IJNSA_ILi8EEESI_EEENS5_IJSI_SC_EEEEEEEvNS4_8identityENS4_23SM90_TMA_LOAD_MULTICASTES1B_vS1C_EENS_8epilogue10collective6detail29Sm90TmaWarpSpecializedAdapterINS1G_15DefaultEpilogueISK_SL_SL_NS1F_6thread17LinearCombinationISK_Li1EffLNS1K_9ScaleType4KindE0ELNS_15FloatRoundStyleE2ESK_EENS1_15EpilogueDefaultEEEEEvvEEEEvNT_6ParamsE,"aw",@nobits
	.sectionflags	@""
	.align	16
	.zero		1024


//--------------------- .nv.shared.reserved.0     --------------------------
	.section	.nv.shared.reserved.0,"aw",@nobits
	.weak		__nv_reservedSMEM_offset_0_alias
	.size		__nv_reservedSMEM_offset_0_alias, 0, 0
	.other		__nv_reservedSMEM_offset_0_alias,@"STO_CUDA_RESERVED_SHARED STV_DEFAULT"
__nv_reservedSMEM_offset_0_alias:
	.zero		0


//--------------------- .nv.global                --------------------------
	.section	.nv.global,"aw",@nobits
.nv.global:
	.type		_ZN40_INTERNAL_65ade075_4_k_cu_7f0f97ac_137434cute1_E,@object
	.size		_ZN40_INTERNAL_65ade075_4_k_cu_7f0f97ac_137434cute1_E,(_ZN40_INTERNAL_65ade075_4_k_cu_7f0f97ac_137434cuda3std3__45__cpo6cbeginE - _ZN40_INTERNAL_65ade075_4_k_cu_7f0f97ac_137434cute1_E)
_ZN40_INTERNAL_65ade075_4_k_cu_7f0f97ac_137434cute1_E:
	.zero		1
	.type		_ZN40_INTERNAL_65ade075_4_k_cu_7f0f97ac_137434cuda3std3__45__cpo6cbeginE,@object
	.size		_ZN40_INTERNAL_65ade075_4_k_cu_7f0f97ac_137434cuda3std3__45__cpo6cbeginE,(_ZN40_INTERNAL_65ade075_4_k_cu_7f0f97ac_137434cuda3std3__48in_placeE - _ZN40_INTERNAL_65ade075_4_k_cu_7f0f97ac_137434cuda3std3__45__cpo6cbeginE)
_ZN40_INTERNAL_65ade075_4_k_cu_7f0f97ac_137434cuda3std3__45__cpo6cbeginE:
	.zero		1
	.type		_ZN40_INTERNAL_65ade075_4_k_cu_7f0f97ac_137434cuda3std3__48in_placeE,@object
	.size		_ZN40_INTERNAL_65ade075_4_k_cu_7f0f97ac_137434cuda3std3__48in_placeE,(_ZN40_INTERNAL_65ade075_4_k_cu_7f0f97ac_137434cuda3std6ranges3__45__cpo9iter_moveE - _ZN40_INTERNAL_65ade075_4_k_cu_7f0f97ac_137434cuda3std3__48in_placeE)
_ZN40_INTERNAL_65ade075_4_k_cu_7f0f97ac_137434cuda3std3__48in_placeE:
	.zero		1
	.type		_ZN40_INTERNAL_65ade075_4_k_cu_7f0f97ac_137434cuda3std6ranges3__45__cpo9iter_moveE,@object
	.size		_ZN40_INTERNAL_65ade075_4_k_cu_7f0f97ac_137434cuda3std6ranges3__45__cpo9iter_moveE,(_ZN40_INTERNAL_65ade075_4_k_cu_7f0f97ac_137434cuda3std3__45__cpo5beginE - _ZN40_INTERNAL_65ade075_4_k_cu_7f0f97ac_137434cuda3std6ranges3__45__cpo9iter_moveE)
_ZN40_INTERNAL_65ade075_4_k_cu_7f0f97ac_137434cuda3std6ranges3__45__cpo9iter_moveE:
	.zero		1
	.type		_ZN40_INTERNAL_65ade075_4_k_cu_7f0f97ac_137434cuda3std3__45__cpo5beginE,@object
	.size		_ZN40_INTERNAL_65ade075_4_k_cu_7f0f97ac_137434cuda3std3__45__cpo5beginE,(_ZN40_INTERNAL_65ade075_4_k_cu_7f0f97ac_137434cuda3std3__442_GLOBAL__N__65ade075_4_k_cu_7f0f97ac_137436ignoreE - _ZN40_INTERNAL_65ade075_4_k_cu_7f0f97ac_137434cuda3std3__45__cpo5beginE)
_ZN40_INTERNAL_65ade075_4_k_cu_7f0f97ac_137434cuda3std3__45__cpo5beginE:
	.zero		1
	.type		_ZN40_INTERNAL_65ade075_4_k_cu_7f0f97ac_137434cuda3std3__442_GLOBAL__N__65ade075_4_k_cu_7f0f97ac_137436ignoreE,@object
	.size		_ZN40_INTERNAL_65ade075_4_k_cu_7f0f97ac_137434cuda3std3__442_GLOBAL__N__65ade075_4_k_cu_7f0f97ac_137436ignoreE,(_ZN40_INTERNAL_65ade075_4_k_cu_7f0f97ac_137434cute7productE - _ZN40_INTERNAL_65ade075_4_k_cu_7f0f97ac_137434cuda3std3__442_GLOBAL__N__65ade075_4_k_cu_7f0f97ac_137436ignoreE)
_ZN40_INTERNAL_65ade075_4_k_cu_7f0f97ac_137434cuda3std3__442_GLOBAL__N__65ade075_4_k_cu_7f0f97ac_137436ignoreE:
	.zero		1
	.type		_ZN40_INTERNAL_65ade075_4_k_cu_7f0f97ac_137434cute7productE,@object
	.size		_ZN40_INTERNAL_65ade075_4_k_cu_7f0f97ac_137434cute7productE,(_ZN40_INTERNAL_65ade075_4_k_cu_7f0f97ac_137434cuda3std3__45__cpo3endE - _ZN40_INTERNAL_65ade075_4_k_cu_7f0f97ac_137434cute7productE)
_ZN40_INTERNAL_65ade075_4_k_cu_7f0f97ac_137434cute7productE:
	.zero		1
	.type		_ZN40_INTERNAL_65ade075_4_k_cu_7f0f97ac_137434cuda3std3__45__cpo3endE,@object
	.size		_ZN40_INTERNAL_65ade075_4_k_cu_7f0f97ac_137434cuda3std3__45__cpo3endE,(_ZN40_INTERNAL_65ade075_4_k_cu_7f0f97ac_137434cuda3std3__419piecewise_constructE - _ZN40_INTERNAL_65ade075_4_k_cu_7f0f97ac_137434cuda3std3__45__cpo3endE)
_ZN40_INTERNAL_65ade075_4_k_cu_7f0f97ac_137434cuda3std3__45__cpo3endE:
	.zero		1
	.type		_ZN40_INTERNAL_65ade075_4_k_cu_7f0f97ac_137434cuda3std3__419piecewise_constructE,@object
	.size		_ZN40_INTERNAL_65ade075_4_k_cu_7f0f97ac_137434cuda3std3__419piecewise_constructE,(_ZN40_INTERNAL_65ade075_4_k_cu_7f0f97ac_137434cuda3std3__45__cpo4cendE - _ZN40_INTERNAL_65ade075_4_k_cu_7f0f97ac_137434cuda3std3__419piecewise_constructE)
_ZN40_INTERNAL_65ade075_4_k_cu_7f0f97ac_137434cuda3std3__419piecewise_constructE:
	.zero		1
	.type		_ZN40_INTERNAL_65ade075_4_k_cu_7f0f97ac_137434cuda3std3__45__cpo4cendE,@object
	.size		_ZN40_INTERNAL_65ade075_4_k_cu_7f0f97ac_137434cuda3std3__45__cpo4cendE,(_ZN40_INTERNAL_65ade075_4_k_cu_7f0f97ac_137434cuda3std6ranges3__45__cpo4swapE - _ZN40_INTERNAL_65ade075_4_k_cu_7f0f97ac_137434cuda3std3__45__cpo4cendE)
_ZN40_INTERNAL_65ade075_4_k_cu_7f0f97ac_137434cuda3std3__45__cpo4cendE:
	.zero		1
	.type		_ZN40_INTERNAL_65ade075_4_k_cu_7f0f97ac_137434cuda3std6ranges3__45__cpo4swapE,@object
	.size		_ZN40_INTERNAL_65ade075_4_k_cu_7f0f97ac_137434cuda3std6ranges3__45__cpo4swapE,(.L_7 - _ZN40_INTERNAL_65ade075_4_k_cu_7f0f97ac_137434cuda3std6ranges3__45__cpo4swapE)
_ZN40_INTERNAL_65ade075_4_k_cu_7f0f97ac_137434cuda3std6ranges3__45__cpo4swapE:
	.zero		1
.L_7:


//--------------------- .nv.constant0._ZN7cutlass13device_kernelINS_4gemm6kernel13GemmUniversalIN4cute5tupleIJiiiiEEENS1_10collective13CollectiveMmaINS1_37MainloopSm90TmaGmmaWarpSpecializedFP8ILi10ENS5_IJNS4_1CILi2EEENSA_ILi1EEESC_EEENS1_35KernelTmaWarpSpecializedCooperativeEEENS5_IJNSA_ILi512EEENSA_ILi192EEENSA_ILi32EEEEEENS_12float_e4m3_tENS5_IJlSC_lEEESK_SL_NS4_8TiledMMAINS4_8MMA_AtomIJNS4_4SM904GMMA31MMA_64x192x32_F32E4M3E4M3_SS_TNILNSP_7ScaleInE1ELSR_1EEEEEENS4_6LayoutISD_NS5_IJSC_NSA_ILi0EEESV_EEEEENS5_IJNS4_10UnderscoreESY_SY_EEEEENS4_13SM90_TMA_LOADENS4_14ComposedLayoutINS4_7SwizzleILi1ELi4ELi3EEENS4_18smem_ptr_flag_bitsILi8EEENSU_INS5_IJNSA_ILi8EEESI_EEENS5_IJSI_SC_EEEEEEEvNS4_8identityENS4_23SM90_TMA_LOAD_MULTICASTES1B_vS1C_EENS_8epilogue10collective6detail29Sm90TmaWarpSpecializedAdapterINS1G_15DefaultEpilogueISK_SL_SL_NS1F_6thread17LinearCombinationISK_Li1EffLNS1K_9ScaleType4KindE0ELNS_15FloatRoundStyleE2ESK_EENS1_15EpilogueDefaultEEEEEvvEEEEvNT_6ParamsE --------------------------
	.section	.nv.constant0._ZN7cutlass13device_kernelINS_4gemm6kernel13GemmUniversalIN4cute5tupleIJiiiiEEENS1_10collective13CollectiveMmaINS1_37MainloopSm90TmaGmmaWarpSpecializedFP8ILi10ENS5_IJNS4_1CILi2EEENSA_ILi1EEESC_EEENS1_35KernelTmaWarpSpecializedCooperativeEEENS5_IJNSA_ILi512EEENSA_ILi192EEENSA_ILi32EEEEEENS_12float_e4m3_tENS5_IJlSC_lEEESK_SL_NS4_8TiledMMAINS4_8MMA_AtomIJNS4_4SM904GMMA31MMA_64x192x32_F32E4M3E4M3_SS_TNILNSP_7ScaleInE1ELSR_1EEEEEENS4_6LayoutISD_NS5_IJSC_NSA_ILi0EEESV_EEEEENS5_IJNS4_10UnderscoreESY_SY_EEEEENS4_13SM90_TMA_LOADENS4_14ComposedLayoutINS4_7SwizzleILi1ELi4ELi3EEENS4_18smem_ptr_flag_bitsILi8EEENSU_INS5_IJNSA_ILi8EEESI_EEENS5_IJSI_SC_EEEEEEEvNS4_8identityENS4_23SM90_TMA_LOAD_MULTICASTES1B_vS1C_EENS_8epilogue10collective6detail29Sm90TmaWarpSpecializedAdapterINS1G_15DefaultEpilogueISK_SL_SL_NS1F_6thread17LinearCombinationISK_Li1EffLNS1K_9ScaleType4KindE0ELNS_15FloatRoundStyleE2ESK_EENS1_15EpilogueDefaultEEEEEvvEEEEvNT_6ParamsE,"a",@progbits
	.sectionflags	@""
	.align	4
.nv.constant0._ZN7cutlass13device_kernelINS_4gemm6kernel13GemmUniversalIN4cute5tupleIJiiiiEEENS1_10collective13CollectiveMmaINS1_37MainloopSm90TmaGmmaWarpSpecializedFP8ILi10ENS5_IJNS4_1CILi2EEENSA_ILi1EEESC_EEENS1_35KernelTmaWarpSpecializedCooperativeEEENS5_IJNSA_ILi512EEENSA_ILi192EEENSA_ILi32EEEEEENS_12float_e4m3_tENS5_IJlSC_lEEESK_SL_NS4_8TiledMMAINS4_8MMA_AtomIJNS4_4SM904GMMA31MMA_64x192x32_F32E4M3E4M3_SS_TNILNSP_7ScaleInE1ELSR_1EEEEEENS4_6LayoutISD_NS5_IJSC_NSA_ILi0EEESV_EEEEENS5_IJNS4_10UnderscoreESY_SY_EEEEENS4_13SM90_TMA_LOADENS4_14ComposedLayoutINS4_7SwizzleILi1ELi4ELi3EEENS4_18smem_ptr_flag_bitsILi8EEENSU_INS5_IJNSA_ILi8EEESI_EEENS5_IJSI_SC_EEEEEEEvNS4_8identityENS4_23SM90_TMA_LOAD_MULTICASTES1B_vS1C_EENS_8epilogue10collective6detail29Sm90TmaWarpSpecializedAdapterINS1G_15DefaultEpilogueISK_SL_SL_NS1F_6thread17LinearCombinationISK_Li1EffLNS1K_9ScaleType4KindE0ELNS_15FloatRoundStyleE2ESK_EENS1_15EpilogueDefaultEEEEEvvEEEEvNT_6ParamsE:
	.zero		1664


//--------------------- SYMBOLS --------------------------

	.type		.nv.reservedSmem.offset0,@object
	.size		.nv.reservedSmem.offset0,0x4
